def matmul_kernel(
    a_ptr,
    b_ptr,
    c_ptr,
    M,
    N,
    K,
    stride_am,
    stride_ak,
    stride_bk,
    stride_bn,
    stride_cm,
    stride_cn,
    BLOCK_M: tl.constexpr,
    BLOCK_N: tl.constexpr,
    BLOCK_K: tl.constexpr,
    GROUP_M: tl.constexpr,
):
    pid = tl.program_id(axis=0)
    num_pid_m = tl.cdiv(M, BLOCK_M)
    num_pid_n = tl.cdiv(N, BLOCK_N)
    num_pid_in_group = GROUP_M * num_pid_n
    group_id = pid // num_pid_in_group
    first_pid_m = group_id * GROUP_M
    group_size_m = min(num_pid_m - first_pid_m, GROUP_M)
    pid_m = first_pid_m + ((pid % num_pid_in_group) % group_size_m)
    pid_n = (pid % num_pid_in_group) // group_size_m

    offs_am = (pid_m * BLOCK_M + tl.arange(0, BLOCK_M)) % M
    offs_bn = (pid_n * BLOCK_N + tl.arange(0, BLOCK_N)) % N
    offs_k = tl.arange(0, BLOCK_K)
    a_ptrs = a_ptr + offs_am[:, None] * stride_am + offs_k[None, :] * stride_ak
    b_ptrs = b_ptr + offs_k[:, None] * stride_bk + offs_bn[None, :] * stride_bn

    acc = tl.zeros((BLOCK_M, BLOCK_N), dtype=tl.float32)
    for kk in range(0, tl.cdiv(K, BLOCK_K)):
        a = tl.load(a_ptrs, mask=offs_k[None, :] < K - kk * BLOCK_K, other=0.0)
        b = tl.load(b_ptrs, mask=offs_k[:, None] < K - kk * BLOCK_K, other=0.0)
        acc = tl.dot(a, b, acc)
        a_ptrs += BLOCK_K * stride_ak
        b_ptrs += BLOCK_K * stride_bk

    c = acc.to(c_ptr.dtype.element_ty)
    offs_cm = pid_m * BLOCK_M + tl.arange(0, BLOCK_M)
    offs_cn = pid_n * BLOCK_N + tl.arange(0, BLOCK_N)
    c_ptrs = c_ptr + offs_cm[:, None] * stride_cm + offs_cn[None, :] * stride_cn
    mask = (offs_cm[:, None] < M) & (offs_cn[None, :] < N)
    tl.store(c_ptrs, c, mask=mask)

# config = {"BLOCK_K": 128, "BLOCK_M": 16, "BLOCK_N": 256, "GROUP_M": 8, "arch": "sm_100", "dtype": "fp8e4m3", "num_ctas": 1, "num_stages": 2, "num_warps": 8}
# arch = sm_100


// ===== COMPILED SASS (sm_100a) =====

	.target	sm_100a

	.elftype	@"ET_EXEC"


//--------------------- .note.nv.tkinfo           --------------------------
	.section	.note.nv.tkinfo,"",@"SHT_NOTE"
	.sectionflags	@"SHF_NOTE_NV_TKINFO"
	.tkinfo
        /*0018*/ 	.word	0x00000081
        /*0030*/ 	.string	""
        /*0030*/ 	.string	"ptxas-blackwell"
        /*0030*/ 	.string	"Cuda compilation tools, release 12.9, V12.9.86"
        /*0030*/ 	.string	"Build cuda_12.9.r12.9/compiler.36037853_0"
        /*0030*/ 	.string	"-v  -suppress-debug-info  -lineinfo  -arch sm_100a "



//--------------------- .note.nv.cuver            --------------------------
	.section	.note.nv.cuver,"",@"SHT_NOTE"
	.sectionflags	@"SHF_NOTE_NV_CUVER"
        /*0018*/ 	.short	0x0001
        /*001a*/ 	.short	0x0064
        /*001c*/ 	.short	0x0001
        /*001e*/ 	.short	0x0000
        /*0020*/ 	.short	0x0001
        /*0022*/ 	.short	0x0000


//--------------------- .nv.info                  --------------------------
	.section	.nv.info,"",@"SHT_CUDA_INFO"
	.align	4


	//----- nvinfo : EIATTR_REGCOUNT
	.align		4
        /*0000*/ 	.byte	0x04, 0x2f
        /*0002*/ 	.short	(.L_1 - .L_0)
	.align		4
.L_0:
        /*0004*/ 	.word	index@(matmul_kernel)
        /*0008*/ 	.word	0x00000020


	//----- nvinfo : EIATTR_FRAME_SIZE
	.align		4
.L_1:
        /*000c*/ 	.byte	0x04, 0x11
        /*000e*/ 	.short	(.L_3 - .L_2)
	.align		4
.L_2:
        /*0010*/ 	.word	index@(matmul_kernel)
        /*0014*/ 	.word	0x00000a00


	//----- nvinfo : EIATTR_MIN_STACK_SIZE
	.align		4
.L_3:
        /*0018*/ 	.byte	0x04, 0x12
        /*001a*/ 	.short	(.L_5 - .L_4)
	.align		4
.L_4:
        /*001c*/ 	.word	index@(matmul_kernel)
        /*0020*/ 	.word	0x00000a00
.L_5:


//--------------------- .nv.info.matmul_kernel    --------------------------
	.section	.nv.info.matmul_kernel,"",@"SHT_CUDA_INFO"
	.sectionflags	@""
	.align	4


	//----- nvinfo : EIATTR_CUDA_API_VERSION
	.align		4
        /*0000*/ 	.byte	0x04, 0x37
        /*0002*/ 	.short	(.L_7 - .L_6)
.L_6:
        /*0004*/ 	.word	0x00000081


	//----- nvinfo : EIATTR_KPARAM_INFO
	.align		4
.L_7:
        /*0008*/ 	.byte	0x04, 0x17
        /*000a*/ 	.short	(.L_9 - .L_8)
.L_8:
        /*000c*/ 	.word	0x00000000
        /*0010*/ 	.short	0x000d
        /*0012*/ 	.short	0x0048
        /*0014*/ 	.byte	0x00, 0xf4, 0x21, 0x00


	//----- nvinfo : EIATTR_KPARAM_INFO
	.align		4
.L_9:
        /*0018*/ 	.byte	0x04, 0x17
        /*001a*/ 	.short	(.L_11 - .L_10)
.L_10:
        /*001c*/ 	.word	0x00000000
        /*0020*/ 	.short	0x000c
        /*0022*/ 	.short	0x0040
        /*0024*/ 	.byte	0x00, 0xf4, 0x21, 0x00


	//----- nvinfo : EIATTR_KPARAM_INFO
	.align		4
.L_11:
        /*0028*/ 	.byte	0x04, 0x17
        /*002a*/ 	.short	(.L_13 - .L_12)
.L_12:
        /*002c*/ 	.word	0x00000000
        /*0030*/ 	.short	0x000b
        /*0032*/ 	.short	0x0038
        /*0034*/ 	.byte	0x00, 0xf0, 0x11, 0x00


	//----- nvinfo : EIATTR_KPARAM_INFO
	.align		4
.L_13:
        /*0038*/ 	.byte	0x04, 0x17
        /*003a*/ 	.short	(.L_15 - .L_14)
.L_14:
        /*003c*/ 	.word	0x00000000
        /*0040*/ 	.short	0x000a
        /*0042*/ 	.short	0x0034
        /*0044*/ 	.byte	0x00, 0xf0, 0x11, 0x00


	//----- nvinfo : EIATTR_KPARAM_INFO
	.align		4
.L_15:
        /*0048*/ 	.byte	0x04, 0x17
        /*004a*/ 	.short	(.L_17 - .L_16)
.L_16:
        /*004c*/ 	.word	0x00000000
        /*0050*/ 	.short	0x0009
        /*0052*/ 	.short	0x0030
        /*0054*/ 	.byte	0x00, 0xf0, 0x11, 0x00


	//----- nvinfo : EIATTR_KPARAM_INFO
	.align		4
.L_17:
        /*0058*/ 	.byte	0x04, 0x17
        /*005a*/ 	.short	(.L_19 - .L_18)
.L_18:
        /*005c*/ 	.word	0x00000000
        /*0060*/ 	.short	0x0008
        /*0062*/ 	.short	0x002c
        /*0064*/ 	.byte	0x00, 0xf0, 0x11, 0x00


	//----- nvinfo : EIATTR_KPARAM_INFO
	.align		4
.L_19:
        /*0068*/ 	.byte	0x04, 0x17
        /*006a*/ 	.short	(.L_21 - .L_20)
.L_20:
        /*006c*/ 	.word	0x00000000
        /*0070*/ 	.short	0x0007
        /*0072*/ 	.short	0x0028
        /*0074*/ 	.byte	0x00, 0xf0, 0x11, 0x00


	//----- nvinfo : EIATTR_KPARAM_INFO
	.align		4
.L_21:
        /*0078*/ 	.byte	0x04, 0x17
        /*007a*/ 	.short	(.L_23 - .L_22)
.L_22:
        /*007c*/ 	.word	0x00000000
        /*0080*/ 	.short	0x0006
        /*0082*/ 	.short	0x0024
        /*0084*/ 	.byte	0x00, 0xf0, 0x11, 0x00


	//----- nvinfo : EIATTR_KPARAM_INFO
	.align		4
.L_23:
        /*0088*/ 	.byte	0x04, 0x17
        /*008a*/ 	.short	(.L_25 - .L_24)
.L_24:
        /*008c*/ 	.word	0x00000000
        /*0090*/ 	.short	0x0005
        /*0092*/ 	.short	0x0020
        /*0094*/ 	.byte	0x00, 0xf0, 0x11, 0x00


	//----- nvinfo : EIATTR_KPARAM_INFO
	.align		4
.L_25:
        /*0098*/ 	.byte	0x04, 0x17
        /*009a*/ 	.short	(.L_27 - .L_26)
.L_26:
        /*009c*/ 	.word	0x00000000
        /*00a0*/ 	.short	0x0004
        /*00a2*/ 	.short	0x001c
        /*00a4*/ 	.byte	0x00, 0xf0, 0x11, 0x00


	//----- nvinfo : EIATTR_KPARAM_INFO
	.align		4
.L_27:
        /*00a8*/ 	.byte	0x04, 0x17
        /*00aa*/ 	.short	(.L_29 - .L_28)
.L_28:
        /*00ac*/ 	.word	0x00000000
        /*00b0*/ 	.short	0x0003
        /*00b2*/ 	.short	0x0018
        /*00b4*/ 	.byte	0x00, 0xf0, 0x11, 0x00


	//----- nvinfo : EIATTR_KPARAM_INFO
	.align		4
.L_29:
        /*00b8*/ 	.byte	0x04, 0x17
        /*00ba*/ 	.short	(.L_31 - .L_30)
.L_30:
        /*00bc*/ 	.word	0x00000000
        /*00c0*/ 	.short	0x0002
        /*00c2*/ 	.short	0x0010
        /*00c4*/ 	.byte	0x00, 0xf4, 0x21, 0x00


	//----- nvinfo : EIATTR_KPARAM_INFO
	.align		4
.L_31:
        /*00c8*/ 	.byte	0x04, 0x17
        /*00ca*/ 	.short	(.L_33 - .L_32)
.L_32:
        /*00cc*/ 	.word	0x00000000
        /*00d0*/ 	.short	0x0001
        /*00d2*/ 	.short	0x0008
        /*00d4*/ 	.byte	0x00, 0xf4, 0x21, 0x00


	//----- nvinfo : EIATTR_KPARAM_INFO
	.align		4
.L_33:
        /*00d8*/ 	.byte	0x04, 0x17
        /*00da*/ 	.short	(.L_35 - .L_34)
.L_34:
        /*00dc*/ 	.word	0x00000000
        /*00e0*/ 	.short	0x0000
        /*00e2*/ 	.short	0x0000
        /*00e4*/ 	.byte	0x00, 0xf4, 0x21, 0x00


	//----- nvinfo : EIATTR_SPARSE_MMA_MASK
	.align		4
.L_35:
        /*00e8*/ 	.byte	0x03, 0x50
        /*00ea*/ 	.short	0x0000


	//----- nvinfo : EIATTR_MAXREG_COUNT
	.align		4
        /*00ec*/ 	.byte	0x03, 0x1b
        /*00ee*/ 	.short	0x00ff


	//----- nvinfo : EIATTR_NUM_BARRIERS
	.align		4
        /*00f0*/ 	.byte	0x02, 0x4c
        /*00f2*/ 	.byte	0x01
	.zero		1


	//----- nvinfo : EIATTR_ANNOTATIONS
	.align		4
        /*00f4*/ 	.byte	0x04, 0x55
        /*00f6*/ 	.short	(.L_37 - .L_36)


	//   ....[0]....
.L_36:
        /*00f8*/ 	.word	0x00000001
        /*00fc*/ 	.byte	0x40, 0x05, 0x00, 0x00, 0x01, 0x00, 0x00, 0x00, 0x60, 0x05, 0x00, 0x00, 0x01, 0x00, 0x00, 0x00
        /* <DEDUP_REMOVED lines=1264> */
        /*500c*/ 	.byte	0xf0, 0x7e, 0x01, 0x00


	//----- nvinfo : EIATTR_VRC_CTA_INIT_COUNT
	.align		4
.L_37:
        /*5010*/ 	.byte	0x02, 0x4a
	.zero		1
	.zero		1


	//----- nvinfo : EIATTR_EXIT_INSTR_OFFSETS
	.align		4
        /*5014*/ 	.byte	0x04, 0x1c
        /*5016*/ 	.short	(.L_39 - .L_38)


	//   ....[0]....
.L_38:
        /*5018*/ 	.word	0x00018aa0


	//   ....[1]....
        /*501c*/ 	.word	0x00018ac0


	//----- nvinfo : EIATTR_REQNTID
	.align		4
.L_39:
        /*5020*/ 	.byte	0x04, 0x10
        /*5022*/ 	.short	(.L_41 - .L_40)
.L_40:
        /*5024*/ 	.word	0x00000100
        /*5028*/ 	.word	0x00000001
        /*502c*/ 	.word	0x00000001


	//----- nvinfo : EIATTR_CBANK_PARAM_SIZE
	.align		4
.L_41:
        /*5030*/ 	.byte	0x03, 0x19
        /*5032*/ 	.short	0x0050


	//----- nvinfo : EIATTR_PARAM_CBANK
	.align		4
        /*5034*/ 	.byte	0x04, 0x0a
        /*5036*/ 	.short	(.L_43 - .L_42)
	.align		4
.L_42:
        /*5038*/ 	.word	index@(.nv.constant0.matmul_kernel)
        /*503c*/ 	.short	0x0380
        /*503e*/ 	.short	0x0050


	//----- nvinfo : EIATTR_SW_WAR
	.align		4
.L_43:
        /*5040*/ 	.byte	0x04, 0x36
        /*5042*/ 	.short	(.L_45 - .L_44)
.L_44:
        /*5044*/ 	.word	0x00000008
.L_45:


//--------------------- .nv.compat                --------------------------
	.section	.nv.compat,"",@"SHT_CUDA_COMPAT_INFO"
	.align	4
        /*0000*/ 	.byte	0x02, 0x02, 0x02, 0x00, 0x02, 0x05, 0x05, 0x00, 0x02, 0x03, 0x00, 0x00, 0x02, 0x06, 0x01, 0x00


//--------------------- .nv.callgraph             --------------------------
	.section	.nv.callgraph,"",@"SHT_CUDA_CALLGRAPH"
	.align	4
	.sectionentsize	8
	.align		4
        /*0000*/ 	.word	0x00000000
	.align		4
        /*0004*/ 	.word	0xffffffff
	.align		4
        /*0008*/ 	.word	0x00000000
	.align		4
        /*000c*/ 	.word	0xfffffffe
	.align		4
        /*0010*/ 	.word	0x00000000
	.align		4
        /*0014*/ 	.word	0xfffffffd
	.align		4
        /*0018*/ 	.word	0x00000000
	.align		4
        /*001c*/ 	.word	0xfffffffc


//--------------------- .text.matmul_kernel       --------------------------
	.section	.text.matmul_kernel,"ax",@progbits
	.align	128
        .global         matmul_kernel
        .type           matmul_kernel,@function
        .size           matmul_kernel,(.L_x_4 - matmul_kernel)
        .other          matmul_kernel,@"STO_CUDA_ENTRY STV_DEFAULT"
matmul_kernel:
.text.matmul_kernel:
[----:B------:R-:W0:Y:S08]  /*0000*/  LDC R1, c[0x0][0x37c] ;  /* 0x0000df00ff017b82 */ /* 0x000e300000000800 */
[----:B------:R-:W1:Y:S01]  /*0010*/  LDC.64 R4, c[0x0][0x398] ;  /* 0x0000e600ff047b82 */ /* 0x000e620000000a00 */
[----:B------:R-:W2:Y:S01]  /*0020*/  S2R R26, SR_TID.X ;  /* 0x00000000001a7919 */ /* 0x000ea20000002100 */
[----:B------:R-:W3:Y:S01]  /*0030*/  LDCU UR4, c[0x0][0x3a0] ;  /* 0x00007400ff0477ac */ /* 0x000ee20008000800 */
[----:B0-----:R-:W-:Y:S01]  /*0040*/  VIADD R1, R1, 0xfffff600 ;  /* 0xfffff60001017836 */ /* 0x001fe20000000000 */
[----:B------:R-:W0:Y:S01]  /*0050*/  LDCU.64 UR10, c[0x0][0x358] ;  /* 0x00006b00ff0a77ac */ /* 0x000e220008000a00 */
[----:B------:R-:W4:Y:S01]  /*0060*/  LDCU UR9, c[0x0][0x3a0] ;  /* 0x00007400ff0977ac */ /* 0x000f220008000800 */
[----:B---3--:R-:W-:Y:S01]  /*0070*/  UIADD3 UR4, UPT, UPT, UR4, 0x7f, URZ ;  /* 0x0000007f04047890 */ /* 0x008fe2000fffe0ff */
[----:B-1----:R-:W-:-:S03]  /*0080*/  VIADD R0, R5, 0xff ;  /* 0x000000ff05007836 */ /* 0x002fc60000000000 */
[----:B------:R-:W-:Y:S02]  /*0090*/  UISETP.GT.AND UP0, UPT, UR4, 0x7f, UPT ;  /* 0x0000007f0400788c */ /* 0x000fe4000bf04270 */
[----:B------:R-:W-:-:S04]  /*00a0*/  SHF.R.S32.HI R3, RZ, 0x1f, R0 ;  /* 0x0000001fff037819 */ /* 0x000fc80000011400 */
[----:B------:R-:W-:-:S04]  /*00b0*/  LEA.HI R3, R3, R0, RZ, 0x8 ;  /* 0x0000000003037211 */ /* 0x000fc800078f40ff */
[----:B------:R-:W-:Y:S02]  /*00c0*/  SHF.R.S32.HI R0, RZ, 0x8, R3 ;  /* 0x00000008ff007819 */ /* 0x000fe40000011403 */
[----:B------:R-:W1:Y:S03]  /*00d0*/  S2R R3, SR_CTAID.X ;  /* 0x0000000000037919 */ /* 0x000e660000002500 */
[----:B------:R-:W-:-:S05]  /*00e0*/  IMAD.SHL.U32 R0, R0, 0x8, RZ ;  /* 0x0000000800007824 */ /* 0x000fca00078e00ff */
[-C--:B------:R-:W-:Y:S02]  /*00f0*/  IABS R9, R0.reuse ;  /* 0x0000000000097213 */ /* 0x080fe40000000000 */
[----:B------:R-:W-:Y:S02]  /*0100*/  IABS R12, R0 ;  /* 0x00000000000c7213 */ /* 0x000fe40000000000 */
[----:B------:R-:W3:Y:S08]  /*0110*/  I2F.RP R2, R9 ;  /* 0x0000000900027306 */ /* 0x000ef00000209400 */
[----:B---3--:R-:W3:Y:S01]  /*0120*/  MUFU.RCP R2, R2 ;  /* 0x0000000200027308 */ /* 0x008ee20000001000 */
[----:B-1----:R-:W-:Y:S01]  /*0130*/  IABS R10, R3 ;  /* 0x00000003000a7213 */ /* 0x002fe20000000000 */
[----:B---3--:R-:W-:-:S02]  /*0140*/  VIADD R6, R2, 0xffffffe ;  /* 0x0ffffffe02067836 */ /* 0x008fc40000000000 */
[----:B------:R-:W-:-:S04]  /*0150*/  IMAD.MOV R2, RZ, RZ, -R12 ;  /* 0x000000ffff027224 */ /* 0x000fc800078e0a0c */
[----:B------:R1:W3:Y:S02]  /*0160*/  F2I.FTZ.U32.TRUNC.NTZ R7, R6 ;  /* 0x0000000600077305 */ /* 0x0002e4000021f000 */
[----:B-1----:R-:W-:Y:S02]  /*0170*/  IMAD.MOV.U32 R6, RZ, RZ, RZ ;  /* 0x000000ffff067224 */ /* 0x002fe400078e00ff */
[----:B---3--:R-:W-:-:S04]  /*0180*/  IMAD.MOV R8, RZ, RZ, -R7 ;  /* 0x000000ffff087224 */ /* 0x008fc800078e0a07 */
[----:B------:R-:W-:Y:S02]  /*0190*/  IMAD R11, R8, R9, RZ ;  /* 0x00000009080b7224 */ /* 0x000fe400078e02ff */
[----:B------:R-:W-:Y:S02]  /*01a0*/  IMAD.MOV.U32 R8, RZ, RZ, R10 ;  /* 0x000000ffff087224 */ /* 0x000fe400078e000a */
[----:B------:R-:W-:-:S06]  /*01b0*/  IMAD.HI.U32 R7, R7, R11, R6 ;  /* 0x0000000b07077227 */ /* 0x000fcc00078e0006 */
[----:B------:R-:W-:-:S04]  /*01c0*/  IMAD.HI.U32 R7, R7, R8, RZ ;  /* 0x0000000807077227 */ /* 0x000fc800078e00ff */
[----:B------:R-:W-:-:S05]  /*01d0*/  IMAD R2, R7, R2, R8 ;  /* 0x0000000207027224 */ /* 0x000fca00078e0208 */
[----:B------:R-:W-:-:S13]  /*01e0*/  ISETP.GT.U32.AND P1, PT, R9, R2, PT ;  /* 0x000000020900720c */ /* 0x000fda0003f24070 */
[----:B------:R-:W-:Y:S02]  /*01f0*/  @!P1 IMAD.IADD R2, R2, 0x1, -R9 ;  /* 0x0000000102029824 */ /* 0x000fe400078e0a09 */
[----:B------:R-:W-:Y:S01]  /*0200*/  @!P1 VIADD R7, R7, 0x1 ;  /* 0x0000000107079836 */ /* 0x000fe20000000000 */
[----:B------:R-:W-:Y:S02]  /*0210*/  ISETP.NE.AND P1, PT, R0, RZ, PT ;  /* 0x000000ff0000720c */ /* 0x000fe40003f25270 */
[----:B------:R-:W-:Y:S02]  /*0220*/  ISETP.GE.U32.AND P0, PT, R2, R9, PT ;  /* 0x000000090200720c */ /* 0x000fe40003f06070 */
[----:B------:R-:W-:-:S04]  /*0230*/  LOP3.LUT R2, R3, R0, RZ, 0x3c, !PT ;  /* 0x0000000003027212 */ /* 0x000fc800078e3cff */
[----:B------:R-:W-:Y:S01]  /*0240*/  ISETP.GE.AND P2, PT, R2, RZ, PT ;  /* 0x000000ff0200720c */ /* 0x000fe20003f46270 */
[----:B------:R-:W-:-:S06]  /*0250*/  VIADD R2, R4, 0xf ;  /* 0x0000000f04027836 */ /* 0x000fcc0000000000 */
[----:B------:R-:W-:-:S04]  /*0260*/  @P0 VIADD R7, R7, 0x1 ;  /* 0x0000000107070836 */ /* 0x000fc80000000000 */
[----:B------:R-:W-:Y:S01]  /*0270*/  IMAD.MOV.U32 R6, RZ, RZ, R7 ;  /* 0x000000ffff067224 */ /* 0x000fe200078e0007 */
[----:B------:R-:W-:-:S03]  /*0280*/  SHF.R.S32.HI R7, RZ, 0x1f, R2 ;  /* 0x0000001fff077819 */ /* 0x000fc60000011402 */
[----:B------:R-:W-:Y:S01]  /*0290*/  @!P2 IMAD.MOV R6, RZ, RZ, -R6 ;  /* 0x000000ffff06a224 */ /* 0x000fe200078e0a06 */
[----:B------:R-:W-:Y:S02]  /*02a0*/  @!P1 LOP3.LUT R6, RZ, R0, RZ, 0x33, !PT ;  /* 0x00000000ff069212 */ /* 0x000fe400078e33ff */
[----:B------:R-:W-:-:S03]  /*02b0*/  LEA.HI R7, R7, R2, RZ, 0x4 ;  /* 0x0000000207077211 */ /* 0x000fc600078f20ff */
[----:B------:R-:W-:Y:S02]  /*02c0*/  IMAD.SHL.U32 R2, R6, 0x8, RZ ;  /* 0x0000000806027824 */ /* 0x000fe400078e00ff */
[----:B------:R-:W-:-:S03]  /*02d0*/  IMAD.MOV R6, RZ, RZ, -R6 ;  /* 0x000000ffff067224 */ /* 0x000fc600078e0a06 */
[----:B------:R-:W-:Y:S01]  /*02e0*/  LEA.HI.SX32 R7, R7, -R2, 0x1c ;  /* 0x8000000207077211 */ /* 0x000fe200078fe2ff */
[----:B------:R-:W-:Y:S02]  /*02f0*/  IMAD R15, R0, R6, R3 ;  /* 0x00000006000f7224 */ /* 0x000fe400078e0203 */
[----:B------:R-:W-:Y:S01]  /*0300*/  IMAD.MOV.U32 R6, RZ, RZ, RZ ;  /* 0x000000ffff067224 */ /* 0x000fe200078e00ff */
[----:B------:R-:W-:Y:S02]  /*0310*/  VIMNMX R8, PT, PT, R7, 0x8, PT ;  /* 0x0000000807087848 */ /* 0x000fe40003fe0100 */
[----:B------:R-:W-:Y:S02]  /*0320*/  IABS R13, R15 ;  /* 0x0000000f000d7213 */ /* 0x000fe40000000000 */
[----:B------:R-:W-:-:S04]  /*0330*/  IABS R11, R8 ;  /* 0x00000008000b7213 */ /* 0x000fc80000000000 */
[----:B------:R-:W1:Y:S08]  /*0340*/  I2F.RP R9, R11 ;  /* 0x0000000b00097306 */ /* 0x000e700000209400 */
[----:B-1----:R-:W1:Y:S02]  /*0350*/  MUFU.RCP R9, R9 ;  /* 0x0000000900097308 */ /* 0x002e640000001000 */
[----:B-1----:R-:W-:-:S06]  /*0360*/  VIADD R7, R9, 0xffffffe ;  /* 0x0ffffffe09077836 */ /* 0x002fcc0000000000 */
[----:B------:R-:W1:Y:S02]  /*0370*/  F2I.FTZ.U32.TRUNC.NTZ R7, R7 ;  /* 0x0000000700077305 */ /* 0x000e64000021f000 */
[----:B-1----:R-:W-:-:S04]  /*0380*/  IMAD.MOV R10, RZ, RZ, -R7 ;  /* 0x000000ffff0a7224 */ /* 0x002fc800078e0a07 */
[----:B------:R-:W-:-:S04]  /*0390*/  IMAD.MOV.U32 R0, RZ, RZ, R10 ;  /* 0x000000ffff007224 */ /* 0x000fc800078e000a */
[----:B------:R-:W-:Y:S01]  /*03a0*/  IMAD R3, R0, R11, RZ ;  /* 0x0000000b00037224 */ /* 0x000fe200078e02ff */
[----:B------:R-:W-:-:S03]  /*03b0*/  IABS R0, R8 ;  /* 0x0000000800007213 */ /* 0x000fc60000000000 */
[----:B------:R-:W-:Y:S01]  /*03c0*/  IMAD.HI.U32 R6, R7, R3, R6 ;  /* 0x0000000307067227 */ /* 0x000fe200078e0006 */
[----:B--2---:R-:W-:-:S03]  /*03d0*/  SHF.R.U32.HI R7, RZ, 0x4, R26 ;  /* 0x00000004ff077819 */ /* 0x004fc6000001161a */
[----:B------:R-:W-:Y:S02]  /*03e0*/  IMAD.MOV R0, RZ, RZ, -R0 ;  /* 0x000000ffff007224 */ /* 0x000fe400078e0a00 */
        /* <DEDUP_REMOVED lines=8> */
[----:B------:R-:W-:Y:S02]  /*0470*/  ISETP.GE.AND P2, PT, R0, RZ, PT ;  /* 0x000000ff0000720c */ /* 0x000fe40003f46270 */
[----:B------:R-:W-:-:S05]  /*0480*/  LOP3.LUT R0, R26, 0xf, RZ, 0xc0, !PT ;  /* 0x0000000f1a007812 */ /* 0x000fca00078ec0ff */
[----:B------:R-:W-:-:S06]  /*0490*/  @P0 VIADD R6, R6, 0x1 ;  /* 0x0000000106060836 */ /* 0x000fcc0000000000 */
[----:B------:R-:W-:Y:S01]  /*04a0*/  @!P2 IMAD.MOV R6, RZ, RZ, -R6 ;  /* 0x000000ffff06a224 */ /* 0x000fe200078e0a06 */
[----:B------:R-:W-:-:S05]  /*04b0*/  @!P1 LOP3.LUT R6, RZ, R8, RZ, 0x33, !PT ;  /* 0x00000008ff069212 */ /* 0x000fca00078e33ff */
[----:B------:R-:W-:Y:S02]  /*04c0*/  IMAD.MOV R3, RZ, RZ, -R6 ;  /* 0x000000ffff037224 */ /* 0x000fe400078e0a06 */
[----:B------:R-:W-:Y:S02]  /*04d0*/  IMAD.SHL.U32 R25, R6, 0x100, RZ ;  /* 0x0000010006197824 */ /* 0x000fe400078e00ff */
[----:B------:R-:W-:-:S04]  /*04e0*/  IMAD R3, R8, R3, R15 ;  /* 0x0000000308037224 */ /* 0x000fc800078e020f */
[----:B------:R-:W-:Y:S01]  /*04f0*/  IMAD.IADD R3, R2, 0x1, R3 ;  /* 0x0000000102037824 */ /* 0x000fe200078e0203 */
[----:B------:R-:W-:-:S03]  /*0500*/  SGXT.U32 R2, R7, 0x4 ;  /* 0x000000040702781a */ /* 0x000fc60000000000 */
[----:B------:R-:W-:Y:S01]  /*0510*/  IMAD R24, R3, 0x10, R0 ;  /* 0x0000001003187824 */ /* 0x000fe200078e0200 */
[C---:B------:R-:W-:Y:S02]  /*0520*/  LOP3.LUT R0, R2.reuse, 0x10, RZ, 0xfc, !PT ;  /* 0x0000001002007812 */ /* 0x040fe400078efcff */
[C---:B------:R-:W-:Y:S02]  /*0530*/  LOP3.LUT R3, R2.reuse, 0x20, RZ, 0xfc, !PT ;  /* 0x0000002002037812 */ /* 0x040fe400078efcff */
[----:B------:R1:W-:Y:S01]  /*0540*/  STL [R1+0x708], R24 ;  /* 0x0007081801007387 */ /* 0x0003e20000100800 */
[----:B------:R-:W-:-:S03]  /*0550*/  LOP3.LUT R0, R2, 0x40, RZ, 0xfc, !PT ;  /* 0x0000004002007812 */ /* 0x000fc600078efcff */
[----:B------:R1:W-:Y:S01]  /*0560*/  STL [R1+0x6fc], R25 ;  /* 0x0006fc1901007387 */ /* 0x0003e20000100800 */
[----:B0---4-:R-:W-:Y:S05]  /*0570*/  BRA.U UP0, `(.L_x_0) ;  /* 0x00000001002c7547 */ /* 0x011fea000b800000 */
[----:B------:R-:W-:Y:S01]  /*0580*/  IMAD.SHL.U32 R0, R26, 0x20, RZ ;  /* 0x000000201a007824 */ /* 0x000fe200078e00ff */
[----:B------:R-:W-:Y:S02]  /*0590*/  CS2R R16, SRZ ;  /* 0x0000000000107805 */ /* 0x000fe4000001ff00 */
[----:B------:R-:W-:Y:S02]  /*05a0*/  CS2R R18, SRZ ;  /* 0x0000000000127805 */ /* 0x000fe4000001ff00 */
[----:B------:R-:W-:Y:S02]  /*05b0*/  CS2R R20, SRZ ;  /* 0x0000000000147805 */ /* 0x000fe4000001ff00 */
[----:B------:R-:W-:Y:S01]  /*05c0*/  CS2R R22, SRZ ;  /* 0x0000000000167805 */ /* 0x000fe2000001ff00 */
[----:B------:R2:W-:Y:S01]  /*05d0*/  STL [R1+0x704], R0 ;  /* 0x0007040001007387 */ /* 0x0005e20000100800 */
[----:B------:R-:W-:Y:S02]  /*05e0*/  CS2R R12, SRZ ;  /* 0x00000000000c7805 */ /* 0x000fe4000001ff00 */
[----:B------:R-:W-:-:S02]  /*05f0*/  CS2R R14, SRZ ;  /* 0x00000000000e7805 */ /* 0x000fc4000001ff00 */
[----:B------:R-:W-:Y:S02]  /*0600*/  CS2R R8, SRZ ;  /* 0x0000000000087805 */ /* 0x000fe4000001ff00 */
[----:B------:R-:W-:Y:S01]  /*0610*/  CS2R R10, SRZ ;  /* 0x00000000000a7805 */ /* 0x000fe2000001ff00 */
[----:B------:R-:W-:Y:S06]  /*0620*/  BRA `(.L_x_1) ;  /* 0x00000178000c7947 */ /* 0x000fec0003800000 */
.L_x_0:
[----:B------:R-:W-:Y:S01]  /*0630*/  IABS R6, R4 ;  /* 0x0000000400067213 */ /* 0x000fe20000000000 */
[----:B------:R-:W0:Y:S01]  /*0640*/  LDCU UR7, c[0x0][0x3b0] ;  /* 0x00007600ff0777ac */ /* 0x000e220008000800 */
[----:B------:R-:W-:Y:S02]  /*0650*/  IABS R2, R5 ;  /* 0x0000000500027213 */ /* 0x000fe40000000000 */
[----:B------:R-:W2:Y:S01]  /*0660*/  I2F.RP R3, R6 ;  /* 0x0000000600037306 */ /* 0x000ea20000209400 */
[----:B------:R-:W-:Y:S01]  /*0670*/  SHF.R.U32.HI R12, RZ, 0x7, R26 ;  /* 0x00000007ff0c7819 */ /* 0x000fe2000001161a */
[----:B------:R-:W3:Y:S01]  /*0680*/  LDCU UR8, c[0x0][0x3a4] ;  /* 0x00007480ff0877ac */ /* 0x000ee20008000800 */
[----:B------:R-:W-:Y:S02]  /*0690*/  IABS R14, R24 ;  /* 0x00000018000e7213 */ /* 0x000fe40000000000 */
[----:B------:R-:W-:Y:S01]  /*06a0*/  ISETP.GE.AND P6, PT, R24, RZ, PT ;  /* 0x000000ff1800720c */ /* 0x000fe20003fc6270 */
[----:B------:R-:W4:Y:S02]  /*06b0*/  LDCU.128 UR12, c[0x0][0x380] ;  /* 0x00007000ff0c77ac */ /* 0x000f240008000c00 */
[----:B------:R-:W5:Y:S01]  /*06c0*/  I2F.RP R0, R2 ;  /* 0x0000000200007306 */ /* 0x000f620000209400 */
[----:B------:R-:W1:Y:S01]  /*06d0*/  LDCU UR19, c[0x0][0x3a8] ;  /* 0x00007500ff1377ac */ /* 0x000e620008000800 */
[----:B------:R-:W0:Y:S06]  /*06e0*/  LDCU.64 UR16, c[0x0][0x388] ;  /* 0x00007100ff1077ac */ /* 0x000e2c0008000a00 */
[----:B--2---:R-:W2:Y:S01]  /*06f0*/  MUFU.RCP R3, R3 ;  /* 0x0000000300037308 */ /* 0x004ea20000001000 */
[----:B------:R-:W0:Y:S01]  /*0700*/  LDCU UR20, c[0x0][0x3a8] ;  /* 0x00007500ff1477ac */ /* 0x000e220008000800 */
[----:B------:R-:W0:Y:S06]  /*0710*/  LDCU UR18, c[0x0][0x38c] ;  /* 0x00007180ff1277ac */ /* 0x000e2c0008000800 */
[----:B-----5:R-:W5:Y:S01]  /*0720*/  MUFU.RCP R0, R0 ;  /* 0x0000000000007308 */ /* 0x020f620000001000 */
[----:B------:R-:W0:Y:S01]  /*0730*/  LDCU UR21, c[0x0][0x3a8] ;  /* 0x00007500ff1577ac */ /* 0x000e220008000800 */
[----:B------:R-:W0:Y:S01]  /*0740*/  LDCU UR6, c[0x0][0x3ac] ;  /* 0x00007580ff0677ac */ /* 0x000e220008000800 */
[----:B--2---:R-:W-:Y:S01]  /*0750*/  VIADD R10, R3, 0xffffffe ;  /* 0x0ffffffe030a7836 */ /* 0x004fe20000000000 */
[----:B------:R-:W-:Y:S01]  /*0760*/  SGXT.U32 R3, R12, 0x1 ;  /* 0x000000010c03781a */ /* 0x000fe20000000000 */
[----:B------:R-:W-:-:S03]  /*0770*/  USHF.R.S32.HI UR5, URZ, 0x1f, UR4 ;  /* 0x0000001fff057899 */ /* 0x000fc60008011404 */
[----:B------:R2:W0:Y:S01]  /*0780*/  F2I.FTZ.U32.TRUNC.NTZ R11, R10 ;  /* 0x0000000a000b7305 */ /* 0x000422000021f000 */
[----:B------:R-:W-:Y:S01]  /*0790*/  LOP3.LUT R3, R25, R3, RZ, 0xfc, !PT ;  /* 0x0000000319037212 */ /* 0x000fe200078efcff */
[----:B------:R-:W1:Y:S01]  /*07a0*/  LDCU UR23, c[0x0][0x3a8] ;  /* 0x00007500ff1777ac */ /* 0x000e620008000800 */
[----:B-----5:R-:W-:Y:S02]  /*07b0*/  VIADD R8, R0, 0xffffffe ;  /* 0x0ffffffe00087836 */ /* 0x020fe40000000000 */
[C---:B------:R-:W-:Y:S01]  /*07c0*/  LOP3.LUT R16, R3.reuse, 0xfe, RZ, 0xfc, !PT ;  /* 0x000000fe03107812 */ /* 0x040fe200078efcff */
[----:B------:R-:W1:Y:S01]  /*07d0*/  LDCU UR22, c[0x0][0x3ac] ;  /* 0x00007580ff1677ac */ /* 0x000e620008000800 */
[----:B------:R-:W-:Y:S01]  /*07e0*/  LOP3.LUT R12, R3, 0xfa, RZ, 0xfc, !PT ;  /* 0x000000fa030c7812 */ /* 0x000fe200078efcff */
[----:B------:R5:W3:Y:S01]  /*07f0*/  F2I.FTZ.U32.TRUNC.NTZ R9, R8 ;  /* 0x0000000800097305 */ /* 0x000ae2000021f000 */
[----:B--2---:R-:W-:Y:S01]  /*0800*/  IMAD.MOV.U32 R10, RZ, RZ, RZ ;  /* 0x000000ffff0a7224 */ /* 0x004fe200078e00ff */
[----:B------:R-:W-:-:S02]  /*0810*/  IABS R17, R16 ;  /* 0x0000001000117213 */ /* 0x000fc40000000000 */
[----:B------:R-:W-:Y:S02]  /*0820*/  ISETP.GE.AND P2, PT, R12, RZ, PT ;  /* 0x000000ff0c00720c */ /* 0x000fe40003f46270 */
[----:B------:R-:W-:Y:S01]  /*0830*/  ISETP.GE.AND P5, PT, R16, RZ, PT ;  /* 0x000000ff1000720c */ /* 0x000fe20003fa6270 */
[----:B0-----:R-:W-:Y:S02]  /*0840*/  IMAD.MOV R7, RZ, RZ, -R11 ;  /* 0x000000ffff077224 */ /* 0x001fe400078e0a0b */
[----:B-----5:R-:W-:Y:S02]  /*0850*/  IMAD.MOV.U32 R8, RZ, RZ, RZ ;  /* 0x000000ffff087224 */ /* 0x020fe400078e00ff */
[----:B------:R-:W-:Y:S02]  /*0860*/  IMAD R7, R7, R6, RZ ;  /* 0x0000000607077224 */ /* 0x000fe400078e02ff */
[----:B---3--:R-:W-:Y:S02]  /*0870*/  IMAD.MOV R13, RZ, RZ, -R9 ;  /* 0x000000ffff0d7224 */ /* 0x008fe400078e0a09 */
[----:B------:R-:W-:-:S04]  /*0880*/  IMAD.HI.U32 R10, R11, R7, R10 ;  /* 0x000000070b0a7227 */ /* 0x000fc800078e000a */
[----:B------:R-:W-:Y:S01]  /*0890*/  IMAD.MOV.U32 R7, RZ, RZ, R13 ;  /* 0x000000ffff077224 */ /* 0x000fe200078e000d */
[----:B------:R-:W-:Y:S01]  /*08a0*/  IABS R13, R3 ;  /* 0x00000003000d7213 */ /* 0x000fe20000000000 */
[----:B------:R-:W-:Y:S01]  /*08b0*/  IMAD.MOV.U32 R11, RZ, RZ, R14 ;  /* 0x000000ffff0b7224 */ /* 0x000fe200078e000e */
[----:B------:R-:W-:Y:S01]  /*08c0*/  LOP3.LUT R14, R3, 0xfc, RZ, 0xfc, !PT ;  /* 0x000000fc030e7812 */ /* 0x000fe200078efcff */
[----:B------:R-:W-:Y:S02]  /*08d0*/  IMAD R7, R7, R2, RZ ;  /* 0x0000000207077224 */ /* 0x000fe400078e02ff */
[----:B------:R-:W-:Y:S01]  /*08e0*/  IMAD.HI.U32 R10, R10, R11, RZ ;  /* 0x0000000b0a0a7227 */ /* 0x000fe200078e00ff */
[----:B------:R-:W-:Y:S02]  /*08f0*/  IABS R15, R14 ;  /* 0x0000000e000f7213 */ /* 0x000fe40000000000 */
[----:B------:R-:W-:Y:S01]  /*0900*/  ISETP.GE.AND P0, PT, R14, RZ, PT ;  /* 0x000000ff0e00720c */ /* 0x000fe20003f06270 */
[----:B------:R-:W-:-:S04]  /*0910*/  IMAD.HI.U32 R0, R9, R7, R8 ;  /* 0x0000000709007227 */ /* 0x000fc800078e0008 */
[----:B------:R-:W-:Y:S02]  /*0920*/  IMAD.MOV R10, RZ, RZ, -R10 ;  /* 0x000000ffff0a7224 */ /* 0x000fe400078e0a0a */
[----:B------:R-:W-:-:S04]  /*0930*/  IMAD.HI.U32 R8, R0, R13, RZ ;  /* 0x0000000d00087227 */ /* 0x000fc800078e00ff */
[----:B------:R-:W-:Y:S01]  /*0940*/  IMAD R7, R6, R10, R11 ;  /* 0x0000000a06077224 */ /* 0x000fe200078e020b */
[----:B------:R-:W-:Y:S01]  /*0950*/  IABS R11, R12 ;  /* 0x0000000c000b7213 */ /* 0x000fe20000000000 */
[----:B------:R-:W-:Y:S01]  /*0960*/  IMAD.MOV R9, RZ, RZ, -R8 ;  /* 0x000000ffff097224 */ /* 0x000fe200078e0a08 */
[----:B------:R-:W-:Y:S01]  /*0970*/  LOP3.LUT R12, R3, 0xf8, RZ, 0xfc, !PT ;  /* 0x000000f8030c7812 */ /* 0x000fe200078efcff */
[----:B------:R-:W-:Y:S01]  /*0980*/  IMAD.HI.U32 R8, R0, R17, RZ ;  /* 0x0000001100087227 */ /* 0x000fe200078e00ff */
[----:B------:R-:W-:Y:S02]  /*0990*/  ISETP.GT.U32.AND P3, PT, R6, R7, PT ;  /* 0x000000070600720c */ /* 0x000fe40003f64070 */
[----:B------:R-:W-:Y:S01]  /*09a0*/  IABS R21, R12 ;  /* 0x0000000c00157213 */ /* 0x000fe20000000000 */
[----:B------:R-:W-:Y:S02]  /*09b0*/  IMAD R13, R2, R9, R13 ;  /* 0x00000009020d7224 */ /* 0x000fe400078e020d */
[----:B------:R-:W-:-:S02]  /*09c0*/  IMAD.MOV R8, RZ, RZ, -R8 ;  /* 0x000000ffff087224 */ /* 0x000fc400078e0a08 */
[----:B------:R-:W-:Y:S01]  /*09d0*/  IMAD.HI.U32 R9, R0, R15, RZ ;  /* 0x0000000f00097227 */ /* 0x000fe200078e00ff */
[----:B------:R-:W-:-:S03]  /*09e0*/  ISETP.GT.U32.AND P1, PT, R2, R13, PT ;  /* 0x0000000d0200720c */ /* 0x000fc60003f24070 */
[----:B------:R-:W-:Y:S01]  /*09f0*/  IMAD R17, R2, R8, R17 ;  /* 0x0000000802117224 */ /* 0x000fe200078e0211 */
[----:B------:R-:W-:Y:S01]  /*0a00*/  LOP3.LUT R8, R3, 0xf6, RZ, 0xfc, !PT ;  /* 0x000000f603087812 */ /* 0x000fe200078efcff */
[----:B------:R-:W-:Y:S02]  /*0a10*/  @!P3 IMAD.IADD R7, R7, 0x1, -R6 ;  /* 0x000000010707b824 */ /* 0x000fe400078e0a06 */
[----:B------:R-:W-:-:S03]  /*0a20*/  IMAD.HI.U32 R10, R0, R11, RZ ;  /* 0x0000000b000a7227 */ /* 0x000fc600078e00ff */
[----:B------:R-:W-:Y:S01]  /*0a30*/  ISETP.GT.U32.AND P3, PT, R6, R7, PT ;  /* 0x000000070600720c */ /* 0x000fe20003f64070 */
[----:B------:R-:W-:Y:S02]  /*0a40*/  IMAD.MOV R9, RZ, RZ, -R9 ;  /* 0x000000ffff097224 */ /* 0x000fe400078e0a09 */
[----:B------:R-:W-:Y:S01]  /*0a50*/  @!P1 IMAD.IADD R13, R13, 0x1, -R2 ;  /* 0x000000010d0d9824 */ /* 0x000fe200078e0a02 */
[C---:B------:R-:W-:Y:S01]  /*0a60*/  ISETP.GT.U32.AND P1, PT, R2.reuse, R17, PT ;  /* 0x000000110200720c */ /* 0x040fe20003f24070 */
[----:B------:R-:W-:Y:S02]  /*0a70*/  IMAD.MOV R10, RZ, RZ, -R10 ;  /* 0x000000ffff0a7224 */ /* 0x000fe400078e0a0a */
[C---:B------:R-:W-:Y:S01]  /*0a80*/  IMAD R15, R2.reuse, R9, R15 ;  /* 0x00000009020f7224 */ /* 0x040fe200078e020f */
[C---:B------:R-:W-:Y:S01]  /*0a90*/  ISETP.GT.U32.AND P4, PT, R2.reuse, R13, PT ;  /* 0x0000000d0200720c */ /* 0x040fe20003f84070 */
[----:B------:R-:W-:Y:S01]  /*0aa0*/  IMAD R11, R2, R10, R11 ;  /* 0x0000000a020b7224 */ /* 0x000fe200078e020b */
[----:B------:R-:W-:-:S02]  /*0ab0*/  LOP3.LUT R10, R3, 0xf4, RZ, 0xfc, !PT ;  /* 0x000000f4030a7812 */ /* 0x000fc400078efcff */
[----:B------:R-:W-:Y:S01]  /*0ac0*/  IABS R9, R8 ;  /* 0x0000000800097213 */ /* 0x000fe20000000000 */
[----:B------:R-:W-:Y:S01]  /*0ad0*/  @!P3 IMAD.IADD R7, R7, 0x1, -R6 ;  /* 0x000000010707b824 */ /* 0x000fe200078e0a06 */
[----:B------:R-:W-:Y:S01]  /*0ae0*/  ISETP.NE.AND P3, PT, R4, RZ, PT ;  /* 0x000000ff0400720c */ /* 0x000fe20003f65270 */
[----:B------:R-:W-:Y:S01]  /*0af0*/  IMAD.HI.U32 R6, R0, R21, RZ ;  /* 0x0000001500067227 */ /* 0x000fe200078e00ff */
[----:B------:R-:W-:-:S03]  /*0b00*/  IABS R19, R10 ;  /* 0x0000000a00137213 */ /* 0x000fc60000000000 */
[----:B------:R-:W-:Y:S02]  /*0b10*/  IMAD.MOV.U32 R20, RZ, RZ, R7 ;  /* 0x000000ffff147224 */ /* 0x000fe400078e0007 */
[----:B------:R-:W-:Y:S01]  /*0b20*/  @!P4 IMAD.IADD R13, R13, 0x1, -R2 ;  /* 0x000000010d0dc824 */ /* 0x000fe200078e0a02 */
[C---:B------:R-:W-:Y:S01]  /*0b30*/  ISETP.GT.U32.AND P4, PT, R2.reuse, R15, PT ;  /* 0x0000000f0200720c */ /* 0x040fe20003f84070 */
[----:B------:R-:W-:Y:S01]  /*0b40*/  @!P6 IMAD.MOV R20, RZ, RZ, -R20 ;  /* 0x000000ffff14e224 */ /* 0x000fe200078e0a14 */
[----:B------:R-:W-:Y:S01]  /*0b50*/  ISETP.GT.U32.AND P6, PT, R2, R11, PT ;  /* 0x0000000b0200720c */ /* 0x000fe20003fc4070 */
[----:B------:R-:W-:Y:S02]  /*0b60*/  @!P1 IMAD.IADD R17, R17, 0x1, -R2 ;  /* 0x0000000111119824 */ /* 0x000fe400078e0a02 */
[----:B------:R-:W-:Y:S01]  /*0b70*/  @!P3 LOP3.LUT R20, RZ, R4, RZ, 0x33, !PT ;  /* 0x00000004ff14b212 */ /* 0x000fe200078e33ff */
[----:B------:R-:W-:Y:S01]  /*0b80*/  IMAD.MOV R6, RZ, RZ, -R6 ;  /* 0x000000ffff067224 */ /* 0x000fe200078e0a06 */
[C---:B------:R-:W-:Y:S01]  /*0b90*/  ISETP.GE.AND P3, PT, R3.reuse, RZ, PT ;  /* 0x000000ff0300720c */ /* 0x040fe20003f66270 */
[----:B------:R-:W-:Y:S01]  /*0ba0*/  IMAD.HI.U32 R16, R0, R9, RZ ;  /* 0x0000000900107227 */ /* 0x000fe200078e00ff */
[----:B------:R-:W-:Y:S01]  /*0bb0*/  ISETP.GT.U32.AND P1, PT, R2, R17, PT ;  /* 0x000000110200720c */ /* 0x000fe20003f24070 */
[----:B------:R0:W-:Y:S01]  /*0bc0*/  STL [R1+0x1b8], R20 ;  /* 0x0001b81401007387 */ /* 0x0001e20000100800 */
[----:B------:R-:W-:Y:S01]  /*0bd0*/  LOP3.LUT R4, R3, 0xf0, RZ, 0xfc, !PT ;  /* 0x000000f003047812 */ /* 0x000fe200078efcff */
[----:B------:R-:W-:-:S04]  /*0be0*/  IMAD.HI.U32 R18, R0, R19, RZ ;  /* 0x0000001300127227 */ /* 0x000fc800078e00ff */
[--C-:B------:R-:W-:Y:S02]  /*0bf0*/  @!P4 IMAD.IADD R15, R15, 0x1, -R2.reuse ;  /* 0x000000010f0fc824 */ /* 0x100fe400078e0a02 */
[----:B------:R-:W-:Y:S02]  /*0c00*/  @!P6 IMAD.IADD R11, R11, 0x1, -R2 ;  /* 0x000000010b0be824 */ /* 0x000fe400078e0a02 */
[C---:B------:R-:W-:Y:S01]  /*0c10*/  IMAD R14, R2.reuse, R6, R21 ;  /* 0x00000006020e7224 */ /* 0x040fe200078e0215 */
[C---:B------:R-:W-:Y:S01]  /*0c20*/  ISETP.GT.U32.AND P6, PT, R2.reuse, R15, PT ;  /* 0x0000000f0200720c */ /* 0x040fe20003fc4070 */
[----:B------:R-:W-:Y:S01]  /*0c30*/  IMAD.MOV R16, RZ, RZ, -R16 ;  /* 0x000000ffff107224 */ /* 0x000fe200078e0a10 */
[----:B------:R-:W-:Y:S01]  /*0c40*/  LOP3.LUT R6, R3, 0xf2, RZ, 0xfc, !PT ;  /* 0x000000f203067812 */ /* 0x000fe200078efcff */
[----:B------:R-:W-:Y:S02]  /*0c50*/  IMAD.MOV R18, RZ, RZ, -R18 ;  /* 0x000000ffff127224 */ /* 0x000fe400078e0a12 */
[----:B------:R-:W-:Y:S01]  /*0c60*/  @!P1 IMAD.IADD R17, R17, 0x1, -R2 ;  /* 0x0000000111119824 */ /* 0x000fe200078e0a02 */
[C---:B------:R-:W-:Y:S01]  /*0c70*/  ISETP.GT.U32.AND P1, PT, R2.reuse, R11, PT ;  /* 0x0000000b0200720c */ /* 0x040fe20003f24070 */
[----:B------:R-:W-:Y:S01]  /*0c80*/  @!P3 IMAD.MOV R13, RZ, RZ, -R13 ;  /* 0x000000ffff0db224 */ /* 0x000fe200078e0a0d */
[C---:B------:R-:W-:Y:S01]  /*0c90*/  ISETP.GT.U32.AND P3, PT, R2.reuse, R14, PT ;  /* 0x0000000e0200720c */ /* 0x040fe20003f64070 */
[----:B------:R-:W-:-:S02]  /*0ca0*/  IMAD R9, R2, R16, R9 ;  /* 0x0000001002097224 */ /* 0x000fc400078e0209 */
[C---:B------:R-:W-:Y:S01]  /*0cb0*/  IMAD R7, R2.reuse, R18, R19 ;  /* 0x0000001202077224 */ /* 0x040fe200078e0213 */
[----:B------:R-:W-:Y:S01]  /*0cc0*/  IABS R19, R6 ;  /* 0x0000000600137213 */ /* 0x000fe20000000000 */
[----:B------:R-:W-:Y:S01]  /*0cd0*/  @!P6 IMAD.IADD R15, R15, 0x1, -R2 ;  /* 0x000000010f0fe824 */ /* 0x000fe200078e0a02 */
[C---:B------:R-:W-:Y:S01]  /*0ce0*/  ISETP.GT.U32.AND P4, PT, R2.reuse, R9, PT ;  /* 0x000000090200720c */ /* 0x040fe20003f84070 */
[----:B0-----:R-:W-:Y:S01]  /*0cf0*/  IMAD.MOV.U32 R20, RZ, RZ, R17 ;  /* 0x000000ffff147224 */ /* 0x001fe200078e0011 */
[----:B------:R-:W-:Y:S01]  /*0d00*/  ISETP.GT.U32.AND P6, PT, R2, R7, PT ;  /* 0x000000070200720c */ /* 0x000fe20003fc4070 */
[----:B------:R-:W-:Y:S01]  /*0d10*/  IMAD.HI.U32 R16, R0, R19, RZ ;  /* 0x0000001300107227 */ /* 0x000fe200078e00ff */
[----:B------:R-:W-:-:S03]  /*0d20*/  IABS R17, R4 ;  /* 0x0000000400117213 */ /* 0x000fc60000000000 */
[----:B------:R-:W-:Y:S02]  /*0d30*/  IMAD.MOV R16, RZ, RZ, -R16 ;  /* 0x000000ffff107224 */ /* 0x000fe400078e0a10 */
[--C-:B------:R-:W-:Y:S01]  /*0d40*/  @!P1 IMAD.IADD R11, R11, 0x1, -R2.reuse ;  /* 0x000000010b0b9824 */ /* 0x100fe200078e0a02 */
[----:B------:R-:W-:Y:S01]  /*0d50*/  ISETP.GE.AND P1, PT, R8, RZ, PT ;  /* 0x000000ff0800720c */ /* 0x000fe20003f26270 */
[--C-:B------:R-:W-:Y:S01]  /*0d60*/  @!P3 IMAD.IADD R14, R14, 0x1, -R2.reuse ;  /* 0x000000010e0eb824 */ /* 0x100fe200078e0a02 */
[----:B------:R-:W-:Y:S01]  /*0d70*/  ISETP.GE.AND P3, PT, R10, RZ, PT ;  /* 0x000000ff0a00720c */ /* 0x000fe20003f66270 */
[C---:B------:R-:W-:Y:S02]  /*0d80*/  IMAD R19, R2.reuse, R16, R19 ;  /* 0x0000001002137224 */ /* 0x040fe400078e0213 */
[----:B------:R-:W-:Y:S02]  /*0d90*/  IMAD.MOV.U32 R10, RZ, RZ, R11 ;  /* 0x000000ffff0a7224 */ /* 0x000fe400078e000b */
[----:B------:R-:W-:Y:S01]  /*0da0*/  @!P4 IMAD.IADD R9, R9, 0x1, -R2 ;  /* 0x000000010909c824 */ /* 0x000fe200078e0a02 */
[C---:B------:R-:W-:Y:S01]  /*0db0*/  ISETP.GT.U32.AND P4, PT, R2.reuse, R14, PT ;  /* 0x0000000e0200720c */ /* 0x040fe20003f84070 */
[----:B------:R-:W-:Y:S01]  /*0dc0*/  @!P2 IMAD.MOV R10, RZ, RZ, -R10 ;  /* 0x000000ffff0aa224 */ /* 0x000fe200078e0a0a */
[C---:B------:R-:W-:Y:S01]  /*0dd0*/  ISETP.GT.U32.AND P2, PT, R2.reuse, R19, PT ;  /* 0x000000130200720c */ /* 0x040fe20003f44070 */
[----:B------:R-:W-:Y:S01]  /*0de0*/  @!P6 IMAD.IADD R7, R7, 0x1, -R2 ;  /* 0x000000010707e824 */ /* 0x000fe200078e0a02 */
[----:B------:R-:W-:Y:S01]  /*0df0*/  ISETP.GT.U32.AND P6, PT, R2, R9, PT ;  /* 0x000000090200720c */ /* 0x000fe20003fc4070 */
[----:B------:R-:W-:Y:S01]  /*0e00*/  @!P5 IMAD.MOV R20, RZ, RZ, -R20 ;  /* 0x000000ffff14d224 */ /* 0x000fe200078e0a14 */
[----:B------:R-:W-:Y:S01]  /*0e10*/  ISETP.GE.AND P5, PT, R12, RZ, PT ;  /* 0x000000ff0c00720c */ /* 0x000fe20003fa6270 */
[----:B------:R-:W-:Y:S01]  /*0e20*/  IMAD.MOV.U32 R18, RZ, RZ, R15 ;  /* 0x000000ffff127224 */ /* 0x000fe200078e000f */
[----:B------:R-:W-:Y:S01]  /*0e30*/  LOP3.LUT R12, R3, 0xee, RZ, 0xfc, !PT ;  /* 0x000000ee030c7812 */ /* 0x000fe200078efcff */
[----:B------:R-:W-:Y:S01]  /*0e40*/  IMAD.HI.U32 R8, R0, R17, RZ ;  /* 0x0000001100087227 */ /* 0x000fe200078e00ff */
[----:B------:R-:W-:Y:S02]  /*0e50*/  STL [R1+0x8], R20 ;  /* 0x0000081401007387 */ /* 0x000fe40000100800 */
[----:B------:R-:W-:Y:S01]  /*0e60*/  IABS R21, R12 ;  /* 0x0000000c00157213 */ /* 0x000fe20000000000 */
[----:B------:R-:W-:Y:S01]  /*0e70*/  @!P0 IMAD.MOV R18, RZ, RZ, -R18 ;  /* 0x000000ffff128224 */ /* 0x000fe200078e0a12 */
[----:B------:R-:W-:Y:S01]  /*0e80*/  ISETP.GT.U32.AND P0, PT, R2, R7, PT ;  /* 0x000000070200720c */ /* 0x000fe20003f04070 */
[----:B------:R-:W-:-:S02]  /*0e90*/  IMAD.MOV R8, RZ, RZ, -R8 ;  /* 0x000000ffff087224 */ /* 0x000fc400078e0a08 */
[--C-:B------:R-:W-:Y:S01]  /*0ea0*/  @!P4 IMAD.IADD R14, R14, 0x1, -R2.reuse ;  /* 0x000000010e0ec824 */ /* 0x100fe200078e0a02 */
[----:B------:R0:W-:Y:S01]  /*0eb0*/  STL [R1+0x4], R18 ;  /* 0x0000041201007387 */ /* 0x0001e20000100800 */
[C---:B------:R-:W-:Y:S01]  /*0ec0*/  IMAD R11, R2.reuse, R8, R17 ;  /* 0x00000008020b7224 */ /* 0x040fe200078e0211 */
[----:B------:R-:W-:Y:S01]  /*0ed0*/  LOP3.LUT R8, R3, 0xec, RZ, 0xfc, !PT ;  /* 0x000000ec03087812 */ /* 0x000fe200078efcff */
[--C-:B------:R-:W-:Y:S01]  /*0ee0*/  @!P2 IMAD.IADD R19, R19, 0x1, -R2.reuse ;  /* 0x000000011313a824 */ /* 0x100fe200078e0a02 */
[----:B------:R2:W-:Y:S01]  /*0ef0*/  STL [R1], R10 ;  /* 0x0000000a01007387 */ /* 0x0005e20000100800 */
[----:B------:R-:W-:Y:S01]  /*0f00*/  @!P6 IMAD.IADD R9, R9, 0x1, -R2 ;  /* 0x000000010909e824 */ /* 0x000fe200078e0a02 */
[C---:B------:R-:W-:Y:S01]  /*0f10*/  ISETP.GT.U32.AND P6, PT, R2.reuse, R11, PT ;  /* 0x0000000b0200720c */ /* 0x040fe20003fc4070 */
[----:B------:R-:W-:Y:S01]  /*0f20*/  @!P5 IMAD.MOV R14, RZ, RZ, -R14 ;  /* 0x000000ffff0ed224 */ /* 0x000fe200078e0a0e */
[----:B------:R-:W-:Y:S01]  /*0f30*/  ISETP.GT.U32.AND P5, PT, R2, R19, PT ;  /* 0x000000130200720c */ /* 0x000fe20003fa4070 */
[----:B------:R-:W-:Y:S01]  /*0f40*/  @!P0 IMAD.IADD R7, R7, 0x1, -R2 ;  /* 0x0000000107078824 */ /* 0x000fe200078e0a02 */
[----:B------:R-:W-:Y:S01]  /*0f50*/  ISETP.GE.AND P4, PT, R6, RZ, PT ;  /* 0x000000ff0600720c */ /* 0x000fe20003f86270 */
[----:B0-----:R-:W-:Y:S01]  /*0f60*/  IMAD.MOV.U32 R18, RZ, RZ, R9 ;  /* 0x000000ffff127224 */ /* 0x001fe200078e0009 */
[----:B------:R-:W-:Y:S01]  /*0f70*/  IABS R15, R8 ;  /* 0x00000008000f7213 */ /* 0x000fe20000000000 */
[----:B------:R-:W-:Y:S01]  /*0f80*/  IMAD.MOV.U32 R16, RZ, RZ, R7 ;  /* 0x000000ffff107224 */ /* 0x000fe200078e0007 */
[----:B--2---:R-:W-:Y:S01]  /*0f90*/  LOP3.LUT R10, R3, 0xea, RZ, 0xfc, !PT ;  /* 0x000000ea030a7812 */ /* 0x004fe200078efcff */
[----:B------:R-:W-:Y:S01]  /*0fa0*/  @!P1 IMAD.MOV R18, RZ, RZ, -R18 ;  /* 0x000000ffff129224 */ /* 0x000fe200078e0a12 */
[----:B------:R-:W-:Y:S01]  /*0fb0*/  ISETP.GE.AND P0, PT, R4, RZ, PT ;  /* 0x000000ff0400720c */ /* 0x000fe20003f06270 */
[----:B------:R-:W-:Y:S01]  /*0fc0*/  IMAD.HI.U32 R6, R0, R21, RZ ;  /* 0x0000001500067227 */ /* 0x000fe200078e00ff */
[----:B------:R-:W-:-:S02]  /*0fd0*/  IABS R17, R10 ;  /* 0x0000000a00117213 */ /* 0x000fc40000000000 */
[----:B------:R-:W-:Y:S01]  /*0fe0*/  STL [R1+0x54], R18 ;  /* 0x0000541201007387 */ /* 0x000fe20000100800 */
[----:B------:R-:W-:Y:S01]  /*0ff0*/  @!P3 IMAD.MOV R16, RZ, RZ, -R16 ;  /* 0x000000ffff10b224 */ /* 0x000fe200078e0a10 */
[----:B------:R-:W-:Y:S01]  /*1000*/  ISETP.GE.AND P3, PT, R8, RZ, PT ;  /* 0x000000ff0800720c */ /* 0x000fe20003f66270 */
[----:B------:R-:W-:Y:S01]  /*1010*/  IMAD.HI.U32 R7, R0, R17, RZ ;  /* 0x0000001100077227 */ /* 0x000fe200078e00ff */
[----:B------:R-:W-:Y:S02]  /*1020*/  ISETP.GE.AND P2, PT, R12, RZ, PT ;  /* 0x000000ff0c00720c */ /* 0x000fe40003f46270 */
[----:B------:R0:W-:Y:S01]  /*1030*/  STL [R1+0x58], R16 ;  /* 0x0000581001007387 */ /* 0x0001e20000100800 */
[--C-:B------:R-:W-:Y:S01]  /*1040*/  @!P6 IMAD.IADD R11, R11, 0x1, -R2.reuse ;  /* 0x000000010b0be824 */ /* 0x100fe200078e0a02 */
[C---:B------:R-:W-:Y:S01]  /*1050*/  LOP3.LUT R9, R3.reuse, 0xe4, RZ, 0xfc, !PT ;  /* 0x000000e403097812 */ /* 0x040fe200078efcff */
[----:B------:R-:W-:Y:S01]  /*1060*/  IMAD.MOV R8, RZ, RZ, -R7 ;  /* 0x000000ffff087224 */ /* 0x000fe200078e0a07 */
[----:B------:R-:W-:Y:S01]  /*1070*/  LOP3.LUT R7, R3, 0xe8, RZ, 0xfc, !PT ;  /* 0x000000e803077812 */ /* 0x000fe200078efcff */
[----:B------:R-:W-:Y:S01]  /*1080*/  @!P5 IMAD.IADD R19, R19, 0x1, -R2 ;  /* 0x000000011313d824 */ /* 0x000fe200078e0a02 */
[----:B------:R-:W-:Y:S01]  /*1090*/  ISETP.GT.U32.AND P6, PT, R2, R11, PT ;  /* 0x0000000b0200720c */ /* 0x000fe20003fc4070 */
[----:B------:R-:W-:Y:S01]  /*10a0*/  IMAD.HI.U32 R4, R0, R15, RZ ;  /* 0x0000000f00047227 */ /* 0x000fe200078e00ff */
[----:B------:R-:W-:-:S03]  /*10b0*/  IABS R23, R7 ;  /* 0x0000000700177213 */ /* 0x000fc60000000000 */
[----:B------:R-:W-:Y:S02]  /*10c0*/  IMAD.MOV R6, RZ, RZ, -R6 ;  /* 0x000000ffff067224 */ /* 0x000fe400078e0a06 */
[C---:B------:R-:W-:Y:S02]  /*10d0*/  IMAD R17, R2.reuse, R8, R17 ;  /* 0x0000000802117224 */ /* 0x040fe400078e0211 */
[----:B0-----:R-:W-:Y:S01]  /*10e0*/  IMAD.MOV.U32 R16, RZ, RZ, R19 ;  /* 0x000000ffff107224 */ /* 0x001fe200078e0013 */
[C---:B------:R-:W-:Y:S01]  /*10f0*/  LOP3.LUT R19, R3.reuse, 0xd4, RZ, 0xfc, !PT ;  /* 0x000000d403137812 */ /* 0x040fe200078efcff */
[----:B------:R-:W-:Y:S02]  /*1100*/  IMAD.MOV R4, RZ, RZ, -R4 ;  /* 0x000000ffff047224 */ /* 0x000fe400078e0a04 */
[C---:B------:R-:W-:Y:S01]  /*1110*/  IMAD R6, R2.reuse, R6, R21 ;  /* 0x0000000602067224 */ /* 0x040fe200078e0215 */
[----:B------:R-:W-:Y:S01]  /*1120*/  LOP3.LUT R21, R3, 0xe2, RZ, 0xfc, !PT ;  /* 0x000000e203157812 */ /* 0x000fe200078efcff */
[----:B------:R-:W-:Y:S01]  /*1130*/  @!P4 IMAD.MOV R16, RZ, RZ, -R16 ;  /* 0x000000ffff10c224 */ /* 0x000fe200078e0a10 */
[C---:B------:R-:W-:Y:S01]  /*1140*/  ISETP.GT.U32.AND P4, PT, R2.reuse, R17, PT ;  /* 0x000000110200720c */ /* 0x040fe20003f84070 */
[C---:B------:R-:W-:Y:S01]  /*1150*/  IMAD R4, R2.reuse, R4, R15 ;  /* 0x0000000402047224 */ /* 0x040fe200078e020f */
[----:B------:R-:W-:Y:S01]  /*1160*/  ISETP.GT.U32.AND P1, PT, R2, R6, PT ;  /* 0x000000060200720c */ /* 0x000fe20003f24070 */
[----:B------:R-:W-:Y:S01]  /*1170*/  @!P6 IMAD.IADD R11, R11, 0x1, -R2 ;  /* 0x000000010b0be824 */ /* 0x000fe200078e0a02 */
[----:B------:R-:W-:Y:S01]  /*1180*/  ISETP.GE.AND P6, PT, R10, RZ, PT ;  /* 0x000000ff0a00720c */ /* 0x000fe20003fc6270 */
[----:B------:R0:W-:Y:S01]  /*1190*/  STL [R1+0x60], R16 ;  /* 0x0000601001007387 */ /* 0x0001e20000100800 */
[----:B------:R-:W-:Y:S01]  /*11a0*/  ISETP.GT.U32.AND P5, PT, R2, R4, PT ;  /* 0x000000040200720c */ /* 0x000fe20003fa4070 */
[----:B------:R-:W-:Y:S01]  /*11b0*/  IMAD.MOV.U32 R12, RZ, RZ, R11 ;  /* 0x000000ffff0c7224 */ /* 0x000fe200078e000b */
[----:B------:R-:W-:Y:S01]  /*11c0*/  LOP3.LUT R10, R3, 0xe6, RZ, 0xfc, !PT ;  /* 0x000000e6030a7812 */ /* 0x000fe200078efcff */
[----:B------:R-:W-:Y:S01]  /*11d0*/  IMAD.HI.U32 R11, R0, R23, RZ ;  /* 0x00000017000b7227 */ /* 0x000fe200078e00ff */
[----:B------:R-:W-:-:S02]  /*11e0*/  IABS R15, R9 ;  /* 0x00000009000f7213 */ /* 0x000fc40000000000 */
[----:B------:R-:W-:Y:S01]  /*11f0*/  IABS R22, R10 ;  /* 0x0000000a00167213 */ /* 0x000fe20000000000 */
[--C-:B------:R-:W-:Y:S02]  /*1200*/  @!P4 IMAD.IADD R17, R17, 0x1, -R2.reuse ;  /* 0x000000011111c824 */ /* 0x100fe400078e0a02 */
[--C-:B------:R-:W-:Y:S02]  /*1210*/  @!P1 IMAD.IADD R6, R6, 0x1, -R2.reuse ;  /* 0x0000000106069824 */ /* 0x100fe400078e0a02 */
[----:B------:R-:W-:Y:S01]  /*1220*/  IMAD.HI.U32 R8, R0, R22, RZ ;  /* 0x0000001600087227 */ /* 0x000fe200078e00ff */
[C---:B------:R-:W-:Y:S02]  /*1230*/  ISETP.GT.U32.AND P4, PT, R2.reuse, R17, PT ;  /* 0x000000110200720c */ /* 0x040fe40003f84070 */
[----:B------:R-:W-:Y:S01]  /*1240*/  ISETP.GT.U32.AND P1, PT, R2, R6, PT ;  /* 0x000000060200720c */ /* 0x000fe20003f24070 */
[----:B------:R-:W-:Y:S02]  /*1250*/  @!P5 IMAD.IADD R4, R4, 0x1, -R2 ;  /* 0x000000010404d824 */ /* 0x000fe400078e0a02 */
[----:B------:R-:W-:-:S02]  /*1260*/  IMAD.MOV R8, RZ, RZ, -R8 ;  /* 0x000000ffff087224 */ /* 0x000fc400078e0a08 */
[----:B------:R-:W-:Y:S01]  /*1270*/  @!P0 IMAD.MOV R12, RZ, RZ, -R12 ;  /* 0x000000ffff0c8224 */ /* 0x000fe200078e0a0c */
[C---:B------:R-:W-:Y:S01]  /*1280*/  ISETP.GT.U32.AND P5, PT, R2.reuse, R4, PT ;  /* 0x000000040200720c */ /* 0x040fe20003fa4070 */
[----:B------:R-:W-:Y:S01]  /*1290*/  IMAD R22, R2, R8, R22 ;  /* 0x0000000802167224 */ /* 0x000fe200078e0216 */
[----:B------:R-:W-:Y:S01]  /*12a0*/  ISETP.GE.AND P0, PT, R7, RZ, PT ;  /* 0x000000ff0700720c */ /* 0x000fe20003f06270 */
[----:B------:R-:W-:Y:S01]  /*12b0*/  IMAD.HI.U32 R7, R0, R15, RZ ;  /* 0x0000000f00077227 */ /* 0x000fe200078e00ff */
[----:B------:R2:W-:Y:S01]  /*12c0*/  STL [R1+0x64], R12 ;  /* 0x0000640c01007387 */ /* 0x0005e20000100800 */
[----:B------:R-:W-:Y:S02]  /*12d0*/  LOP3.LUT R8, R3, 0xde, RZ, 0xfc, !PT ;  /* 0x000000de03087812 */ /* 0x000fe400078efcff */
[--C-:B------:R-:W-:Y:S01]  /*12e0*/  @!P4 IMAD.IADD R17, R17, 0x1, -R2.reuse ;  /* 0x000000011111c824 */ /* 0x100fe200078e0a02 */
[----:B------:R-:W-:Y:S01]  /*12f0*/  ISETP.GT.U32.AND P4, PT, R2, R22, PT ;  /* 0x000000160200720c */ /* 0x000fe20003f84070 */
[----:B------:R-:W-:Y:S01]  /*1300*/  @!P1 IMAD.IADD R6, R6, 0x1, -R2 ;  /* 0x0000000106069824 */ /* 0x000fe200078e0a02 */
[----:B------:R-:W-:Y:S01]  /*1310*/  ISETP.GE.AND P1, PT, R10, RZ, PT ;  /* 0x000000ff0a00720c */ /* 0x000fe20003f26270 */
[----:B------:R-:W-:-:S02]  /*1320*/  IMAD.MOV R10, RZ, RZ, -R11 ;  /* 0x000000ffff0a7224 */ /* 0x000fc400078e0a0b */
[----:B------:R-:W-:Y:S01]  /*1330*/  @!P5 IMAD.IADD R4, R4, 0x1, -R2 ;  /* 0x000000010404d824 */ /* 0x000fe200078e0a02 */
[----:B------:R-:W-:Y:S01]  /*1340*/  ISETP.GE.AND P5, PT, R9, RZ, PT ;  /* 0x000000ff0900720c */ /* 0x000fe20003fa6270 */
[C---:B------:R-:W-:Y:S01]  /*1350*/  IMAD R23, R2.reuse, R10, R23 ;  /* 0x0000000a02177224 */ /* 0x040fe200078e0217 */
[----:B------:R-:W-:Y:S01]  /*1360*/  LOP3.LUT R10, R3, 0xe0, RZ, 0xfc, !PT ;  /* 0x000000e0030a7812 */ /* 0x000fe200078efcff */
[----:B0-----:R-:W-:Y:S02]  /*1370*/  IMAD.MOV.U32 R16, RZ, RZ, R6 ;  /* 0x000000ffff107224 */ /* 0x001fe400078e0006 */
[----:B--2---:R-:W-:Y:S01]  /*1380*/  IMAD.MOV.U32 R12, RZ, RZ, R4 ;  /* 0x000000ffff0c7224 */ /* 0x004fe200078e0004 */
[----:B------:R-:W-:Y:S01]  /*1390*/  IABS R20, R10 ;  /* 0x0000000a00147213 */ /* 0x000fe20000000000 */
[----:B------:R-:W-:Y:S01]  /*13a0*/  @!P2 IMAD.MOV R16, RZ, RZ, -R16 ;  /* 0x000000ffff10a224 */ /* 0x000fe200078e0a10 */
[----:B------:R-:W-:Y:S01]  /*13b0*/  ISETP.GT.U32.AND P2, PT, R2, R23, PT ;  /* 0x000000170200720c */ /* 0x000fe20003f44070 */
[----:B------:R-:W-:Y:S01]  /*13c0*/  @!P3 IMAD.MOV R12, RZ, RZ, -R12 ;  /* 0x000000ffff0cb224 */ /* 0x000fe200078e0a0c */
[----:B------:R-:W-:Y:S01]  /*13d0*/  ISETP.GE.AND P3, PT, R21, RZ, PT ;  /* 0x000000ff1500720c */ /* 0x000fe20003f66270 */
[----:B------:R-:W-:Y:S01]  /*13e0*/  @!P4 IMAD.IADD R22, R22, 0x1, -R2 ;  /* 0x000000011616c824 */ /* 0x000fe200078e0a02 */
[----:B------:R-:W-:Y:S01]  /*13f0*/  IABS R21, R21 ;  /* 0x0000001500157213 */ /* 0x000fe20000000000 */
[----:B------:R-:W-:Y:S01]  /*1400*/  IMAD.MOV R7, RZ, RZ, -R7 ;  /* 0x000000ffff077224 */ /* 0x000fe200078e0a07 */
[----:B------:R0:W-:Y:S01]  /*1410*/  STL [R1+0x70], R16 ;  /* 0x0000701001007387 */ /* 0x0001e20000100800 */
[----:B------:R-:W-:Y:S01]  /*1420*/  IMAD.MOV.U32 R18, RZ, RZ, R17 ;  /* 0x000000ffff127224 */ /* 0x000fe200078e0011 */
[C---:B------:R-:W-:Y:S01]  /*1430*/  ISETP.GT.U32.AND P4, PT, R2.reuse, R22, PT ;  /* 0x000000160200720c */ /* 0x040fe20003f84070 */
[----:B------:R-:W-:Y:S01]  /*1440*/  IMAD R15, R2, R7, R15 ;  /* 0x00000007020f7224 */ /* 0x000fe200078e020f */
[C---:B------:R-:W-:Y:S01]  /*1450*/  LOP3.LUT R7, R3.reuse, 0xdc, RZ, 0xfc, !PT ;  /* 0x000000dc03077812 */ /* 0x040fe200078efcff */
[----:B------:R-:W-:Y:S01]  /*1460*/  IMAD.HI.U32 R11, R0, R21, RZ ;  /* 0x00000015000b7227 */ /* 0x000fe200078e00ff */
[----:B------:R2:W-:Y:S01]  /*1470*/  STL [R1+0x8c], R12 ;  /* 0x00008c0c01007387 */ /* 0x0005e20000100800 */
[----:B------:R-:W-:-:S02]  /*1480*/  LOP3.LUT R17, R3, 0xd8, RZ, 0xfc, !PT ;  /* 0x000000d803117812 */ /* 0x000fc400078efcff */
[----:B------:R-:W-:Y:S01]  /*1490*/  IMAD.MOV R11, RZ, RZ, -R11 ;  /* 0x000000ffff0b7224 */ /* 0x000fe200078e0a0b */
[----:B0-----:R-:W-:Y:S01]  /*14a0*/  IABS R16, R8 ;  /* 0x0000000800107213 */ /* 0x001fe20000000000 */
[----:B------:R-:W-:Y:S01]  /*14b0*/  @!P6 IMAD.MOV R18, RZ, RZ, -R18 ;  /* 0x000000ffff12e224 */ /* 0x000fe200078e0a12 */
[----:B------:R-:W-:Y:S01]  /*14c0*/  ISETP.GT.U32.AND P6, PT, R2, R15, PT ;  /* 0x0000000f0200720c */ /* 0x000fe20003fc4070 */
[----:B------:R-:W-:Y:S02]  /*14d0*/  @!P2 IMAD.IADD R23, R23, 0x1, -R2 ;  /* 0x000000011717a824 */ /* 0x000fe400078e0a02 */
[----:B------:R-:W-:Y:S01]  /*14e0*/  IMAD.HI.U32 R9, R0, R20, RZ ;  /* 0x0000001400097227 */ /* 0x000fe200078e00ff */
[----:B--2---:R-:W-:Y:S01]  /*14f0*/  IABS R12, R7 ;  /* 0x00000007000c7213 */ /* 0x004fe20000000000 */
[----:B------:R0:W-:Y:S01]  /*1500*/  STL [R1+0x74], R18 ;  /* 0x0000741201007387 */ /* 0x0001e20000100800 */
[C---:B------:R-:W-:Y:S01]  /*1510*/  ISETP.GT.U32.AND P2, PT, R2.reuse, R23, PT ;  /* 0x000000170200720c */ /* 0x040fe20003f44070 */
[----:B------:R-:W-:-:S02]  /*1520*/  IMAD R21, R2, R11, R21 ;  /* 0x0000000b02157224 */ /* 0x000fc400078e0215 */
[----:B------:R-:W-:Y:S02]  /*1530*/  IMAD.MOV R9, RZ, RZ, -R9 ;  /* 0x000000ffff097224 */ /* 0x000fe400078e0a09 */
[----:B------:R-:W-:Y:S01]  /*1540*/  @!P4 IMAD.IADD R22, R22, 0x1, -R2 ;  /* 0x000000011616c824 */ /* 0x000fe200078e0a02 */
[C---:B------:R-:W-:Y:S01]  /*1550*/  ISETP.GT.U32.AND P4, PT, R2.reuse, R21, PT ;  /* 0x000000150200720c */ /* 0x040fe20003f84070 */
[----:B------:R-:W-:Y:S01]  /*1560*/  IMAD R20, R2, R9, R20 ;  /* 0x0000000902147224 */ /* 0x000fe200078e0214 */
[----:B------:R-:W-:Y:S01]  /*1570*/  IABS R9, R17 ;  /* 0x0000001100097213 */ /* 0x000fe20000000000 */
[----:B------:R-:W-:Y:S01]  /*1580*/  IMAD.HI.U32 R6, R0, R16, RZ ;  /* 0x0000001000067227 */ /* 0x000fe200078e00ff */
[----:B0-----:R-:W-:-:S03]  /*1590*/  LOP3.LUT R18, R3, 0xd6, RZ, 0xfc, !PT ;  /* 0x000000d603127812 */ /* 0x001fc600078efcff */
[----:B------:R-:W-:Y:S01]  /*15a0*/  @!P6 IMAD.IADD R15, R15, 0x1, -R2 ;  /* 0x000000010f0fe824 */ /* 0x000fe200078e0a02 */
[----:B------:R-:W-:Y:S01]  /*15b0*/  ISETP.GT.U32.AND P6, PT, R2, R20, PT ;  /* 0x000000140200720c */ /* 0x000fe20003fc4070 */
[----:B------:R-:W-:Y:S01]  /*15c0*/  IMAD.MOV R6, RZ, RZ, -R6 ;  /* 0x000000ffff067224 */ /* 0x000fe200078e0a06 */
[----:B------:R-:W-:Y:S01]  /*15d0*/  IABS R11, R18 ;  /* 0x00000012000b7213 */ /* 0x000fe20000000000 */
[----:B------:R-:W-:Y:S01]  /*15e0*/  @!P2 IMAD.IADD R23, R23, 0x1, -R2 ;  /* 0x000000011717a824 */ /* 0x000fe200078e0a02 */
[----:B------:R-:W-:Y:S01]  /*15f0*/  ISETP.GE.AND P2, PT, R10, RZ, PT ;  /* 0x000000ff0a00720c */ /* 0x000fe20003f46270 */
[C---:B------:R-:W-:Y:S01]  /*1600*/  IMAD R16, R2.reuse, R6, R16 ;  /* 0x0000000602107224 */ /* 0x040fe200078e0210 */
[----:B------:R-:W-:Y:S01]  /*1610*/  LOP3.LUT R6, R3, 0xda, RZ, 0xfc, !PT ;  /* 0x000000da03067812 */ /* 0x000fe200078efcff */
[----:B------:R-:W-:Y:S01]  /*1620*/  @!P4 IMAD.IADD R21, R21, 0x1, -R2 ;  /* 0x000000011515c824 */ /* 0x000fe200078e0a02 */
[----:B------:R-:W-:Y:S01]  /*1630*/  ISETP.GT.U32.AND P4, PT, R2, R15, PT ;  /* 0x0000000f0200720c */ /* 0x000fe20003f84070 */
[----:B------:R-:W-:Y:S01]  /*1640*/  IMAD.HI.U32 R4, R0, R12, RZ ;  /* 0x0000000c00047227 */ /* 0x000fe200078e00ff */
[----:B------:R-:W-:-:S03]  /*1650*/  IABS R10, R6 ;  /* 0x00000006000a7213 */ /* 0x000fc60000000000 */
[----:B-1----:R-:W-:Y:S02]  /*1660*/  IMAD.MOV.U32 R25, RZ, RZ, R23 ;  /* 0x000000ffff197224 */ /* 0x002fe400078e0017 */
[----:B------:R-:W-:Y:S02]  /*1670*/  IMAD.MOV R4, RZ, RZ, -R4 ;  /* 0x000000ffff047224 */ /* 0x000fe400078e0a04 */
[----:B------:R-:W-:Y:S02]  /*1680*/  @!P6 IMAD.IADD R20, R20, 0x1, -R2 ;  /* 0x000000011414e824 */ /* 0x000fe400078e0a02 */
[----:B------:R-:W-:Y:S01]  /*1690*/  @!P0 IMAD.MOV R25, RZ, RZ, -R25 ;  /* 0x000000ffff198224 */ /* 0x000fe200078e0a19 */
[----:B------:R-:W-:Y:S01]  /*16a0*/  ISETP.GT.U32.AND P0, PT, R2, R21, PT ;  /* 0x000000150200720c */ /* 0x000fe20003f04070 */
[----:B------:R-:W-:Y:S01]  /*16b0*/  IMAD.HI.U32 R23, R0, R10, RZ ;  /* 0x0000000a00177227 */ /* 0x000fe200078e00ff */
[C---:B------:R-:W-:Y:S02]  /*16c0*/  ISETP.GT.U32.AND P6, PT, R2.reuse, R20, PT ;  /* 0x000000140200720c */ /* 0x040fe40003fc4070 */
[----:B------:R-:W-:Y:S01]  /*16d0*/  STL [R1+0x84], R25 ;  /* 0x0000841901007387 */ /* 0x000fe20000100800 */
[----:B------:R-:W-:Y:S01]  /*16e0*/  IMAD R12, R2, R4, R12 ;  /* 0x00000004020c7224 */ /* 0x000fe200078e020c */
[----:B------:R-:W-:Y:S01]  /*16f0*/  IABS R4, R19 ;  /* 0x0000001300047213 */ /* 0x000fe20000000000 */
[----:B------:R-:W-:-:S04]  /*1700*/  IMAD.HI.U32 R24, R0, R9, RZ ;  /* 0x0000000900187227 */ /* 0x000fc800078e00ff */
[----:B------:R-:W-:Y:S02]  /*1710*/  IMAD.MOV R23, RZ, RZ, -R23 ;  /* 0x000000ffff177224 */ /* 0x000fe400078e0a17 */
[----:B------:R-:W-:Y:S01]  /*1720*/  @!P4 IMAD.IADD R15, R15, 0x1, -R2 ;  /* 0x000000010f0fc824 */ /* 0x000fe200078e0a02 */
[C---:B------:R-:W-:Y:S01]  /*1730*/  ISETP.GT.U32.AND P4, PT, R2.reuse, R12, PT ;  /* 0x0000000c0200720c */ /* 0x040fe20003f84070 */
[----:B------:R-:W-:Y:S02]  /*1740*/  IMAD.MOV R24, RZ, RZ, -R24 ;  /* 0x000000ffff187224 */ /* 0x000fe400078e0a18 */
[C---:B------:R-:W-:Y:S02]  /*1750*/  IMAD R10, R2.reuse, R23, R10 ;  /* 0x00000017020a7224 */ /* 0x040fe400078e020a */
[----:B------:R-:W-:Y:S01]  /*1760*/  @!P1 IMAD.MOV R22, RZ, RZ, -R22 ;  /* 0x000000ffff169224 */ /* 0x000fe200078e0a16 */
[C---:B------:R-:W-:Y:S01]  /*1770*/  ISETP.GT.U32.AND P1, PT, R2.reuse, R16, PT ;  /* 0x000000100200720c */ /* 0x040fe20003f24070 */
[----:B------:R-:W-:-:S02]  /*1780*/  IMAD R9, R2, R24, R9 ;  /* 0x0000001802097224 */ /* 0x000fc400078e0209 */
[--C-:B------:R-:W-:Y:S01]  /*1790*/  @!P0 IMAD.IADD R21, R21, 0x1, -R2.reuse ;  /* 0x0000000115158824 */ /* 0x100fe200078e0a02 */
[----:B------:R-:W-:Y:S01]  /*17a0*/  ISETP.GT.U32.AND P0, PT, R2, R10, PT ;  /* 0x0000000a0200720c */ /* 0x000fe20003f04070 */
[--C-:B------:R-:W-:Y:S01]  /*17b0*/  @!P6 IMAD.IADD R20, R20, 0x1, -R2.reuse ;  /* 0x000000011414e824 */ /* 0x100fe200078e0a02 */
[----:B------:R-:W-:Y:S01]  /*17c0*/  ISETP.GT.U32.AND P6, PT, R2, R9, PT ;  /* 0x000000090200720c */ /* 0x000fe20003fc4070 */
[----:B------:R-:W-:Y:S01]  /*17d0*/  @!P4 IMAD.IADD R12, R12, 0x1, -R2 ;  /* 0x000000010c0cc824 */ /* 0x000fe200078e0a02 */
[----:B------:R0:W-:Y:S01]  /*17e0*/  STL [R1+0x88], R22 ;  /* 0x0000881601007387 */ /* 0x0001e20000100800 */
[----:B------:R-:W-:Y:S01]  /*17f0*/  @!P5 IMAD.MOV R15, RZ, RZ, -R15 ;  /* 0x000000ffff0fd224 */ /* 0x000fe200078e0a0f */
[----:B------:R-:W-:Y:S01]  /*1800*/  ISETP.GE.AND P4, PT, R7, RZ, PT ;  /* 0x000000ff0700720c */ /* 0x000fe20003f86270 */
[----:B------:R-:W-:Y:S01]  /*1810*/  IMAD.HI.U32 R23, R0, R4, RZ ;  /* 0x0000000400177227 */ /* 0x000fe200078e00ff */
[----:B------:R-:W-:-:S03]  /*1820*/  ISETP.GT.U32.AND P5, PT, R2, R12, PT ;  /* 0x0000000c0200720c */ /* 0x000fc60003fa4070 */
[--C-:B------:R-:W-:Y:S01]  /*1830*/  @!P1 IMAD.IADD R16, R16, 0x1, -R2.reuse ;  /* 0x0000000110109824 */ /* 0x100fe200078e0a02 */
[----:B------:R-:W-:Y:S01]  /*1840*/  ISETP.GE.AND P1, PT, R8, RZ, PT ;  /* 0x000000ff0800720c */ /* 0x000fe20003f26270 */
[----:B------:R-:W-:Y:S01]  /*1850*/  @!P0 IMAD.IADD R10, R10, 0x1, -R2 ;  /* 0x000000010a0a8824 */ /* 0x000fe200078e0a02 */
[----:B------:R-:W-:Y:S01]  /*1860*/  LOP3.LUT R8, R3, 0xd0, RZ, 0xfc, !PT ;  /* 0x000000d003087812 */ /* 0x000fe200078efcff */
[----:B0-----:R-:W-:Y:S01]  /*1870*/  IMAD.HI.U32 R22, R0, R11, RZ ;  /* 0x0000000b00167227 */ /* 0x001fe200078e00ff */
[----:B------:R-:W-:-:S03]  /*1880*/  ISETP.GT.U32.AND P0, PT, R2, R16, PT ;  /* 0x000000100200720c */ /* 0x000fc60003f04070 */
[----:B------:R-:W-:Y:S02]  /*1890*/  IMAD.MOV R22, RZ, RZ, -R22 ;  /* 0x000000ffff167224 */ /* 0x000fe400078e0a16 */
[----:B------:R-:W-:Y:S02]  /*18a0*/  IMAD.MOV R23, RZ, RZ, -R23 ;  /* 0x000000ffff177224 */ /* 0x000fe400078e0a17 */
[----:B------:R-:W-:Y:S01]  /*18b0*/  IMAD.MOV.U32 R25, RZ, RZ, R21 ;  /* 0x000000ffff197224 */ /* 0x000fe200078e0015 */
[----:B------:R-:W-:Y:S01]  /*18c0*/  IABS R21, R8 ;  /* 0x0000000800157213 */ /* 0x000fe20000000000 */
[----:B------:R-:W-:Y:S01]  /*18d0*/  @!P6 IMAD.IADD R9, R9, 0x1, -R2 ;  /* 0x000000010909e824 */ /* 0x000fe200078e0a02 */
[C---:B------:R-:W-:Y:S01]  /*18e0*/  ISETP.GT.U32.AND P6, PT, R2.reuse, R10, PT ;  /* 0x0000000a0200720c */ /* 0x040fe20003fc4070 */
[C---:B------:R-:W-:Y:S01]  /*18f0*/  IMAD R7, R2.reuse, R22, R11 ;  /* 0x0000001602077224 */ /* 0x040fe200078e020b */
[----:B------:R-:W-:Y:S01]  /*1900*/  LOP3.LUT R11, R3, 0xd2, RZ, 0xfc, !PT ;  /* 0x000000d2030b7812 */ /* 0x000fe200078efcff */
[----:B------:R-:W-:-:S02]  /*1910*/  IMAD R4, R2, R23, R4 ;  /* 0x0000001702047224 */ /* 0x000fc400078e0204 */
[----:B------:R-:W-:Y:S01]  /*1920*/  @!P3 IMAD.MOV R25, RZ, RZ, -R25 ;  /* 0x000000ffff19b224 */ /* 0x000fe200078e0a19 */
[----:B------:R-:W-:Y:S01]  /*1930*/  ISETP.GT.U32.AND P3, PT, R2, R9, PT ;  /* 0x000000090200720c */ /* 0x000fe20003f64070 */
[----:B------:R-:W-:Y:S01]  /*1940*/  IMAD.MOV.U32 R22, RZ, RZ, R20 ;  /* 0x000000ffff167224 */ /* 0x000fe200078e0014 */
[----:B------:R-:W-:Y:S01]  /*1950*/  IABS R20, R11 ;  /* 0x0000000b00147213 */ /* 0x000fe20000000000 */
[----:B------:R-:W-:Y:S01]  /*1960*/  @!P5 IMAD.IADD R12, R12, 0x1, -R2 ;  /* 0x000000010c0cd824 */ /* 0x000fe200078e0a02 */
[C---:B------:R-:W-:Y:S01]  /*1970*/  ISETP.GT.U32.AND P5, PT, R2.reuse, R4, PT ;  /* 0x000000040200720c */ /* 0x040fe20003fa4070 */
[----:B------:R-:W-:Y:S01]  /*1980*/  @!P2 IMAD.MOV R22, RZ, RZ, -R22 ;  /* 0x000000ffff16a224 */ /* 0x000fe200078e0a16 */
[----:B------:R-:W-:Y:S01]  /*1990*/  ISETP.GT.U32.AND P2, PT, R2, R7, PT ;  /* 0x000000070200720c */ /* 0x000fe20003f44070 */
[--C-:B------:R-:W-:Y:S01]  /*19a0*/  @!P0 IMAD.IADD R16, R16, 0x1, -R2.reuse ;  /* 0x0000000110108824 */ /* 0x100fe200078e0a02 */
[----:B------:R-:W-:Y:S01]  /*19b0*/  ISETP.GE.AND P0, PT, R6, RZ, PT ;  /* 0x000000ff0600720c */ /* 0x000fe20003f06270 */
[----:B------:R-:W-:Y:S01]  /*19c0*/  @!P6 IMAD.IADD R10, R10, 0x1, -R2 ;  /* 0x000000010a0ae824 */ /* 0x000fe200078e0a02 */
[----:B------:R-:W-:Y:S01]  /*19d0*/  ISETP.GE.AND P6, PT, R17, RZ, PT ;  /* 0x000000ff1100720c */ /* 0x000fe20003fc6270 */
[----:B------:R-:W-:Y:S01]  /*19e0*/  IMAD.MOV.U32 R6, RZ, RZ, R21 ;  /* 0x000000ffff067224 */ /* 0x000fe200078e0015 */
[----:B------:R-:W-:Y:S01]  /*19f0*/  STL [R1+0xa0], R25 ;  /* 0x0000a01901007387 */ /* 0x000fe20000100800 */
[----:B------:R-:W-:-:S03]  /*1a00*/  IMAD.HI.U32 R17, R0, R20, RZ ;  /* 0x0000001400117227 */ /* 0x000fc600078e00ff */
[----:B------:R0:W-:Y:S01]  /*1a10*/  STL [R1+0xc0], R22 ;  /* 0x0000c01601007387 */ /* 0x0001e20000100800 */
[----:B------:R-:W-:Y:S01]  /*1a20*/  @!P3 IMAD.IADD R9, R9, 0x1, -R2 ;  /* 0x000000010909b824 */ /* 0x000fe200078e0a02 */
[----:B------:R-:W-:Y:S01]  /*1a30*/  ISETP.GE.AND P3, PT, R18, RZ, PT ;  /* 0x000000ff1200720c */ /* 0x000fe20003f66270 */
[----:B------:R-:W-:-:S04]  /*1a40*/  IMAD.HI.U32 R18, R0, R6, RZ ;  /* 0x0000000600127227 */ /* 0x000fc800078e00ff */
[----:B------:R-:W-:Y:S02]  /*1a50*/  IMAD.MOV R17, RZ, RZ, -R17 ;  /* 0x000000ffff117224 */ /* 0x000fe400078e0a11 */
[--C-:B------:R-:W-:Y:S01]  /*1a60*/  @!P5 IMAD.IADD R4, R4, 0x1, -R2.reuse ;  /* 0x000000010404d824 */ /* 0x100fe200078e0a02 */
[----:B------:R-:W-:Y:S01]  /*1a70*/  ISETP.GE.AND P5, PT, R11, RZ, PT ;  /* 0x000000ff0b00720c */ /* 0x000fe20003fa6270 */
[----:B------:R-:W-:Y:S01]  /*1a80*/  @!P2 IMAD.IADD R7, R7, 0x1, -R2 ;  /* 0x000000010707a824 */ /* 0x000fe200078e0a02 */
[----:B------:R-:W-:Y:S01]  /*1a90*/  ISETP.GE.AND P2, PT, R19, RZ, PT ;  /* 0x000000ff1300720c */ /* 0x000fe20003f46270 */
[----:B------:R-:W-:Y:S01]  /*1aa0*/  IMAD.MOV.U32 R23, RZ, RZ, R16 ;  /* 0x000000ffff177224 */ /* 0x000fe200078e0010 */
[----:B------:R-:W-:Y:S01]  /*1ab0*/  LOP3.LUT R19, R3, 0xc0, RZ, 0xfc, !PT ;  /* 0x000000c003137812 */ /* 0x000fe200078efcff */
[----:B------:R-:W-:Y:S02]  /*1ac0*/  IMAD.MOV R16, RZ, RZ, -R18 ;  /* 0x000000ffff107224 */ /* 0x000fe400078e0a12 */
[----:B------:R-:W-:-:S02]  /*1ad0*/  IMAD R11, R2, R17, R20 ;  /* 0x00000011020b7224 */ /* 0x000fc400078e0214 */
[----:B0-----:R-:W-:Y:S02]  /*1ae0*/  IMAD.MOV.U32 R22, RZ, RZ, R12 ;  /* 0x000000ffff167224 */ /* 0x001fe400078e000c */
[----:B------:R-:W-:Y:S01]  /*1af0*/  @!P1 IMAD.MOV R23, RZ, RZ, -R23 ;  /* 0x000000ffff179224 */ /* 0x000fe200078e0a17 */
[C---:B------:R-:W-:Y:S01]  /*1b00*/  ISETP.GT.U32.AND P1, PT, R2.reuse, R7, PT ;  /* 0x000000070200720c */ /* 0x040fe20003f24070 */
[C---:B------:R-:W-:Y:S02]  /*1b10*/  IMAD R6, R2.reuse, R16, R6 ;  /* 0x0000001002067224 */ /* 0x040fe400078e0206 */
[----:B------:R-:W-:Y:S01]  /*1b20*/  IMAD.MOV.U32 R12, RZ, RZ, R9 ;  /* 0x000000ffff0c7224 */ /* 0x000fe200078e0009 */
[----:B------:R-:W-:Y:S01]  /*1b30*/  STL [R1+0xe0], R23 ;  /* 0x0000e01701007387 */ /* 0x000fe20000100800 */
[----:B------:R-:W-:Y:S01]  /*1b40*/  @!P0 IMAD.MOV R10, RZ, RZ, -R10 ;  /* 0x000000ffff0a8224 */ /* 0x000fe200078e0a0a */
[C---:B------:R-:W-:Y:S01]  /*1b50*/  ISETP.GT.U32.AND P0, PT, R2.reuse, R11, PT ;  /* 0x0000000b0200720c */ /* 0x040fe20003f04070 */
[----:B------:R-:W-:Y:S01]  /*1b60*/  @!P6 IMAD.MOV R12, RZ, RZ, -R12 ;  /* 0x000000ffff0ce224 */ /* 0x000fe200078e0a0c */
[C---:B------:R-:W-:Y:S01]  /*1b70*/  ISETP.GT.U32.AND P6, PT, R2.reuse, R6, PT ;  /* 0x000000060200720c */ /* 0x040fe20003fc4070 */
[----:B------:R-:W-:Y:S01]  /*1b80*/  @!P4 IMAD.MOV R22, RZ, RZ, -R22 ;  /* 0x000000ffff16c224 */ /* 0x000fe200078e0a16 */
[----:B------:R-:W-:-:S02]  /*1b90*/  ISETP.GT.U32.AND P4, PT, R2, R4, PT ;  /* 0x000000040200720c */ /* 0x000fc40003f84070 */
[----:B------:R-:W-:Y:S01]  /*1ba0*/  LOP3.LUT R9, R3, 0xce, RZ, 0xfc, !PT ;  /* 0x000000ce03097812 */ /* 0x000fe200078efcff */
[--C-:B------:R-:W-:Y:S01]  /*1bb0*/  @!P1 IMAD.IADD R7, R7, 0x1, -R2.reuse ;  /* 0x0000000107079824 */ /* 0x100fe200078e0a02 */
[----:B------:R-:W-:Y:S01]  /*1bc0*/  STL [R1+0xe4], R22 ;  /* 0x0000e41601007387 */ /* 0x000fe20000100800 */
[----:B------:R-:W-:Y:S02]  /*1bd0*/  ISETP.GE.AND P1, PT, R8, RZ, PT ;  /* 0x000000ff0800720c */ /* 0x000fe40003f26270 */
[----:B------:R-:W-:Y:S01]  /*1be0*/  IABS R8, R9 ;  /* 0x0000000900087213 */ /* 0x000fe20000000000 */
[----:B------:R0:W-:Y:S01]  /*1bf0*/  STL [R1+0xf0], R10 ;  /* 0x0000f00a01007387 */ /* 0x0001e20000100800 */
[--C-:B------:R-:W-:Y:S02]  /*1c00*/  @!P0 IMAD.IADD R11, R11, 0x1, -R2.reuse ;  /* 0x000000010b0b8824 */ /* 0x100fe400078e0a02 */
[--C-:B------:R-:W-:Y:S01]  /*1c10*/  @!P6 IMAD.IADD R6, R6, 0x1, -R2.reuse ;  /* 0x000000010606e824 */ /* 0x100fe200078e0a02 */
[----:B------:R1:W-:Y:S01]  /*1c20*/  STL [R1+0x108], R12 ;  /* 0x0001080c01007387 */ /* 0x0003e20000100800 */
[----:B------:R-:W-:Y:S01]  /*1c30*/  @!P4 IMAD.IADD R4, R4, 0x1, -R2 ;  /* 0x000000010404c824 */ /* 0x000fe200078e0a02 */
[----:B------:R-:W-:Y:S01]  /*1c40*/  ISETP.GT.U32.AND P6, PT, R2, R11, PT ;  /* 0x0000000b0200720c */ /* 0x000fe20003fc4070 */
[----:B------:R-:W-:Y:S01]  /*1c50*/  IMAD.MOV.U32 R16, RZ, RZ, R7 ;  /* 0x000000ffff107224 */ /* 0x000fe200078e0007 */
[----:B------:R-:W-:-:S02]  /*1c60*/  ISETP.GE.AND P4, PT, R9, RZ, PT ;  /* 0x000000ff0900720c */ /* 0x000fc40003f86270 */
[C---:B0-----:R-:W-:Y:S01]  /*1c70*/  LOP3.LUT R10, R3.reuse, 0xcc, RZ, 0xfc, !PT ;  /* 0x000000cc030a7812 */ /* 0x041fe200078efcff */
[----:B------:R-:W-:Y:S01]  /*1c80*/  @!P3 IMAD.MOV R16, RZ, RZ, -R16 ;  /* 0x000000ffff10b224 */ /* 0x000fe200078e0a10 */
[----:B------:R-:W-:Y:S02]  /*1c90*/  ISETP.GT.U32.AND P3, PT, R2, R6, PT ;  /* 0x000000060200720c */ /* 0x000fe40003f64070 */
[----:B-1----:R-:W-:Y:S02]  /*1ca0*/  IABS R12, R10 ;  /* 0x0000000a000c7213 */ /* 0x002fe40000000000 */
[----:B------:R-:W-:Y:S01]  /*1cb0*/  ISETP.GE.AND P0, PT, R10, RZ, PT ;  /* 0x000000ff0a00720c */ /* 0x000fe20003f06270 */
[----:B------:R-:W-:Y:S01]  /*1cc0*/  IMAD.HI.U32 R10, R0, R8, RZ ;  /* 0x00000008000a7227 */ /* 0x000fe200078e00ff */
[----:B------:R0:W-:Y:S01]  /*1cd0*/  STL [R1+0x10c], R16 ;  /* 0x00010c1001007387 */ /* 0x0001e20000100800 */
[----:B------:R-:W-:Y:S02]  /*1ce0*/  LOP3.LUT R22, R3, 0xc2, RZ, 0xfc, !PT ;  /* 0x000000c203167812 */ /* 0x000fe400078efcff */
[----:B------:R-:W-:-:S02]  /*1cf0*/  IMAD.MOV.U32 R9, RZ, RZ, R12 ;  /* 0x000000ffff097224 */ /* 0x000fc400078e000c */
[----:B------:R-:W-:Y:S02]  /*1d00*/  IMAD.MOV.U32 R12, RZ, RZ, R4 ;  /* 0x000000ffff0c7224 */ /* 0x000fe400078e0004 */
[----:B------:R-:W-:Y:S01]  /*1d10*/  IMAD.MOV R4, RZ, RZ, -R10 ;  /* 0x000000ffff047224 */ /* 0x000fe200078e0a0a */
[C---:B------:R-:W-:Y:S01]  /*1d20*/  LOP3.LUT R10, R3.reuse, 0xc8, RZ, 0xfc, !PT ;  /* 0x000000c8030a7812 */ /* 0x040fe200078efcff */
[----:B------:R-:W-:Y:S01]  /*1d30*/  IMAD.HI.U32 R7, R0, R9, RZ ;  /* 0x0000000900077227 */ /* 0x000fe200078e00ff */
[----:B0-----:R-:W-:-:S03]  /*1d40*/  LOP3.LUT R16, R3, 0xca, RZ, 0xfc, !PT ;  /* 0x000000ca03107812 */ /* 0x001fc600078efcff */
[C---:B------:R-:W-:Y:S01]  /*1d50*/  IMAD R8, R2.reuse, R4, R8 ;  /* 0x0000000402087224 */ /* 0x040fe200078e0208 */
[----:B------:R-:W-:Y:S01]  /*1d60*/  LOP3.LUT R4, R3, 0xc4, RZ, 0xfc, !PT ;  /* 0x000000c403047812 */ /* 0x000fe200078efcff */
[----:B------:R-:W-:Y:S02]  /*1d70*/  @!P6 IMAD.IADD R11, R11, 0x1, -R2 ;  /* 0x000000010b0be824 */ /* 0x000fe400078e0a02 */
[----:B------:R-:W-:Y:S01]  /*1d80*/  IMAD.MOV R7, RZ, RZ, -R7 ;  /* 0x000000ffff077224 */ /* 0x000fe200078e0a07 */
[C---:B------:R-:W-:Y:S01]  /*1d90*/  ISETP.GT.U32.AND P6, PT, R2.reuse, R8, PT ;  /* 0x000000080200720c */ /* 0x040fe20003fc4070 */
[----:B------:R-:W-:Y:S01]  /*1da0*/  IMAD.MOV.U32 R18, RZ, RZ, R11 ;  /* 0x000000ffff127224 */ /* 0x000fe200078e000b */
[----:B------:R-:W-:Y:S01]  /*1db0*/  IABS R11, R4 ;  /* 0x00000004000b7213 */ /* 0x000fe20000000000 */
[----:B------:R-:W-:Y:S02]  /*1dc0*/  IMAD R7, R2, R7, R9 ;  /* 0x0000000702077224 */ /* 0x000fe400078e0209 */
[----:B------:R-:W-:-:S02]  /*1dd0*/  @!P5 IMAD.MOV R18, RZ, RZ, -R18 ;  /* 0x000000ffff12d224 */ /* 0x000fc400078e0a12 */
[----:B------:R-:W-:Y:S01]  /*1de0*/  @!P2 IMAD.MOV R12, RZ, RZ, -R12 ;  /* 0x000000ffff0ca224 */ /* 0x000fe200078e0a0c */
[----:B------:R-:W-:Y:S01]  /*1df0*/  ISETP.GT.U32.AND P5, PT, R2, R7, PT ;  /* 0x000000070200720c */ /* 0x000fe20003fa4070 */
[--C-:B------:R-:W-:Y:S01]  /*1e00*/  @!P3 IMAD.IADD R6, R6, 0x1, -R2.reuse ;  /* 0x000000010606b824 */ /* 0x100fe200078e0a02 */
[----:B------:R-:W-:Y:S02]  /*1e10*/  ISETP.GE.AND P2, PT, R16, RZ, PT ;  /* 0x000000ff1000720c */ /* 0x000fe40003f46270 */
[----:B------:R-:W-:Y:S01]  /*1e20*/  IABS R16, R16 ;  /* 0x0000001000107213 */ /* 0x000fe20000000000 */
[----:B------:R-:W-:Y:S01]  /*1e30*/  @!P6 IMAD.IADD R8, R8, 0x1, -R2 ;  /* 0x000000010808e824 */ /* 0x000fe200078e0a02 */
[----:B------:R0:W-:Y:S01]  /*1e40*/  STL [R1+0x128], R12 ;  /* 0x0001280c01007387 */ /* 0x0001e20000100800 */
[----:B------:R-:W-:Y:S01]  /*1e50*/  IMAD.MOV.U32 R17, RZ, RZ, R6 ;  /* 0x000000ffff117224 */ /* 0x000fe200078e0006 */
[----:B------:R-:W-:Y:S01]  /*1e60*/  ISETP.GE.AND P3, PT, R10, RZ, PT ;  /* 0x000000ff0a00720c */ /* 0x000fe20003f66270 */
[----:B------:R-:W-:Y:S01]  /*1e70*/  IMAD.HI.U32 R9, R0, R16, RZ ;  /* 0x0000001000097227 */ /* 0x000fe200078e00ff */
[----:B------:R-:W-:Y:S01]  /*1e80*/  ISETP.GT.U32.AND P6, PT, R2, R8, PT ;  /* 0x000000080200720c */ /* 0x000fe20003fc4070 */
[----:B------:R-:W-:Y:S01]  /*1e90*/  STL [R1+0x12c], R18 ;  /* 0x00012c1201007387 */ /* 0x000fe20000100800 */
[----:B------:R-:W-:Y:S01]  /*1ea0*/  IABS R10, R10 ;  /* 0x0000000a000a7213 */ /* 0x000fe20000000000 */
[----:B------:R-:W-:-:S02]  /*1eb0*/  @!P1 IMAD.MOV R17, RZ, RZ, -R17 ;  /* 0x000000ffff119224 */ /* 0x000fc400078e0a11 */
[----:B------:R-:W-:Y:S01]  /*1ec0*/  IMAD.MOV R9, RZ, RZ, -R9 ;  /* 0x000000ffff097224 */ /* 0x000fe200078e0a09 */
[----:B0-----:R-:W-:Y:S01]  /*1ed0*/  LOP3.LUT R12, R3, 0xc6, RZ, 0xfc, !PT ;  /* 0x000000c6030c7812 */ /* 0x001fe200078efcff */
[----:B------:R-:W-:Y:S01]  /*1ee0*/  @!P5 IMAD.IADD R7, R7, 0x1, -R2 ;  /* 0x000000010707d824 */ /* 0x000fe200078e0a02 */
[----:B------:R0:W-:Y:S01]  /*1ef0*/  STL [R1+0x138], R17 ;  /* 0x0001381101007387 */ /* 0x0001e20000100800 */
[----:B------:R-:W-:Y:S01]  /*1f00*/  IMAD R16, R2, R9, R16 ;  /* 0x0000000902107224 */ /* 0x000fe200078e0210 */
[----:B------:R-:W-:Y:S01]  /*1f10*/  ISETP.GE.AND P1, PT, R12, RZ, PT ;  /* 0x000000ff0c00720c */ /* 0x000fe20003f26270 */
[----:B------:R-:W-:Y:S01]  /*1f20*/  IMAD.HI.U32 R6, R0, R10, RZ ;  /* 0x0000000a00067227 */ /* 0x000fe200078e00ff */
[----:B------:R-:W-:Y:S02]  /*1f30*/  IABS R12, R12 ;  /* 0x0000000c000c7213 */ /* 0x000fe40000000000 */
[----:B------:R-:W-:Y:S01]  /*1f40*/  ISETP.GT.U32.AND P5, PT, R2, R7, PT ;  /* 0x000000070200720c */ /* 0x000fe20003fa4070 */
[----:B------:R-:W-:Y:S01]  /*1f50*/  @!P6 IMAD.IADD R8, R8, 0x1, -R2 ;  /* 0x000000010808e824 */ /* 0x000fe200078e0a02 */
[----:B------:R-:W-:Y:S01]  /*1f60*/  ISETP.GT.U32.AND P6, PT, R2, R16, PT ;  /* 0x000000100200720c */ /* 0x000fe20003fc4070 */
[----:B------:R-:W-:-:S04]  /*1f70*/  IMAD.HI.U32 R9, R0, R11, RZ ;  /* 0x0000000b00097227 */ /* 0x000fc800078e00ff */
[----:B0-----:R-:W-:-:S04]  /*1f80*/  IMAD.HI.U32 R17, R0, R12, RZ ;  /* 0x0000000c00117227 */ /* 0x001fc800078e00ff */
[----:B------:R-:W-:Y:S02]  /*1f90*/  IMAD.MOV R17, RZ, RZ, -R17 ;  /* 0x000000ffff117224 */ /* 0x000fe400078e0a11 */
[----:B------:R-:W-:Y:S02]  /*1fa0*/  IMAD.MOV R6, RZ, RZ, -R6 ;  /* 0x000000ffff067224 */ /* 0x000fe400078e0a06 */
[----:B------:R-:W-:Y:S02]  /*1fb0*/  IMAD.MOV R9, RZ, RZ, -R9 ;  /* 0x000000ffff097224 */ /* 0x000fe400078e0a09 */
[C---:B------:R-:W-:Y:S02]  /*1fc0*/  IMAD R12, R2.reuse, R17, R12 ;  /* 0x00000011020c7224 */ /* 0x040fe400078e020c */
[----:B------:R-:W-:Y:S01]  /*1fd0*/  IMAD R10, R2, R6, R10 ;  /* 0x00000006020a7224 */ /* 0x000fe200078e020a */
[----:B------:R-:W-:Y:S01]  /*1fe0*/  IABS R6, R22 ;  /* 0x0000001600067213 */ /* 0x000fe20000000000 */
[----:B------:R-:W-:-:S02]  /*1ff0*/  IMAD.MOV.U32 R18, RZ, RZ, R8 ;  /* 0x000000ffff127224 */ /* 0x000fc400078e0008 */
[C---:B------:R-:W-:Y:S01]  /*2000*/  IMAD R11, R2.reuse, R9, R11 ;  /* 0x00000009020b7224 */ /* 0x040fe200078e020b */
[----:B------:R-:W-:Y:S01]  /*2010*/  LOP3.LUT R9, R3, 0xbe, RZ, 0xfc, !PT ;  /* 0x000000be03097812 */ /* 0x000fe200078efcff */
[----:B------:R-:W-:Y:S01]  /*2020*/  @!P5 IMAD.IADD R7, R7, 0x1, -R2 ;  /* 0x000000010707d824 */ /* 0x000fe200078e0a02 */
[C---:B------:R-:W-:Y:S01]  /*2030*/  ISETP.GT.U32.AND P5, PT, R2.reuse, R12, PT ;  /* 0x0000000c0200720c */ /* 0x040fe20003fa4070 */
[----:B------:R-:W-:Y:S01]  /*2040*/  @!P4 IMAD.MOV R18, RZ, RZ, -R18 ;  /* 0x000000ffff12c224 */ /* 0x000fe200078e0a12 */
[----:B------:R-:W-:Y:S01]  /*2050*/  ISETP.GT.U32.AND P4, PT, R2, R10, PT ;  /* 0x0000000a0200720c */ /* 0x000fe20003f84070 */
[----:B------:R-:W-:Y:S01]  /*2060*/  @!P6 IMAD.IADD R16, R16, 0x1, -R2 ;  /* 0x000000011010e824 */ /* 0x000fe200078e0a02 */
[----:B------:R-:W-:Y:S01]  /*2070*/  ISETP.GT.U32.AND P6, PT, R2, R11, PT ;  /* 0x0000000b0200720c */ /* 0x000fe20003fc4070 */
[----:B------:R-:W-:Y:S01]  /*2080*/  IMAD.MOV.U32 R17, RZ, RZ, R7 ;  /* 0x000000ffff117224 */ /* 0x000fe200078e0007 */
[----:B------:R0:W-:Y:S01]  /*2090*/  STL [R1+0x13c], R18 ;  /* 0x00013c1201007387 */ /* 0x0001e20000100800 */
[----:B------:R-:W-:Y:S01]  /*20a0*/  IMAD.HI.U32 R8, R0, R6, RZ ;  /* 0x0000000600087227 */ /* 0x000fe200078e00ff */
[----:B------:R-:W-:-:S03]  /*20b0*/  IABS R21, R9 ;  /* 0x0000000900157213 */ /* 0x000fc60000000000 */
[----:B------:R-:W-:Y:S02]  /*20c0*/  IMAD.MOV R8, RZ, RZ, -R8 ;  /* 0x000000ffff087224 */ /* 0x000fe400078e0a08 */
[--C-:B------:R-:W-:Y:S02]  /*20d0*/  @!P5 IMAD.IADD R12, R12, 0x1, -R2.reuse ;  /* 0x000000010c0cd824 */ /* 0x100fe400078e0a02 */
[--C-:B------:R-:W-:Y:S01]  /*20e0*/  @!P4 IMAD.IADD R10, R10, 0x1, -R2.reuse ;  /* 0x000000010a0ac824 */ /* 0x100fe200078e0a02 */
[----:B0-----:R-:W-:Y:S01]  /*20f0*/  IABS R18, R19 ;  /* 0x0000001300127213 */ /* 0x001fe20000000000 */
[----:B------:R-:W-:Y:S01]  /*2100*/  @!P6 IMAD.IADD R11, R11, 0x1, -R2 ;  /* 0x000000010b0be824 */ /* 0x000fe200078e0a02 */
[C---:B------:R-:W-:Y:S01]  /*2110*/  ISETP.GT.U32.AND P4, PT, R2.reuse, R16, PT ;  /* 0x000000100200720c */ /* 0x040fe20003f84070 */
[----:B------:R-:W-:Y:S01]  /*2120*/  @!P0 IMAD.MOV R17, RZ, RZ, -R17 ;  /* 0x000000ffff118224 */ /* 0x000fe200078e0a11 */
[----:B------:R-:W-:Y:S01]  /*2130*/  ISETP.GT.U32.AND P6, PT, R2, R12, PT ;  /* 0x0000000c0200720c */ /* 0x000fe20003fc4070 */
[----:B------:R-:W-:Y:S01]  /*2140*/  IMAD.HI.U32 R7, R0, R18, RZ ;  /* 0x0000001200077227 */ /* 0x000fe200078e00ff */
[----:B------:R-:W-:-:S02]  /*2150*/  ISETP.GT.U32.AND P0, PT, R2, R11, PT ;  /* 0x0000000b0200720c */ /* 0x000fc40003f04070 */
[C---:B------:R-:W-:Y:S01]  /*2160*/  ISETP.GT.U32.AND P5, PT, R2.reuse, R10, PT ;  /* 0x0000000a0200720c */ /* 0x040fe20003fa4070 */
[----:B------:R-:W-:Y:S01]  /*2170*/  IMAD.MOV R7, RZ, RZ, -R7 ;  /* 0x000000ffff077224 */ /* 0x000fe200078e0a07 */
[----:B------:R0:W-:Y:S01]  /*2180*/  STL [R1+0x140], R17 ;  /* 0x0001401101007387 */ /* 0x0001e20000100800 */
[C---:B------:R-:W-:Y:S01]  /*2190*/  IMAD R6, R2.reuse, R8, R6 ;  /* 0x0000000802067224 */ /* 0x040fe200078e0206 */
[C---:B------:R-:W-:Y:S01]  /*21a0*/  LOP3.LUT R8, R3.reuse, 0xbc, RZ, 0xfc, !PT ;  /* 0x000000bc03087812 */ /* 0x040fe200078efcff */
[----:B------:R-:W-:Y:S01]  /*21b0*/  IMAD R18, R2, R7, R18 ;  /* 0x0000000702127224 */ /* 0x000fe200078e0212 */
[----:B------:R-:W-:Y:S01]  /*21c0*/  LOP3.LUT R7, R3, 0xba, RZ, 0xfc, !PT ;  /* 0x000000ba03077812 */ /* 0x000fe200078efcff */
[--C-:B------:R-:W-:Y:S01]  /*21d0*/  @!P4 IMAD.IADD R16, R16, 0x1, -R2.reuse ;  /* 0x000000011010c824 */ /* 0x100fe200078e0a02 */
[----:B------:R-:W-:Y:S01]  /*21e0*/  ISETP.GT.U32.AND P4, PT, R2, R6, PT ;  /* 0x000000060200720c */ /* 0x000fe20003f84070 */
[--C-:B------:R-:W-:Y:S01]  /*21f0*/  @!P6 IMAD.IADD R12, R12, 0x1, -R2.reuse ;  /* 0x000000010c0ce824 */ /* 0x100fe200078e0a02 */
[----:B------:R-:W-:Y:S01]  /*2200*/  ISETP.GT.U32.AND P6, PT, R2, R18, PT ;  /* 0x000000120200720c */ /* 0x000fe20003fc4070 */
[--C-:B------:R-:W-:Y:S01]  /*2210*/  @!P0 IMAD.IADD R11, R11, 0x1, -R2.reuse ;  /* 0x000000010b0b8824 */ /* 0x100fe200078e0a02 */
[----:B------:R-:W-:Y:S01]  /*2220*/  ISETP.GE.AND P0, PT, R22, RZ, PT ;  /* 0x000000ff1600720c */ /* 0x000fe20003f06270 */
[----:B------:R-:W-:Y:S01]  /*2230*/  @!P5 IMAD.IADD R10, R10, 0x1, -R2 ;  /* 0x000000010a0ad824 */ /* 0x000fe200078e0a02 */
[----:B------:R-:W-:Y:S01]  /*2240*/  IABS R22, R7 ;  /* 0x0000000700167213 */ /* 0x000fe20000000000 */
[----:B0-----:R-:W-:Y:S01]  /*2250*/  IMAD.HI.U32 R17, R0, R21, RZ ;  /* 0x0000001500117227 */ /* 0x001fe200078e00ff */
[----:B------:R-:W-:-:S02]  /*2260*/  IABS R20, R8 ;  /* 0x0000000800147213 */ /* 0x000fc40000000000 */
[----:B------:R-:W-:Y:S01]  /*2270*/  ISETP.GE.AND P5, PT, R4, RZ, PT ;  /* 0x000000ff0400720c */ /* 0x000fe20003fa6270 */
[----:B------:R-:W-:Y:S02]  /*2280*/  IMAD.MOV.U32 R24, RZ, RZ, R16 ;  /* 0x000000ffff187224 */ /* 0x000fe400078e0010 */
[--C-:B------:R-:W-:Y:S01]  /*2290*/  @!P4 IMAD.IADD R6, R6, 0x1, -R2.reuse ;  /* 0x000000010606c824 */ /* 0x100fe200078e0a02 */
[----:B------:R-:W-:Y:S01]  /*22a0*/  ISETP.GE.AND P4, PT, R19, RZ, PT ;  /* 0x000000ff1300720c */ /* 0x000fe20003f86270 */
[----:B------:R-:W-:Y:S02]  /*22b0*/  @!P6 IMAD.IADD R18, R18, 0x1, -R2 ;  /* 0x000000011212e824 */ /* 0x000fe400078e0a02 */
[----:B------:R-:W-:Y:S02]  /*22c0*/  IMAD.MOV.U32 R19, RZ, RZ, R22 ;  /* 0x000000ffff137224 */ /* 0x000fe400078e0016 */
[----:B------:R-:W-:Y:S01]  /*22d0*/  IMAD.MOV R17, RZ, RZ, -R17 ;  /* 0x000000ffff117224 */ /* 0x000fe200078e0a11 */
[----:B------:R-:W-:Y:S01]  /*22e0*/  ISETP.GT.U32.AND P6, PT, R2, R18, PT ;  /* 0x000000120200720c */ /* 0x000fe20003fc4070 */
[----:B------:R-:W-:-:S04]  /*22f0*/  IMAD.HI.U32 R16, R0, R19, RZ ;  /* 0x0000001300107227 */ /* 0x000fc800078e00ff */
[----:B------:R-:W-:Y:S02]  /*2300*/  IMAD.MOV.U32 R23, RZ, RZ, R10 ;  /* 0x000000ffff177224 */ /* 0x000fe400078e000a */
[----:B------:R-:W-:Y:S01]  /*2310*/  @!P2 IMAD.MOV R24, RZ, RZ, -R24 ;  /* 0x000000ffff18a224 */ /* 0x000fe200078e0a18 */
[C---:B------:R-:W-:Y:S01]  /*2320*/  ISETP.GT.U32.AND P2, PT, R2.reuse, R6, PT ;  /* 0x000000060200720c */ /* 0x040fe20003f44070 */
[----:B------:R-:W-:Y:S02]  /*2330*/  IMAD.MOV R10, RZ, RZ, -R16 ;  /* 0x000000ffff0a7224 */ /* 0x000fe400078e0a10 */
[C---:B------:R-:W-:Y:S01]  /*2340*/  IMAD R21, R2.reuse, R17, R21 ;  /* 0x0000001102157224 */ /* 0x040fe200078e0215 */
[----:B------:R0:W-:Y:S01]  /*2350*/  STL [R1+0x144], R24 ;  /* 0x0001441801007387 */ /* 0x0001e20000100800 */
[----:B------:R-:W-:Y:S02]  /*2360*/  IMAD R19, R2, R10, R19 ;  /* 0x0000000a02137224 */ /* 0x000fe400078e0213 */
[----:B------:R-:W-:-:S04]  /*2370*/  IMAD.HI.U32 R4, R0, R20, RZ ;  /* 0x0000001400047227 */ /* 0x000fc800078e00ff */
[----:B------:R-:W-:Y:S01]  /*2380*/  @!P3 IMAD.MOV R23, RZ, RZ, -R23 ;  /* 0x000000ffff17b224 */ /* 0x000fe200078e0a17 */
[----:B------:R-:W-:Y:S01]  /*2390*/  ISETP.GT.U32.AND P3, PT, R2, R21, PT ;  /* 0x000000150200720c */ /* 0x000fe20003f64070 */
[----:B------:R-:W-:Y:S01]  /*23a0*/  @!P6 IMAD.IADD R18, R18, 0x1, -R2 ;  /* 0x000000011212e824 */ /* 0x000fe200078e0a02 */
[----:B------:R-:W-:Y:S01]  /*23b0*/  ISETP.GT.U32.AND P6, PT, R2, R19, PT ;  /* 0x000000130200720c */ /* 0x000fe20003fc4070 */
[----:B------:R-:W-:Y:S01]  /*23c0*/  IMAD.MOV R4, RZ, RZ, -R4 ;  /* 0x000000ffff047224 */ /* 0x000fe200078e0a04 */
[----:B------:R-:W-:Y:S01]  /*23d0*/  STL [R1+0x198], R23 ;  /* 0x0001981701007387 */ /* 0x000fe20000100800 */
[----:B------:R-:W-:Y:S01]  /*23e0*/  @!P2 IMAD.IADD R6, R6, 0x1, -R2 ;  /* 0x000000010606a824 */ /* 0x000fe200078e0a02 */
[----:B------:R-:W-:Y:S01]  /*23f0*/  ISETP.GE.AND P2, PT, R8, RZ, PT ;  /* 0x000000ff0800720c */ /* 0x000fe20003f46270 */
[C---:B------:R-:W-:Y:S01]  /*2400*/  IMAD R20, R2.reuse, R4, R20 ;  /* 0x0000000402147224 */ /* 0x040fe200078e0214 */
[----:B------:R-:W-:Y:S01]  /*2410*/  LOP3.LUT R8, R3, 0xb6, RZ, 0xfc, !PT ;  /* 0x000000b603087812 */ /* 0x000fe200078efcff */
[----:B------:R-:W-:Y:S01]  /*2420*/  @!P1 IMAD.MOV R12, RZ, RZ, -R12 ;  /* 0x000000ffff0c9224 */ /* 0x000fe200078e0a0c */
[----:B------:R-:W-:Y:S01]  /*2430*/  ISETP.GE.AND P1, PT, R9, RZ, PT ;  /* 0x000000ff0900720c */ /* 0x000fe20003f26270 */
[----:B------:R-:W-:Y:S01]  /*2440*/  @!P5 IMAD.MOV R11, RZ, RZ, -R11 ;  /* 0x000000ffff0bd224 */ /* 0x000fe200078e0a0b */
[C---:B------:R-:W-:Y:S01]  /*2450*/  ISETP.GT.U32.AND P5, PT, R2.reuse, R20, PT ;  /* 0x000000140200720c */ /* 0x040fe20003fa4070 */
[----:B------:R-:W-:Y:S01]  /*2460*/  IMAD.MOV.U32 R9, RZ, RZ, R6 ;  /* 0x000000ffff097224 */ /* 0x000fe200078e0006 */
[----:B------:R-:W-:Y:S01]  /*2470*/  LOP3.LUT R4, R3, 0xb8, RZ, 0xfc, !PT ;  /* 0x000000b803047812 */ /* 0x000fe200078efcff */
[--C-:B------:R-:W-:Y:S01]  /*2480*/  @!P3 IMAD.IADD R21, R21, 0x1, -R2.reuse ;  /* 0x000000011515b824 */ /* 0x100fe200078e0a02 */
[----:B------:R-:W-:Y:S01]  /*2490*/  ISETP.GE.AND P3, PT, R7, RZ, PT ;  /* 0x000000ff0700720c */ /* 0x000fe20003f66270 */
[----:B------:R-:W-:Y:S01]  /*24a0*/  @!P0 IMAD.MOV R9, RZ, RZ, -R9 ;  /* 0x000000ffff098224 */ /* 0x000fe200078e0a09 */
[----:B------:R-:W-:Y:S01]  /*24b0*/  IABS R7, R8 ;  /* 0x0000000800077213 */ /* 0x000fe20000000000 */
[----:B------:R-:W-:Y:S01]  /*24c0*/  @!P6 IMAD.IADD R19, R19, 0x1, -R2 ;  /* 0x000000011313e824 */ /* 0x000fe200078e0a02 */
[----:B------:R-:W-:Y:S01]  /*24d0*/  STL [R1+0x1c0], R12 ;  /* 0x0001c00c01007387 */ /* 0x000fe20000100800 */
[----:B------:R-:W-:Y:S01]  /*24e0*/  IABS R16, R4 ;  /* 0x0000000400107213 */ /* 0x000fe20000000000 */
[----:B0-----:R-:W-:Y:S01]  /*24f0*/  IMAD.MOV.U32 R24, RZ, RZ, R18 ;  /* 0x000000ffff187224 */ /* 0x001fe200078e0012 */
[----:B------:R-:W-:Y:S01]  /*2500*/  LOP3.LUT R6, R3, 0xb2, RZ, 0xfc, !PT ;  /* 0x000000b203067812 */ /* 0x000fe200078efcff */
[----:B------:R0:W-:Y:S01]  /*2510*/  STL [R1+0x1c4], R11 ;  /* 0x0001c40b01007387 */ /* 0x0001e20000100800 */
[----:B------:R-:W-:Y:S01]  /*2520*/  ISETP.GT.U32.AND P6, PT, R2, R19, PT ;  /* 0x000000130200720c */ /* 0x000fe20003fc4070 */
[----:B------:R-:W-:Y:S01]  /*2530*/  @!P5 IMAD.IADD R20, R20, 0x1, -R2 ;  /* 0x000000011414d824 */ /* 0x000fe200078e0a02 */
[----:B------:R-:W-:Y:S01]  /*2540*/  ISETP.GT.U32.AND P5, PT, R2, R21, PT ;  /* 0x000000150200720c */ /* 0x000fe20003fa4070 */
[----:B------:R1:W-:Y:S01]  /*2550*/  STL [R1+0x1cc], R9 ;  /* 0x0001cc0901007387 */ /* 0x0003e20000100800 */
[----:B------:R-:W-:-:S02]  /*2560*/  IMAD.HI.U32 R10, R0, R16, RZ ;  /* 0x00000010000a7227 */ /* 0x000fc400078e00ff */
[C---:B------:R-:W-:Y:S02]  /*2570*/  ISETP.GT.U32.AND P0, PT, R2.reuse, R20, PT ;  /* 0x000000140200720c */ /* 0x040fe40003f04070 */
[----:B------:R-:W-:Y:S01]  /*2580*/  IMAD.MOV R10, RZ, RZ, -R10 ;  /* 0x000000ffff0a7224 */ /* 0x000fe200078e0a0a */
[----:B0-----:R-:W-:Y:S01]  /*2590*/  LOP3.LUT R11, R3, 0xb4, RZ, 0xfc, !PT ;  /* 0x000000b4030b7812 */ /* 0x001fe200078efcff */
[----:B------:R-:W-:Y:S02]  /*25a0*/  @!P4 IMAD.MOV R24, RZ, RZ, -R24 ;  /* 0x000000ffff18c224 */ /* 0x000fe400078e0a18 */
[----:B------:R-:W-:Y:S01]  /*25b0*/  IMAD R16, R2, R10, R16 ;  /* 0x0000000a02107224 */ /* 0x000fe200078e0210 */
[----:B------:R-:W-:Y:S01]  /*25c0*/  IABS R17, R11 ;  /* 0x0000000b00117213 */ /* 0x000fe20000000000 */
[----:B-1----:R-:W-:Y:S01]  /*25d0*/  IMAD.HI.U32 R9, R0, R7, RZ ;  /* 0x0000000700097227 */ /* 0x002fe200078e00ff */
[----:B------:R-:W-:Y:S01]  /*25e0*/  IABS R10, R6 ;  /* 0x00000006000a7213 */ /* 0x000fe20000000000 */
[----:B------:R-:W-:Y:S02]  /*25f0*/  STL [R1+0x14c], R24 ;  /* 0x00014c1801007387 */ /* 0x000fe40000100800 */
[----:B------:R-:W-:-:S02]  /*2600*/  IMAD.MOV R9, RZ, RZ, -R9 ;  /* 0x000000ffff097224 */ /* 0x000fc400078e0a09 */
[--C-:B------:R-:W-:Y:S02]  /*2610*/  @!P6 IMAD.IADD R19, R19, 0x1, -R2.reuse ;  /* 0x000000011313e824 */ /* 0x100fe400078e0a02 */
[C---:B------:R-:W-:Y:S01]  /*2620*/  IMAD R7, R2.reuse, R9, R7 ;  /* 0x0000000902077224 */ /* 0x040fe200078e0207 */
[----:B------:R-:W-:Y:S01]  /*2630*/  LOP3.LUT R9, R3, 0xb0, RZ, 0xfc, !PT ;  /* 0x000000b003097812 */ /* 0x000fe200078efcff */
[--C-:B------:R-:W-:Y:S01]  /*2640*/  @!P5 IMAD.IADD R21, R21, 0x1, -R2.reuse ;  /* 0x000000011515d824 */ /* 0x100fe200078e0a02 */
[----:B------:R-:W-:Y:S01]  /*2650*/  ISETP.GT.U32.AND P5, PT, R2, R16, PT ;  /* 0x000000100200720c */ /* 0x000fe20003fa4070 */
[----:B------:R-:W-:Y:S01]  /*2660*/  @!P0 IMAD.IADD R20, R20, 0x1, -R2 ;  /* 0x0000000114148824 */ /* 0x000fe200078e0a02 */
[----:B------:R-:W-:Y:S01]  /*2670*/  ISETP.GT.U32.AND P6, PT, R2, R7, PT ;  /* 0x000000070200720c */ /* 0x000fe20003fc4070 */
[----:B------:R-:W-:Y:S01]  /*2680*/  IMAD.MOV.U32 R23, RZ, RZ, R21 ;  /* 0x000000ffff177224 */ /* 0x000fe200078e0015 */
[----:B------:R-:W-:Y:S01]  /*2690*/  IABS R12, R9 ;  /* 0x00000009000c7213 */ /* 0x000fe20000000000 */
[----:B------:R-:W-:Y:S01]  /*26a0*/  IMAD.HI.U32 R22, R0, R17, RZ ;  /* 0x0000001100167227 */ /* 0x000fe200078e00ff */
[----:B------:R-:W-:-:S03]  /*26b0*/  ISETP.GE.AND P0, PT, R4, RZ, PT ;  /* 0x000000ff0400720c */ /* 0x000fc60003f06270 */
[----:B------:R-:W-:Y:S02]  /*26c0*/  @!P1 IMAD.MOV R23, RZ, RZ, -R23 ;  /* 0x000000ffff179224 */ /* 0x000fe400078e0a17 */
[----:B------:R-:W-:-:S03]  /*26d0*/  IMAD.HI.U32 R18, R0, R12, RZ ;  /* 0x0000000c00127227 */ /* 0x000fc600078e00ff */
[----:B------:R-:W-:Y:S01]  /*26e0*/  STL [R1+0x150], R23 ;  /* 0x0001501701007387 */ /* 0x000fe20000100800 */
[--C-:B------:R-:W-:Y:S02]  /*26f0*/  @!P6 IMAD.IADD R7, R7, 0x1, -R2.reuse ;  /* 0x000000010707e824 */ /* 0x100fe400078e0a02 */
[----:B------:R-:W-:Y:S01]  /*2700*/  @!P5 IMAD.IADD R16, R16, 0x1, -R2 ;  /* 0x000000011010d824 */ /* 0x000fe200078e0a02 */
[----:B------:R-:W-:Y:S01]  /*2710*/  ISETP.GE.AND P5, PT, R8, RZ, PT ;  /* 0x000000ff0800720c */ /* 0x000fe20003fa6270 */
[----:B------:R-:W-:Y:S01]  /*2720*/  IMAD.MOV R18, RZ, RZ, -R18 ;  /* 0x000000ffff127224 */ /* 0x000fe200078e0a12 */
[----:B------:R-:W-:Y:S01]  /*2730*/  ISETP.GT.U32.AND P1, PT, R2, R7, PT ;  /* 0x000000070200720c */ /* 0x000fe20003f24070 */
[----:B------:R-:W-:Y:S01]  /*2740*/  IMAD.HI.U32 R4, R0, R10, RZ ;  /* 0x0000000a00047227 */ /* 0x000fe200078e00ff */
[----:B------:R-:W-:Y:S02]  /*2750*/  ISETP.GT.U32.AND P4, PT, R2, R16, PT ;  /* 0x000000100200720c */ /* 0x000fe40003f84070 */
[----:B------:R-:W-:Y:S01]  /*2760*/  LOP3.LUT R8, R3, 0xae, RZ, 0xfc, !PT ;  /* 0x000000ae03087812 */ /* 0x000fe200078efcff */
[----:B------:R-:W-:-:S02]  /*2770*/  IMAD.MOV R22, RZ, RZ, -R22 ;  /* 0x000000ffff167224 */ /* 0x000fc400078e0a16 */
[----:B------:R-:W-:Y:S01]  /*2780*/  @!P2 IMAD.MOV R20, RZ, RZ, -R20 ;  /* 0x000000ffff14a224 */ /* 0x000fe200078e0a14 */
[----:B------:R-:W-:Y:S01]  /*2790*/  ISETP.GE.AND P2, PT, R11, RZ, PT ;  /* 0x000000ff0b00720c */ /* 0x000fe20003f46270 */
[C---:B------:R-:W-:Y:S02]  /*27a0*/  IMAD R11, R2.reuse, R18, R12 ;  /* 0x00000012020b7224 */ /* 0x040fe400078e020c */
[----:B------:R-:W-:Y:S01]  /*27b0*/  IMAD.MOV R4, RZ, RZ, -R4 ;  /* 0x000000ffff047224 */ /* 0x000fe200078e0a04 */
[----:B------:R-:W-:Y:S01]  /*27c0*/  STL [R1+0x164], R20 ;  /* 0x0001641401007387 */ /* 0x000fe20000100800 */
[C---:B------:R-:W-:Y:S02]  /*27d0*/  IMAD R17, R2.reuse, R22, R17 ;  /* 0x0000001602117224 */ /* 0x040fe400078e0211 */
[----:B------:R-:W-:Y:S01]  /*27e0*/  @!P1 IMAD.IADD R7, R7, 0x1, -R2 ;  /* 0x0000000107079824 */ /* 0x000fe200078e0a02 */
[C---:B------:R-:W-:Y:S01]  /*27f0*/  ISETP.GT.U32.AND P1, PT, R2.reuse, R11, PT ;  /* 0x0000000b0200720c */ /* 0x040fe20003f24070 */
[C---:B------:R-:W-:Y:S01]  /*2800*/  IMAD R10, R2.reuse, R4, R10 ;  /* 0x00000004020a7224 */ /* 0x040fe200078e020a */
[----:B------:R-:W-:Y:S01]  /*2810*/  ISETP.GT.U32.AND P6, PT, R2, R17, PT ;  /* 0x000000110200720c */ /* 0x000fe20003fc4070 */
[----:B------:R-:W-:Y:S01]  /*2820*/  @!P4 IMAD.IADD R16, R16, 0x1, -R2 ;  /* 0x000000011010c824 */ /* 0x000fe200078e0a02 */
[----:B------:R-:W-:Y:S01]  /*2830*/  ISETP.GE.AND P4, PT, R6, RZ, PT ;  /* 0x000000ff0600720c */ /* 0x000fe20003f86270 */
[----:B------:R-:W-:Y:S01]  /*2840*/  @!P3 IMAD.MOV R19, RZ, RZ, -R19 ;  /* 0x000000ffff13b224 */ /* 0x000fe200078e0a13 */
[----:B------:R-:W-:Y:S01]  /*2850*/  ISETP.GT.U32.AND P3, PT, R2, R10, PT ;  /* 0x0000000a0200720c */ /* 0x000fe20003f64070 */
[----:B------:R-:W-:Y:S01]  /*2860*/  IMAD.MOV.U32 R18, RZ, RZ, R16 ;  /* 0x000000ffff127224 */ /* 0x000fe200078e0010 */
[----:B------:R-:W-:-:S02]  /*2870*/  LOP3.LUT R6, R3, 0xac, RZ, 0xfc, !PT ;  /* 0x000000ac03067812 */ /* 0x000fc400078efcff */
[----:B------:R-:W-:Y:S01]  /*2880*/  IABS R4, R8 ;  /* 0x0000000800047213 */ /* 0x000fe20000000000 */
[----:B------:R-:W-:Y:S01]  /*2890*/  @!P0 IMAD.MOV R18, RZ, RZ, -R18 ;  /* 0x000000ffff128224 */ /* 0x000fe200078e0a12 */
[----:B------:R-:W-:Y:S01]  /*28a0*/  IABS R16, R6 ;  /* 0x0000000600107213 */ /* 0x000fe20000000000 */
[--C-:B------:R-:W-:Y:S01]  /*28b0*/  @!P1 IMAD.IADD R11, R11, 0x1, -R2.reuse ;  /* 0x000000010b0b9824 */ /* 0x100fe200078e0a02 */
[----:B------:R-:W-:Y:S01]  /*28c0*/  STL [R1+0x1ac], R19 ;  /* 0x0001ac1301007387 */ /* 0x000fe20000100800 */
[--C-:B------:R-:W-:Y:S01]  /*28d0*/  @!P6 IMAD.IADD R17, R17, 0x1, -R2.reuse ;  /* 0x000000011111e824 */ /* 0x100fe200078e0a02 */
[----:B------:R-:W-:Y:S01]  /*28e0*/  ISETP.GE.AND P6, PT, R9, RZ, PT ;  /* 0x000000ff0900720c */ /* 0x000fe20003fc6270 */
[----:B------:R-:W-:Y:S01]  /*28f0*/  IMAD.HI.U32 R12, R0, R4, RZ ;  /* 0x00000004000c7227 */ /* 0x000fe200078e00ff */
[----:B------:R0:W-:Y:S01]  /*2900*/  STL [R1+0x1b0], R18 ;  /* 0x0001b01201007387 */ /* 0x0001e20000100800 */
[----:B------:R-:W-:Y:S02]  /*2910*/  ISETP.GT.U32.AND P1, PT, R2, R11, PT ;  /* 0x0000000b0200720c */ /* 0x000fe40003f24070 */
[----:B------:R-:W-:Y:S01]  /*2920*/  @!P3 IMAD.IADD R10, R10, 0x1, -R2 ;  /* 0x000000010a0ab824 */ /* 0x000fe200078e0a02 */
[----:B------:R-:W-:Y:S01]  /*2930*/  ISETP.GT.U32.AND P3, PT, R2, R17, PT ;  /* 0x000000110200720c */ /* 0x000fe20003f64070 */
[----:B------:R-:W-:Y:S01]  /*2940*/  IMAD.MOV R12, RZ, RZ, -R12 ;  /* 0x000000ffff0c7224 */ /* 0x000fe200078e0a0c */
[----:B------:R-:W-:-:S02]  /*2950*/  LOP3.LUT R9, R3, 0xaa, RZ, 0xfc, !PT ;  /* 0x000000aa03097812 */ /* 0x000fc400078efcff */
[C---:B------:R-:W-:Y:S01]  /*2960*/  ISETP.GT.U32.AND P0, PT, R2.reuse, R10, PT ;  /* 0x0000000a0200720c */ /* 0x040fe20003f04070 */
[----:B------:R-:W-:Y:S01]  /*2970*/  IMAD R4, R2, R12, R4 ;  /* 0x0000000c02047224 */ /* 0x000fe200078e0204 */
[----:B------:R-:W-:Y:S01]  /*2980*/  IABS R12, R9 ;  /* 0x00000009000c7213 */ /* 0x000fe20000000000 */
[----:B0-----:R-:W-:Y:S02]  /*2990*/  IMAD.MOV.U32 R18, RZ, RZ, R7 ;  /* 0x000000ffff127224 */ /* 0x001fe400078e0007 */
[----:B------:R-:W-:-:S04]  /*29a0*/  IMAD.HI.U32 R7, R0, R16, RZ ;  /* 0x0000001000077227 */ /* 0x000fc800078e00ff */
[----:B------:R-:W-:Y:S02]  /*29b0*/  IMAD.MOV R7, RZ, RZ, -R7 ;  /* 0x000000ffff077224 */ /* 0x000fe400078e0a07 */
[----:B------:R-:W-:Y:S02]  /*29c0*/  @!P1 IMAD.IADD R11, R11, 0x1, -R2 ;  /* 0x000000010b0b9824 */ /* 0x000fe400078e0a02 */
[C---:B------:R-:W-:Y:S01]  /*29d0*/  IMAD R16, R2.reuse, R7, R16 ;  /* 0x0000000702107224 */ /* 0x040fe200078e0210 */
[----:B------:R-:W-:Y:S01]  /*29e0*/  LOP3.LUT R7, R3, 0xa6, RZ, 0xfc, !PT ;  /* 0x000000a603077812 */ /* 0x000fe200078efcff */
[--C-:B------:R-:W-:Y:S01]  /*29f0*/  @!P3 IMAD.IADD R17, R17, 0x1, -R2.reuse ;  /* 0x000000011111b824 */ /* 0x100fe200078e0a02 */
[----:B------:R-:W-:Y:S01]  /*2a00*/  ISETP.GT.U32.AND P3, PT, R2, R4, PT ;  /* 0x000000040200720c */ /* 0x000fe20003f64070 */
[----:B------:R-:W-:Y:S01]  /*2a10*/  @!P0 IMAD.IADD R10, R10, 0x1, -R2 ;  /* 0x000000010a0a8824 */ /* 0x000fe200078e0a02 */
[----:B------:R-:W-:Y:S01]  /*2a20*/  ISETP.GT.U32.AND P1, PT, R2, R16, PT ;  /* 0x000000100200720c */ /* 0x000fe20003f24070 */
[----:B------:R-:W-:Y:S01]  /*2a30*/  @!P5 IMAD.MOV R18, RZ, RZ, -R18 ;  /* 0x000000ffff12d224 */ /* 0x000fe200078e0a12 */
[----:B------:R-:W-:Y:S01]  /*2a40*/  ISETP.GE.AND P0, PT, R6, RZ, PT ;  /* 0x000000ff0600720c */ /* 0x000fe20003f06270 */
[----:B------:R-:W-:Y:S01]  /*2a50*/  IMAD.HI.U32 R19, R0, R12, RZ ;  /* 0x0000000c00137227 */ /* 0x000fe200078e00ff */
[----:B------:R-:W-:-:S02]  /*2a60*/  LOP3.LUT R6, R3, 0xa8, RZ, 0xfc, !PT ;  /* 0x000000a803067812 */ /* 0x000fc400078efcff */
[----:B------:R-:W-:Y:S01]  /*2a70*/  ISETP.GE.AND P5, PT, R8, RZ, PT ;  /* 0x000000ff0800720c */ /* 0x000fe20003fa6270 */
[----:B------:R-:W-:Y:S01]  /*2a80*/  IMAD.MOV.U32 R20, RZ, RZ, R17 ;  /* 0x000000ffff147224 */ /* 0x000fe200078e0011 */
[----:B------:R-:W-:Y:S01]  /*2a90*/  IABS R8, R6 ;  /* 0x0000000600087213 */ /* 0x000fe20000000000 */
[----:B------:R-:W-:Y:S01]  /*2aa0*/  IMAD.MOV R19, RZ, RZ, -R19 ;  /* 0x000000ffff137224 */ /* 0x000fe200078e0a13 */
[----:B------:R0:W-:Y:S01]  /*2ab0*/  STL [R1+0x1bc], R18 ;  /* 0x0001bc1201007387 */ /* 0x0001e20000100800 */
[--C-:B------:R-:W-:Y:S01]  /*2ac0*/  @!P3 IMAD.IADD R4, R4, 0x1, -R2.reuse ;  /* 0x000000010404b824 */ /* 0x100fe200078e0a02 */
[----:B------:R-:W-:Y:S01]  /*2ad0*/  ISETP.GE.AND P3, PT, R9, RZ, PT ;  /* 0x000000ff0900720c */ /* 0x000fe20003f66270 */
[----:B------:R-:W-:Y:S02]  /*2ae0*/  @!P1 IMAD.IADD R16, R16, 0x1, -R2 ;  /* 0x0000000110109824 */ /* 0x000fe400078e0a02 */
[----:B------:R-:W-:Y:S01]  /*2af0*/  @!P2 IMAD.MOV R20, RZ, RZ, -R20 ;  /* 0x000000ffff14a224 */ /* 0x000fe200078e0a14 */
[----:B------:R-:W-:Y:S01]  /*2b00*/  ISETP.GT.U32.AND P2, PT, R2, R4, PT ;  /* 0x000000040200720c */ /* 0x000fe20003f44070 */
[----:B------:R-:W-:Y:S01]  /*2b10*/  IMAD.HI.U32 R9, R0, R8, RZ ;  /* 0x0000000800097227 */ /* 0x000fe200078e00ff */
[----:B------:R-:W-:-:S02]  /*2b20*/  ISETP.GT.U32.AND P1, PT, R2, R16, PT ;  /* 0x000000100200720c */ /* 0x000fc40003f24070 */
[----:B0-----:R-:W-:Y:S01]  /*2b30*/  IABS R18, R7 ;  /* 0x0000000700127213 */ /* 0x001fe20000000000 */
[C---:B------:R-:W-:Y:S01]  /*2b40*/  IMAD R12, R2.reuse, R19, R12 ;  /* 0x00000013020c7224 */ /* 0x040fe200078e020c */
[----:B------:R-:W-:Y:S01]  /*2b50*/  STL [R1+0x1b4], R20 ;  /* 0x0001b41401007387 */ /* 0x000fe20000100800 */
[----:B------:R-:W-:Y:S02]  /*2b60*/  IMAD.MOV.U32 R17, RZ, RZ, R10 ;  /* 0x000000ffff117224 */ /* 0x000fe400078e000a */
[----:B------:R-:W-:Y:S02]  /*2b70*/  IMAD.MOV R9, RZ, RZ, -R9 ;  /* 0x000000ffff097224 */ /* 0x000fe400078e0a09 */
[----:B------:R-:W-:Y:S01]  /*2b80*/  @!P4 IMAD.MOV R17, RZ, RZ, -R17 ;  /* 0x000000ffff11c224 */ /* 0x000fe200078e0a11 */
[C---:B------:R-:W-:Y:S01]  /*2b90*/  ISETP.GT.U32.AND P4, PT, R2.reuse, R12, PT ;  /* 0x0000000c0200720c */ /* 0x040fe20003f84070 */
[----:B------:R-:W-:Y:S02]  /*2ba0*/  IMAD R8, R2, R9, R8 ;  /* 0x0000000902087224 */ /* 0x000fe400078e0208 */
[----:B------:R-:W-:Y:S01]  /*2bb0*/  IMAD.HI.U32 R10, R0, R18, RZ ;  /* 0x00000012000a7227 */ /* 0x000fe200078e00ff */
[----:B------:R0:W-:Y:S03]  /*2bc0*/  STL [R1+0x18c], R17 ;  /* 0x00018c1101007387 */ /* 0x0001e60000100800 */
[----:B------:R-:W-:Y:S01]  /*2bd0*/  @!P1 IMAD.IADD R16, R16, 0x1, -R2 ;  /* 0x0000000110109824 */ /* 0x000fe200078e0a02 */
[----:B------:R-:W-:Y:S01]  /*2be0*/  ISETP.GT.U32.AND P1, PT, R2, R8, PT ;  /* 0x000000080200720c */ /* 0x000fe20003f24070 */
[----:B------:R-:W-:-:S02]  /*2bf0*/  IMAD.MOV R10, RZ, RZ, -R10 ;  /* 0x000000ffff0a7224 */ /* 0x000fc400078e0a0a */
[----:B------:R-:W-:Y:S01]  /*2c00*/  @!P2 IMAD.IADD R4, R4, 0x1, -R2 ;  /* 0x000000010404a824 */ /* 0x000fe200078e0a02 */
[----:B------:R-:W-:Y:S01]  /*2c10*/  ISETP.GE.AND P2, PT, R7, RZ, PT ;  /* 0x000000ff0700720c */ /* 0x000fe20003f46270 */
[----:B------:R-:W-:Y:S01]  /*2c20*/  IMAD R18, R2, R10, R18 ;  /* 0x0000000a02127224 */ /* 0x000fe200078e0212 */
[C---:B------:R-:W-:Y:S01]  /*2c30*/  LOP3.LUT R10, R3.reuse, 0xa2, RZ, 0xfc, !PT ;  /* 0x000000a2030a7812 */ /* 0x040fe200078efcff */
[----:B------:R-:W-:Y:S02]  /*2c40*/  IMAD.MOV.U32 R19, RZ, RZ, R4 ;  /* 0x000000ffff137224 */ /* 0x000fe400078e0004 */
[--C-:B------:R-:W-:Y:S01]  /*2c50*/  @!P4 IMAD.IADD R12, R12, 0x1, -R2.reuse ;  /* 0x000000010c0cc824 */ /* 0x100fe200078e0a02 */
[----:B------:R-:W-:Y:S01]  /*2c60*/  IABS R9, R10 ;  /* 0x0000000a00097213 */ /* 0x000fe20000000000 */
[----:B------:R-:W-:Y:S01]  /*2c70*/  @!P5 IMAD.MOV R19, RZ, RZ, -R19 ;  /* 0x000000ffff13d224 */ /* 0x000fe200078e0a13 */
[C---:B------:R-:W-:Y:S01]  /*2c80*/  ISETP.GT.U32.AND P5, PT, R2.reuse, R18, PT ;  /* 0x000000120200720c */ /* 0x040fe20003fa4070 */
[----:B------:R-:W-:Y:S01]  /*2c90*/  @!P6 IMAD.MOV R11, RZ, RZ, -R11 ;  /* 0x000000ffff0be224 */ /* 0x000fe200078e0a0b */
[----:B------:R-:W-:Y:S01]  /*2ca0*/  ISETP.GT.U32.AND P4, PT, R2, R12, PT ;  /* 0x0000000c0200720c */ /* 0x000fe20003f84070 */
[----:B------:R-:W-:Y:S01]  /*2cb0*/  @!P1 IMAD.IADD R8, R8, 0x1, -R2 ;  /* 0x0000000108089824 */ /* 0x000fe200078e0a02 */
[----:B------:R-:W-:Y:S01]  /*2cc0*/  ISETP.GE.AND P6, PT, R6, RZ, PT ;  /* 0x000000ff0600720c */ /* 0x000fe20003fc6270 */
[----:B0-----:R-:W-:Y:S01]  /*2cd0*/  IMAD.MOV.U32 R17, RZ, RZ, R16 ;  /* 0x000000ffff117224 */ /* 0x001fe200078e0010 */
[----:B------:R0:W-:Y:S01]  /*2ce0*/  STL [R1+0x190], R11 ;  /* 0x0001900b01007387 */ /* 0x0001e20000100800 */
[----:B------:R-:W-:-:S02]  /*2cf0*/  LOP3.LUT R6, R3, 0xa0, RZ, 0xfc, !PT ;  /* 0x000000a003067812 */ /* 0x000fc400078efcff */
[----:B------:R-:W-:Y:S01]  /*2d00*/  ISETP.GT.U32.AND P1, PT, R2, R8, PT ;  /* 0x000000080200720c */ /* 0x000fe20003f24070 */
[----:B------:R-:W-:Y:S01]  /*2d10*/  @!P0 IMAD.MOV R17, RZ, RZ, -R17 ;  /* 0x000000ffff118224 */ /* 0x000fe200078e0a11 */
[----:B------:R-:W-:Y:S01]  /*2d20*/  STL [R1+0x1a8], R19 ;  /* 0x0001a81301007387 */ /* 0x000fe20000100800 */
[----:B------:R-:W-:Y:S01]  /*2d30*/  IABS R4, R6 ;  /* 0x0000000600047213 */ /* 0x000fe20000000000 */
[--C-:B------:R-:W-:Y:S02]  /*2d40*/  @!P5 IMAD.IADD R18, R18, 0x1, -R2.reuse ;  /* 0x000000011212d824 */ /* 0x100fe400078e0a02 */
[----:B------:R-:W-:Y:S01]  /*2d50*/  @!P4 IMAD.IADD R12, R12, 0x1, -R2 ;  /* 0x000000010c0cc824 */ /* 0x000fe200078e0a02 */
[----:B0-----:R-:W-:Y:S01]  /*2d60*/  LOP3.LUT R11, R3, 0xa4, RZ, 0xfc, !PT ;  /* 0x000000a4030b7812 */ /* 0x001fe200078efcff */
[----:B------:R0:W-:Y:S01]  /*2d70*/  STL [R1+0x1a4], R17 ;  /* 0x0001a41101007387 */ /* 0x0001e20000100800 */
[----:B------:R-:W-:Y:S01]  /*2d80*/  ISETP.GE.AND P4, PT, R10, RZ, PT ;  /* 0x000000ff0a00720c */ /* 0x000fe20003f86270 */
[----:B------:R-:W-:Y:S01]  /*2d90*/  IMAD.HI.U32 R10, R0, R9, RZ ;  /* 0x00000009000a7227 */ /* 0x000fe200078e00ff */
[----:B------:R-:W-:-:S02]  /*2da0*/  IABS R7, R11 ;  /* 0x0000000b00077213 */ /* 0x000fc40000000000 */
[----:B------:R-:W-:Y:S01]  /*2db0*/  ISETP.GT.U32.AND P5, PT, R2, R18, PT ;  /* 0x000000120200720c */ /* 0x000fe20003fa4070 */
[----:B------:R-:W-:Y:S01]  /*2dc0*/  IMAD.MOV R10, RZ, RZ, -R10 ;  /* 0x000000ffff0a7224 */ /* 0x000fe200078e0a0a */
[----:B------:R-:W-:Y:S01]  /*2dd0*/  ISETP.GE.AND P0, PT, R11, RZ, PT ;  /* 0x000000ff0b00720c */ /* 0x000fe20003f06270 */
[----:B------:R-:W-:-:S04]  /*2de0*/  IMAD.HI.U32 R16, R0, R7, RZ ;  /* 0x0000000700107227 */ /* 0x000fc800078e00ff */
[----:B0-----:R-:W-:Y:S02]  /*2df0*/  IMAD.MOV.U32 R17, RZ, RZ, R12 ;  /* 0x000000ffff117224 */ /* 0x001fe400078e000c */
[----:B------:R-:W-:Y:S02]  /*2e00*/  IMAD.MOV R16, RZ, RZ, -R16 ;  /* 0x000000ffff107224 */ /* 0x000fe400078e0a10 */
[----:B------:R-:W-:Y:S02]  /*2e10*/  @!P1 IMAD.IADD R8, R8, 0x1, -R2 ;  /* 0x0000000108089824 */ /* 0x000fe400078e0a02 */
[----:B------:R-:W-:Y:S01]  /*2e20*/  @!P3 IMAD.MOV R17, RZ, RZ, -R17 ;  /* 0x000000ffff11b224 */ /* 0x000fe200078e0a11 */
[----:B------:R-:W-:Y:S01]  /*2e30*/  ISETP.GE.AND P3, PT, R6, RZ, PT ;  /* 0x000000ff0600720c */ /* 0x000fe20003f66270 */
[C---:B------:R-:W-:Y:S02]  /*2e40*/  IMAD R7, R2.reuse, R16, R7 ;  /* 0x0000001002077224 */ /* 0x040fe400078e0207 */
[C---:B------:R-:W-:Y:S01]  /*2e50*/  IMAD R6, R2.reuse, R10, R9 ;  /* 0x0000000a02067224 */ /* 0x040fe200078e0209 */
[----:B------:R0:W-:Y:S01]  /*2e60*/  STL [R1+0x19c], R17 ;  /* 0x00019c1101007387 */ /* 0x0001e20000100800 */
[----:B------:R-:W-:Y:S01]  /*2e70*/  IMAD.MOV.U32 R12, RZ, RZ, R8 ;  /* 0x000000ffff0c7224 */ /* 0x000fe200078e0008 */
[----:B------:R-:W-:Y:S01]  /*2e80*/  ISETP.GT.U32.AND P1, PT, R2, R7, PT ;  /* 0x000000070200720c */ /* 0x000fe20003f24070 */
[----:B------:R-:W-:Y:S01]  /*2e90*/  IMAD.HI.U32 R11, R0, R4, RZ ;  /* 0x00000004000b7227 */ /* 0x000fe200078e00ff */
[----:B------:R-:W-:-:S02]  /*2ea0*/  LOP3.LUT R8, R3, 0x9c, RZ, 0xfc, !PT ;  /* 0x0000009c03087812 */ /* 0x000fc400078efcff */
[C---:B------:R-:W-:Y:S01]  /*2eb0*/  LOP3.LUT R10, R3.reuse, 0x98, RZ, 0xfc, !PT ;  /* 0x00000098030a7812 */ /* 0x040fe200078efcff */
[----:B------:R-:W-:Y:S01]  /*2ec0*/  @!P6 IMAD.MOV R12, RZ, RZ, -R12 ;  /* 0x000000ffff0ce224 */ /* 0x000fe200078e0a0c */
[----:B------:R-:W-:Y:S01]  /*2ed0*/  ISETP.GT.U32.AND P6, PT, R2, R6, PT ;  /* 0x000000060200720c */ /* 0x000fe20003fc4070 */
[----:B------:R-:W-:Y:S01]  /*2ee0*/  IMAD.MOV R11, RZ, RZ, -R11 ;  /* 0x000000ffff0b7224 */ /* 0x000fe200078e0a0b */
[C---:B------:R-:W-:Y:S01]  /*2ef0*/  LOP3.LUT R9, R3.reuse, 0x9a, RZ, 0xfc, !PT ;  /* 0x0000009a03097812 */ /* 0x040fe200078efcff */
[----:B------:R-:W-:Y:S01]  /*2f00*/  @!P5 IMAD.IADD R18, R18, 0x1, -R2 ;  /* 0x000000011212d824 */ /* 0x000fe200078e0a02 */
[----:B------:R1:W-:Y:S01]  /*2f10*/  STL [R1+0x1a0], R12 ;  /* 0x0001a00c01007387 */ /* 0x0003e20000100800 */
[C---:B------:R-:W-:Y:S01]  /*2f20*/  IMAD R4, R2.reuse, R11, R4 ;  /* 0x0000000b02047224 */ /* 0x040fe200078e0204 */
[----:B------:R-:W-:Y:S01]  /*2f30*/  LOP3.LUT R11, R3, 0x9e, RZ, 0xfc, !PT ;  /* 0x0000009e030b7812 */ /* 0x000fe200078efcff */
[----:B------:R-:W-:Y:S01]  /*2f40*/  IMAD.MOV.U32 R20, RZ, RZ, R18 ;  /* 0x000000ffff147224 */ /* 0x000fe200078e0012 */
[----:B0-----:R-:W-:Y:S01]  /*2f50*/  IABS R17, R10 ;  /* 0x0000000a00117213 */ /* 0x001fe20000000000 */
[----:B------:R-:W-:Y:S01]  /*2f60*/  @!P1 IMAD.IADD R7, R7, 0x1, -R2 ;  /* 0x0000000107079824 */ /* 0x000fe200078e0a02 */
[----:B------:R-:W-:Y:S01]  /*2f70*/  ISETP.GE.AND P5, PT, R11, RZ, PT ;  /* 0x000000ff0b00720c */ /* 0x000fe20003fa6270 */
[----:B------:R-:W-:Y:S01]  /*2f80*/  @!P2 IMAD.MOV R20, RZ, RZ, -R20 ;  /* 0x000000ffff14a224 */ /* 0x000fe200078e0a14 */
[----:B------:R-:W-:Y:S01]  /*2f90*/  ISETP.GT.U32.AND P2, PT, R2, R4, PT ;  /* 0x000000040200720c */ /* 0x000fe20003f44070 */
[----:B------:R-:W-:Y:S01]  /*2fa0*/  @!P6 IMAD.IADD R6, R6, 0x1, -R2 ;  /* 0x000000010606e824 */ /* 0x000fe200078e0a02 */
[----:B------:R-:W-:-:S02]  /*2fb0*/  IABS R11, R11 ;  /* 0x0000000b000b7213 */ /* 0x000fc40000000000 */
[C---:B------:R-:W-:Y:S01]  /*2fc0*/  ISETP.GT.U32.AND P1, PT, R2.reuse, R7, PT ;  /* 0x000000070200720c */ /* 0x040fe20003f24070 */
[----:B------:R0:W-:Y:S01]  /*2fd0*/  STL [R1+0x194], R20 ;  /* 0x0001941401007387 */ /* 0x0001e20000100800 */
[----:B------:R-:W-:Y:S01]  /*2fe0*/  ISETP.GT.U32.AND P6, PT, R2, R6, PT ;  /* 0x000000060200720c */ /* 0x000fe20003fc4070 */
[----:B------:R-:W-:Y:S01]  /*2ff0*/  IMAD.HI.U32 R18, R0, R11, RZ ;  /* 0x0000000b00127227 */ /* 0x000fe200078e00ff */
[----:B-1----:R-:W-:Y:S02]  /*3000*/  IABS R12, R8 ;  /* 0x00000008000c7213 */ /* 0x002fe40000000000 */
[----:B------:R-:W-:Y:S01]  /*3010*/  IABS R16, R9 ;  /* 0x0000000900107213 */ /* 0x000fe20000000000 */
[----:B------:R-:W-:Y:S02]  /*3020*/  IMAD.MOV R18, RZ, RZ, -R18 ;  /* 0x000000ffff127224 */ /* 0x000fe400078e0a12 */
[----:B------:R-:W-:Y:S02]  /*3030*/  @!P2 IMAD.IADD R4, R4, 0x1, -R2 ;  /* 0x000000010404a824 */ /* 0x000fe400078e0a02 */
[----:B------:R-:W-:-:S02]  /*3040*/  IMAD R11, R2, R18, R11 ;  /* 0x00000012020b7224 */ /* 0x000fc400078e020b */
[--C-:B------:R-:W-:Y:S01]  /*3050*/  @!P1 IMAD.IADD R7, R7, 0x1, -R2.reuse ;  /* 0x0000000107079824 */ /* 0x100fe200078e0a02 */
[----:B------:R-:W-:Y:S01]  /*3060*/  ISETP.GT.U32.AND P2, PT, R2, R4, PT ;  /* 0x000000040200720c */ /* 0x000fe20003f44070 */
[----:B------:R-:W-:Y:S01]  /*3070*/  @!P6 IMAD.IADD R6, R6, 0x1, -R2 ;  /* 0x000000010606e824 */ /* 0x000fe200078e0a02 */
[----:B------:R-:W-:Y:S01]  /*3080*/  ISETP.GT.U32.AND P6, PT, R2, R11, PT ;  /* 0x0000000b0200720c */ /* 0x000fe20003fc4070 */
[----:B------:R-:W-:Y:S01]  /*3090*/  IMAD.HI.U32 R19, R0, R12, RZ ;  /* 0x0000000c00137227 */ /* 0x000fe200078e00ff */
[----:B------:R-:W-:-:S03]  /*30a0*/  ISETP.GE.AND P1, PT, R8, RZ, PT ;  /* 0x000000ff0800720c */ /* 0x000fc60003f26270 */
[----:B------:R-:W-:Y:S01]  /*30b0*/  IMAD.MOV.U32 R22, RZ, RZ, R7 ;  /* 0x000000ffff167224 */ /* 0x000fe200078e0007 */
[----:B------:R-:W-:Y:S01]  /*30c0*/  LOP3.LUT R7, R3, 0x96, RZ, 0xfc, !PT ;  /* 0x0000009603077812 */ /* 0x000fe200078efcff */
[----:B------:R-:W-:Y:S02]  /*30d0*/  IMAD.MOV.U32 R21, RZ, RZ, R6 ;  /* 0x000000ffff157224 */ /* 0x000fe400078e0006 */
[----:B------:R-:W-:Y:S02]  /*30e0*/  IMAD.MOV R19, RZ, RZ, -R19 ;  /* 0x000000ffff137224 */ /* 0x000fe400078e0a13 */
[----:B------:R-:W-:-:S04]  /*30f0*/  IMAD.HI.U32 R8, R0, R17, RZ ;  /* 0x0000001100087227 */ /* 0x000fc800078e00ff */
[----:B0-----:R-:W-:-:S04]  /*3100*/  IMAD.HI.U32 R20, R0, R16, RZ ;  /* 0x0000001000147227 */ /* 0x001fc800078e00ff */
[----:B------:R-:W-:Y:S02]  /*3110*/  @!P0 IMAD.MOV R22, RZ, RZ, -R22 ;  /* 0x000000ffff168224 */ /* 0x000fe400078e0a16 */
[----:B------:R-:W-:Y:S01]  /*3120*/  @!P4 IMAD.MOV R21, RZ, RZ, -R21 ;  /* 0x000000ffff15c224 */ /* 0x000fe200078e0a15 */
[----:B------:R-:W-:Y:S01]  /*3130*/  ISETP.GE.AND P4, PT, R9, RZ, PT ;  /* 0x000000ff0900720c */ /* 0x000fe20003f86270 */
[----:B------:R-:W-:Y:S01]  /*3140*/  IMAD R19, R2, R19, R12 ;  /* 0x0000001302137224 */ /* 0x000fe200078e020c */
[----:B------:R0:W-:Y:S01]  /*3150*/  STL [R1+0x188], R22 ;  /* 0x0001881601007387 */ /* 0x0001e20000100800 */
[----:B------:R-:W-:Y:S01]  /*3160*/  IMAD.MOV R8, RZ, RZ, -R8 ;  /* 0x000000ffff087224 */ /* 0x000fe200078e0a08 */
[----:B------:R-:W-:Y:S01]  /*3170*/  IABS R12, R7 ;  /* 0x00000007000c7213 */ /* 0x000fe20000000000 */
[----:B------:R-:W-:Y:S01]  /*3180*/  @!P2 IMAD.IADD R4, R4, 0x1, -R2 ;  /* 0x000000010404a824 */ /* 0x000fe200078e0a02 */
[----:B------:R1:W-:Y:S01]  /*3190*/  STL [R1+0x184], R21 ;  /* 0x0001841501007387 */ /* 0x0003e20000100800 */
[----:B------:R-:W-:Y:S01]  /*31a0*/  IMAD.MOV R20, RZ, RZ, -R20 ;  /* 0x000000ffff147224 */ /* 0x000fe200078e0a14 */
[C---:B------:R-:W-:Y:S01]  /*31b0*/  ISETP.GT.U32.AND P0, PT, R2.reuse, R19, PT ;  /* 0x000000130200720c */ /* 0x040fe20003f04070 */
[C---:B------:R-:W-:Y:S01]  /*31c0*/  IMAD R6, R2.reuse, R8, R17 ;  /* 0x0000000802067224 */ /* 0x040fe200078e0211 */
[C---:B------:R-:W-:Y:S01]  /*31d0*/  LOP3.LUT R8, R3.reuse, 0x94, RZ, 0xfc, !PT ;  /* 0x0000009403087812 */ /* 0x040fe200078efcff */
[----:B------:R-:W-:Y:S01]  /*31e0*/  IMAD R16, R2, R20, R16 ;  /* 0x0000001402107224 */ /* 0x000fe200078e0210 */
[----:B------:R-:W-:Y:S01]  /*31f0*/  LOP3.LUT R9, R3, 0x92, RZ, 0xfc, !PT ;  /* 0x0000009203097812 */ /* 0x000fe200078efcff */
[----:B------:R-:W-:Y:S01]  /*3200*/  @!P6 IMAD.IADD R11, R11, 0x1, -R2 ;  /* 0x000000010b0be824 */ /* 0x000fe200078e0a02 */
[----:B0-----:R-:W-:Y:S01]  /*3210*/  LOP3.LUT R22, R3, 0x84, RZ, 0xfc, !PT ;  /* 0x0000008403167812 */ /* 0x001fe200078efcff */
[----:B------:R-:W-:Y:S01]  /*3220*/  IMAD.HI.U32 R18, R0, R12, RZ ;  /* 0x0000000c00127227 */ /* 0x000fe200078e00ff */
[----:B------:R-:W-:-:S02]  /*3230*/  ISETP.GT.U32.AND P2, PT, R2, R16, PT ;  /* 0x000000100200720c */ /* 0x000fc40003f44070 */
[C---:B------:R-:W-:Y:S01]  /*3240*/  ISETP.GT.U32.AND P6, PT, R2.reuse, R11, PT ;  /* 0x0000000b0200720c */ /* 0x040fe20003fc4070 */
[----:B-1----:R-:W-:Y:S01]  /*3250*/  IMAD.MOV.U32 R21, RZ, RZ, R4 ;  /* 0x000000ffff157224 */ /* 0x002fe200078e0004 */
[----:B------:R-:W-:Y:S01]  /*3260*/  IABS R4, R8 ;  /* 0x0000000800047213 */ /* 0x000fe20000000000 */
[----:B------:R-:W-:Y:S01]  /*3270*/  @!P0 IMAD.IADD R19, R19, 0x1, -R2 ;  /* 0x0000000113138824 */ /* 0x000fe200078e0a02 */
[----:B------:R-:W-:Y:S01]  /*3280*/  IABS R17, R9 ;  /* 0x0000000900117213 */ /* 0x000fe20000000000 */
[----:B------:R-:W-:Y:S01]  /*3290*/  @!P3 IMAD.MOV R21, RZ, RZ, -R21 ;  /* 0x000000ffff15b224 */ /* 0x000fe200078e0a15 */
[C---:B------:R-:W-:Y:S01]  /*32a0*/  ISETP.GT.U32.AND P3, PT, R2.reuse, R6, PT ;  /* 0x000000060200720c */ /* 0x040fe20003f64070 */
[----:B------:R-:W-:Y:S01]  /*32b0*/  IMAD.MOV R18, RZ, RZ, -R18 ;  /* 0x000000ffff127224 */ /* 0x000fe200078e0a12 */
[----:B------:R-:W-:Y:S02]  /*32c0*/  ISETP.GT.U32.AND P0, PT, R2, R19, PT ;  /* 0x000000130200720c */ /* 0x000fe40003f04070 */
[----:B------:R0:W-:Y:S01]  /*32d0*/  STL [R1+0x180], R21 ;  /* 0x0001801501007387 */ /* 0x0001e20000100800 */
[--C-:B------:R-:W-:Y:S01]  /*32e0*/  @!P2 IMAD.IADD R16, R16, 0x1, -R2.reuse ;  /* 0x000000011010a824 */ /* 0x100fe200078e0a02 */
[----:B------:R-:W-:Y:S01]  /*32f0*/  IABS R23, R22 ;  /* 0x0000001600177213 */ /* 0x000fe20000000000 */
[----:B------:R-:W-:Y:S01]  /*3300*/  @!P6 IMAD.IADD R11, R11, 0x1, -R2 ;  /* 0x000000010b0be824 */ /* 0x000fe200078e0a02 */
[----:B------:R-:W-:Y:S01]  /*3310*/  ISETP.GE.AND P6, PT, R10, RZ, PT ;  /* 0x000000ff0a00720c */ /* 0x000fe20003fc6270 */
[----:B------:R-:W-:Y:S01]  /*3320*/  IMAD.HI.U32 R10, R0, R4, RZ ;  /* 0x00000004000a7227 */ /* 0x000fe200078e00ff */
[----:B------:R-:W-:-:S03]  /*3330*/  ISETP.GT.U32.AND P2, PT, R2, R16, PT ;  /* 0x000000100200720c */ /* 0x000fc60003f44070 */
[----:B------:R-:W-:Y:S02]  /*3340*/  @!P3 IMAD.IADD R6, R6, 0x1, -R2 ;  /* 0x000000010606b824 */ /* 0x000fe400078e0a02 */
[----:B0-----:R-:W-:Y:S02]  /*3350*/  IMAD.MOV.U32 R21, RZ, RZ, R11 ;  /* 0x000000ffff157224 */ /* 0x001fe400078e000b */
[C---:B------:R-:W-:Y:S01]  /*3360*/  IMAD R12, R2.reuse, R18, R12 ;  /* 0x00000012020c7224 */ /* 0x040fe200078e020c */
[----:B------:R-:W-:Y:S01]  /*3370*/  ISETP.GT.U32.AND P3, PT, R2, R6, PT ;  /* 0x000000060200720c */ /* 0x000fe20003f64070 */
[----:B------:R-:W-:-:S04]  /*3380*/  IMAD.HI.U32 R11, R0, R17, RZ ;  /* 0x00000011000b7227 */ /* 0x000fc800078e00ff */
[----:B------:R-:W-:Y:S02]  /*3390*/  IMAD.MOV R10, RZ, RZ, -R10 ;  /* 0x000000ffff0a7224 */ /* 0x000fe400078e0a0a */
[----:B------:R-:W-:Y:S01]  /*33a0*/  @!P5 IMAD.MOV R21, RZ, RZ, -R21 ;  /* 0x000000ffff15d224 */ /* 0x000fe200078e0a15 */
[----:B------:R-:W-:Y:S01]  /*33b0*/  ISETP.GE.AND P5, PT, R7, RZ, PT ;  /* 0x000000ff0700720c */ /* 0x000fe20003fa6270 */
[----:B------:R-:W-:Y:S01]  /*33c0*/  @!P0 IMAD.IADD R19, R19, 0x1, -R2 ;  /* 0x0000000113138824 */ /* 0x000fe200078e0a02 */
[C---:B------:R-:W-:Y:S01]  /*33d0*/  ISETP.GT.U32.AND P0, PT, R2.reuse, R12, PT ;  /* 0x0000000c0200720c */ /* 0x040fe20003f04070 */
[----:B------:R-:W-:Y:S01]  /*33e0*/  IMAD.MOV R7, RZ, RZ, -R11 ;  /* 0x000000ffff077224 */ /* 0x000fe200078e0a0b */
[----:B------:R-:W-:Y:S01]  /*33f0*/  STL [R1+0x17c], R21 ;  /* 0x00017c1501007387 */ /* 0x000fe20000100800 */
[----:B------:R-:W-:Y:S01]  /*3400*/  IMAD R11, R2, R10, R4 ;  /* 0x0000000a020b7224 */ /* 0x000fe200078e0204 */
[----:B------:R-:W-:Y:S01]  /*3410*/  LOP3.LUT R4, R3, 0x90, RZ, 0xfc, !PT ;  /* 0x0000009003047812 */ /* 0x000fe200078efcff */
[----:B------:R-:W-:-:S02]  /*3420*/  @!P3 IMAD.IADD R6, R6, 0x1, -R2 ;  /* 0x000000010606b824 */ /* 0x000fc400078e0a02 */
[----:B------:R-:W-:Y:S01]  /*3430*/  @!P2 IMAD.IADD R16, R16, 0x1, -R2 ;  /* 0x000000011010a824 */ /* 0x000fe200078e0a02 */
[----:B------:R-:W-:Y:S01]  /*3440*/  ISETP.GT.U32.AND P3, PT, R2, R11, PT ;  /* 0x0000000b0200720c */ /* 0x000fe20003f64070 */
[----:B------:R-:W-:Y:S01]  /*3450*/  IMAD.MOV.U32 R20, RZ, RZ, R19 ;  /* 0x000000ffff147224 */ /* 0x000fe200078e0013 */
[----:B------:R-:W-:Y:S01]  /*3460*/  ISETP.GE.AND P2, PT, R9, RZ, PT ;  /* 0x000000ff0900720c */ /* 0x000fe20003f46270 */
[----:B------:R-:W-:Y:S01]  /*3470*/  IMAD.MOV.U32 R18, RZ, RZ, R16 ;  /* 0x000000ffff127224 */ /* 0x000fe200078e0010 */
[----:B------:R-:W-:Y:S01]  /*3480*/  LOP3.LUT R9, R3, 0x8a, RZ, 0xfc, !PT ;  /* 0x0000008a03097812 */ /* 0x000fe200078efcff */
[----:B------:R-:W-:Y:S01]  /*3490*/  @!P1 IMAD.MOV R20, RZ, RZ, -R20 ;  /* 0x000000ffff149224 */ /* 0x000fe200078e0a14 */
[----:B------:R-:W-:Y:S01]  /*34a0*/  ISETP.GE.AND P1, PT, R8, RZ, PT ;  /* 0x000000ff0800720c */ /* 0x000fe20003f26270 */
[----:B------:R-:W-:Y:S01]  /*34b0*/  @!P0 IMAD.IADD R12, R12, 0x1, -R2 ;  /* 0x000000010c0c8824 */ /* 0x000fe200078e0a02 */
[----:B------:R-:W-:Y:S01]  /*34c0*/  IABS R16, R9 ;  /* 0x0000000900107213 */ /* 0x000fe20000000000 */
[----:B------:R-:W-:Y:S01]  /*34d0*/  @!P4 IMAD.MOV R18, RZ, RZ, -R18 ;  /* 0x000000ffff12c224 */ /* 0x000fe200078e0a12 */
[----:B------:R-:W-:Y:S01]  /*34e0*/  STL [R1+0x168], R20 ;  /* 0x0001681401007387 */ /* 0x000fe20000100800 */
[C---:B------:R-:W-:Y:S01]  /*34f0*/  IMAD R17, R2.reuse, R7, R17 ;  /* 0x0000000702117224 */ /* 0x040fe200078e0211 */
[----:B------:R-:W-:Y:S01]  /*3500*/  ISETP.GT.U32.AND P0, PT, R2, R12, PT ;  /* 0x0000000c0200720c */ /* 0x000fe20003f04070 */
[----:B------:R-:W-:Y:S01]  /*3510*/  @!P3 IMAD.IADD R11, R11, 0x1, -R2 ;  /* 0x000000010b0bb824 */ /* 0x000fe200078e0a02 */
[----:B------:R-:W-:Y:S01]  /*3520*/  LOP3.LUT R7, R3, 0x8e, RZ, 0xfc, !PT ;  /* 0x0000008e03077812 */ /* 0x000fe200078efcff */
[----:B------:R0:W-:Y:S01]  /*3530*/  STL [R1+0x174], R18 ;  /* 0x0001741201007387 */ /* 0x0001e20000100800 */
[----:B------:R-:W-:Y:S01]  /*3540*/  IMAD.MOV.U32 R19, RZ, RZ, R6 ;  /* 0x000000ffff137224 */ /* 0x000fe200078e0006 */
[----:B------:R-:W-:Y:S01]  /*3550*/  ISETP.GE.AND P4, PT, R4, RZ, PT ;  /* 0x000000ff0400720c */ /* 0x000fe20003f86270 */
[----:B------:R-:W-:Y:S01]  /*3560*/  IMAD.HI.U32 R26, R0, R23, RZ ;  /* 0x00000017001a7227 */ /* 0x000fe200078e00ff */
[----:B------:R-:W-:-:S02]  /*3570*/  IABS R6, R7 ;  /* 0x0000000700067213 */ /* 0x000fc40000000000 */
[----:B------:R-:W-:Y:S01]  /*3580*/  ISETP.GT.U32.AND P3, PT, R2, R11, PT ;  /* 0x0000000b0200720c */ /* 0x000fe20003f64070 */
[----:B------:R-:W-:Y:S01]  /*3590*/  @!P6 IMAD.MOV R19, RZ, RZ, -R19 ;  /* 0x000000ffff13e224 */ /* 0x000fe200078e0a13 */
[----:B------:R-:W-:Y:S01]  /*35a0*/  ISETP.GE.AND P6, PT, R7, RZ, PT ;  /* 0x000000ff0700720c */ /* 0x000fe20003fc6270 */
[----:B------:R-:W-:Y:S01]  /*35b0*/  IMAD.HI.U32 R7, R0, R6, RZ ;  /* 0x0000000600077227 */ /* 0x000fe200078e00ff */
[----:B0-----:R-:W-:Y:S02]  /*35c0*/  IABS R18, R4 ;  /* 0x0000000400127213 */ /* 0x001fe40000000000 */
[----:B------:R-:W-:Y:S01]  /*35d0*/  LOP3.LUT R4, R3, 0x8c, RZ, 0xfc, !PT ;  /* 0x0000008c03047812 */ /* 0x000fe200078efcff */
[----:B------:R-:W-:Y:S01]  /*35e0*/  @!P0 IMAD.IADD R12, R12, 0x1, -R2 ;  /* 0x000000010c0c8824 */ /* 0x000fe200078e0a02 */
[----:B------:R-:W-:Y:S01]  /*35f0*/  ISETP.GT.U32.AND P0, PT, R2, R17, PT ;  /* 0x000000110200720c */ /* 0x000fe20003f04070 */
[----:B------:R-:W-:Y:S01]  /*3600*/  IMAD.HI.U32 R10, R0, R18, RZ ;  /* 0x00000012000a7227 */ /* 0x000fe200078e00ff */
[----:B------:R-:W-:Y:S01]  /*3610*/  IABS R8, R4 ;  /* 0x0000000400087213 */ /* 0x000fe20000000000 */
[----:B------:R-:W-:Y:S02]  /*3620*/  STL [R1+0x178], R19 ;  /* 0x0001781301007387 */ /* 0x000fe40000100800 */
[----:B------:R-:W-:-:S02]  /*3630*/  IMAD.MOV R10, RZ, RZ, -R10 ;  /* 0x000000ffff0a7224 */ /* 0x000fc400078e0a0a */
[----:B------:R-:W-:Y:S02]  /*3640*/  IMAD.MOV R7, RZ, RZ, -R7 ;  /* 0x000000ffff077224 */ /* 0x000fe400078e0a07 */
[C---:B------:R-:W-:Y:S02]  /*3650*/  IMAD R18, R2.reuse, R10, R18 ;  /* 0x0000000a02127224 */ /* 0x040fe400078e0212 */
[C---:B------:R-:W-:Y:S02]  /*3660*/  IMAD R6, R2.reuse, R7, R6 ;  /* 0x0000000702067224 */ /* 0x040fe400078e0206 */
[----:B------:R-:W-:Y:S02]  /*3670*/  IMAD.MOV.U32 R20, RZ, RZ, R12 ;  /* 0x000000ffff147224 */ /* 0x000fe400078e000c */
[----:B------:R-:W-:Y:S01]  /*3680*/  @!P3 IMAD.IADD R11, R11, 0x1, -R2 ;  /* 0x000000010b0bb824 */ /* 0x000fe200078e0a02 */
[C---:B------:R-:W-:Y:S01]  /*3690*/  ISETP.GT.U32.AND P3, PT, R2.reuse, R18, PT ;  /* 0x000000120200720c */ /* 0x040fe20003f64070 */
[----:B------:R-:W-:Y:S01]  /*36a0*/  @!P5 IMAD.MOV R20, RZ, RZ, -R20 ;  /* 0x000000ffff14d224 */ /* 0x000fe200078e0a14 */
[----:B------:R-:W-:Y:S01]  /*36b0*/  ISETP.GT.U32.AND P5, PT, R2, R6, PT ;  /* 0x000000060200720c */ /* 0x000fe20003fa4070 */
[----:B------:R-:W-:-:S02]  /*36c0*/  @!P0 IMAD.IADD R17, R17, 0x1, -R2 ;  /* 0x0000000111118824 */ /* 0x000fc400078e0a02 */
[----:B------:R-:W-:Y:S01]  /*36d0*/  IMAD.HI.U32 R7, R0, R16, RZ ;  /* 0x0000001000077227 */ /* 0x000fe200078e00ff */
[----:B------:R0:W-:Y:S02]  /*36e0*/  STL [R1+0x16c], R20 ;  /* 0x00016c1401007387 */ /* 0x0001e40000100800 */
[----:B------:R-:W-:Y:S01]  /*36f0*/  ISETP.GT.U32.AND P0, PT, R2, R17, PT ;  /* 0x000000110200720c */ /* 0x000fe20003f04070 */
[----:B------:R-:W-:-:S04]  /*3700*/  IMAD.HI.U32 R10, R0, R8, RZ ;  /* 0x00000008000a7227 */ /* 0x000fc800078e00ff */
[--C-:B------:R-:W-:Y:S02]  /*3710*/  @!P3 IMAD.IADD R18, R18, 0x1, -R2.reuse ;  /* 0x000000011212b824 */ /* 0x100fe400078e0a02 */
[----:B------:R-:W-:Y:S01]  /*3720*/  @!P5 IMAD.IADD R6, R6, 0x1, -R2 ;  /* 0x000000010606d824 */ /* 0x000fe200078e0a02 */
[C---:B0-----:R-:W-:Y:S01]  /*3730*/  LOP3.LUT R20, R3.reuse, 0x86, RZ, 0xfc, !PT ;  /* 0x0000008603147812 */ /* 0x041fe200078efcff */
[----:B------:R-:W-:Y:S01]  /*3740*/  IMAD.MOV R7, RZ, RZ, -R7 ;  /* 0x000000ffff077224 */ /* 0x000fe200078e0a07 */
[C---:B------:R-:W-:Y:S01]  /*3750*/  ISETP.GT.U32.AND P3, PT, R2.reuse, R18, PT ;  /* 0x000000120200720c */ /* 0x040fe20003f64070 */
[----:B------:R-:W-:Y:S01]  /*3760*/  IMAD.MOV.U32 R19, RZ, RZ, R11 ;  /* 0x000000ffff137224 */ /* 0x000fe200078e000b */
[C---:B------:R-:W-:Y:S01]  /*3770*/  ISETP.GT.U32.AND P5, PT, R2.reuse, R6, PT ;  /* 0x000000060200720c */ /* 0x040fe20003fa4070 */
[----:B------:R-:W-:Y:S01]  /*3780*/  IMAD.MOV R10, RZ, RZ, -R10 ;  /* 0x000000ffff0a7224 */ /* 0x000fe200078e0a0a */
[----:B------:R-:W-:Y:S01]  /*3790*/  IABS R25, R20 ;  /* 0x0000001400197213 */ /* 0x000fe20000000000 */
[----:B------:R-:W-:Y:S01]  /*37a0*/  IMAD R16, R2, R7, R16 ;  /* 0x0000000702107224 */ /* 0x000fe200078e0210 */
[----:B------:R-:W-:Y:S01]  /*37b0*/  LOP3.LUT R7, R3, 0x88, RZ, 0xfc, !PT ;  /* 0x0000008803077812 */ /* 0x000fe200078efcff */
[----:B------:R-:W-:Y:S01]  /*37c0*/  @!P1 IMAD.MOV R19, RZ, RZ, -R19 ;  /* 0x000000ffff139224 */ /* 0x000fe200078e0a13 */
[----:B------:R-:W-:Y:S01]  /*37d0*/  ISETP.GE.AND P1, PT, R4, RZ, PT ;  /* 0x000000ff0400720c */ /* 0x000fe20003f26270 */
[----:B------:R-:W-:Y:S01]  /*37e0*/  @!P0 IMAD.IADD R17, R17, 0x1, -R2 ;  /* 0x0000000111118824 */ /* 0x000fe200078e0a02 */
[----:B------:R-:W-:Y:S01]  /*37f0*/  ISETP.GE.AND P0, PT, R9, RZ, PT ;  /* 0x000000ff0900720c */ /* 0x000fe20003f06270 */
[----:B------:R-:W-:Y:S01]  /*3800*/  IMAD R4, R2, R10, R8 ;  /* 0x0000000a02047224 */ /* 0x000fe200078e0208 */
[----:B------:R-:W-:Y:S01]  /*3810*/  IABS R9, R7 ;  /* 0x0000000700097213 */ /* 0x000fe20000000000 */
[--C-:B------:R-:W-:Y:S01]  /*3820*/  @!P3 IMAD.IADD R18, R18, 0x1, -R2.reuse ;  /* 0x000000011212b824 */ /* 0x100fe200078e0a02 */
[----:B------:R0:W-:Y:S01]  /*3830*/  STL [R1+0x170], R19 ;  /* 0x0001701301007387 */ /* 0x0001e20000100800 */
[----:B------:R-:W-:Y:S01]  /*3840*/  @!P5 IMAD.IADD R6, R6, 0x1, -R2 ;  /* 0x000000010606d824 */ /* 0x000fe200078e0a02 */
[----:B------:R-:W-:Y:S01]  /*3850*/  ISETP.GT.U32.AND P3, PT, R2, R4, PT ;  /* 0x000000040200720c */ /* 0x000fe20003f64070 */
[----:B------:R-:W-:Y:S01]  /*3860*/  IMAD.HI.U32 R24, R0, R25, RZ ;  /* 0x0000001900187227 */ /* 0x000fe200078e00ff */
[----:B------:R-:W-:-:S02]  /*3870*/  ISETP.GT.U32.AND P5, PT, R2, R16, PT ;  /* 0x000000100200720c */ /* 0x000fc40003fa4070 */
[C---:B------:R-:W-:Y:S01]  /*3880*/  LOP3.LUT R10, R3.reuse, 0x82, RZ, 0xfc, !PT ;  /* 0x00000082030a7812 */ /* 0x040fe200078efcff */
[----:B------:R-:W-:Y:S01]  /*3890*/  IMAD.MOV R24, RZ, RZ, -R24 ;  /* 0x000000ffff187224 */ /* 0x000fe200078e0a18 */
[C---:B------:R-:W-:Y:S01]  /*38a0*/  LOP3.LUT R11, R3.reuse, 0x80, RZ, 0xfc, !PT ;  /* 0x00000080030b7812 */ /* 0x040fe200078efcff */
[----:B------:R-:W-:Y:S01]  /*38b0*/  IMAD.MOV.U32 R27, RZ, RZ, R17 ;  /* 0x000000ffff1b7224 */ /* 0x000fe200078e0011 */
[----:B------:R-:W-:Y:S01]  /*38c0*/  IABS R8, R10 ;  /* 0x0000000a00087213 */ /* 0x000fe20000000000 */
[----:B0-----:R-:W-:Y:S01]  /*38d0*/  IMAD.HI.U32 R19, R0, R9, RZ ;  /* 0x0000000900137227 */ /* 0x001fe200078e00ff */
[----:B------:R-:W-:Y:S02]  /*38e0*/  IABS R12, R11 ;  /* 0x0000000b000c7213 */ /* 0x000fe40000000000 */
[----:B------:R-:W-:Y:S01]  /*38f0*/  LOP3.LUT R17, R3, 0x7c, RZ, 0xfc, !PT ;  /* 0x0000007c03117812 */ /* 0x000fe200078efcff */
[----:B------:R-:W-:Y:S02]  /*3900*/  IMAD.MOV R19, RZ, RZ, -R19 ;  /* 0x000000ffff137224 */ /* 0x000fe400078e0a13 */
[----:B------:R-:W-:-:S02]  /*3910*/  IMAD R24, R2, R24, R25 ;  /* 0x0000001802187224 */ /* 0x000fc400078e0219 */
[----:B------:R-:W-:Y:S02]  /*3920*/  IMAD R9, R2, R19, R9 ;  /* 0x0000001302097224 */ /* 0x000fe400078e0209 */
[--C-:B------:R-:W-:Y:S02]  /*3930*/  @!P3 IMAD.IADD R4, R4, 0x1, -R2.reuse ;  /* 0x000000010404b824 */ /* 0x100fe400078e0a02 */
[----:B------:R-:W-:Y:S01]  /*3940*/  @!P5 IMAD.IADD R16, R16, 0x1, -R2 ;  /* 0x000000011010d824 */ /* 0x000fe200078e0a02 */
[C---:B------:R-:W-:Y:S01]  /*3950*/  ISETP.GT.U32.AND P3, PT, R2.reuse, R9, PT ;  /* 0x000000090200720c */ /* 0x040fe20003f64070 */
[----:B------:R-:W-:Y:S01]  /*3960*/  IMAD.MOV R26, RZ, RZ, -R26 ;  /* 0x000000ffff1a7224 */ /* 0x000fe200078e0a1a */
[C---:B------:R-:W-:Y:S01]  /*3970*/  ISETP.GT.U32.AND P5, PT, R2.reuse, R24, PT ;  /* 0x000000180200720c */ /* 0x040fe20003fa4070 */
[----:B------:R-:W-:Y:S01]  /*3980*/  IMAD.MOV.U32 R25, RZ, RZ, R18 ;  /* 0x000000ffff197224 */ /* 0x000fe200078e0012 */
[----:B------:R-:W-:Y:S01]  /*3990*/  IABS R18, R17 ;  /* 0x0000001100127213 */ /* 0x000fe20000000000 */
[----:B------:R-:W-:Y:S01]  /*39a0*/  @!P2 IMAD.MOV R27, RZ, RZ, -R27 ;  /* 0x000000ffff1ba224 */ /* 0x000fe200078e0a1b */
[----:B------:R-:W-:Y:S01]  /*39b0*/  ISETP.GT.U32.AND P2, PT, R2, R4, PT ;  /* 0x000000040200720c */ /* 0x000fe20003f44070 */
[----:B------:R-:W-:-:S03]  /*39c0*/  IMAD.HI.U32 R21, R0, R8, RZ ;  /* 0x0000000800157227 */ /* 0x000fc600078e00ff */
[----:B------:R-:W-:Y:S01]  /*39d0*/  STL [R1+0x160], R27 ;  /* 0x0001601b01007387 */ /* 0x000fe20000100800 */
[C---:B------:R-:W-:Y:S02]  /*39e0*/  IMAD R23, R2.reuse, R26, R23 ;  /* 0x0000001a02177224 */ /* 0x040fe400078e0217 */
[--C-:B------:R-:W-:Y:S01]  /*39f0*/  @!P3 IMAD.IADD R9, R9, 0x1, -R2.reuse ;  /* 0x000000010909b824 */ /* 0x100fe200078e0a02 */
[----:B------:R-:W-:Y:S01]  /*3a00*/  ISETP.GT.U32.AND P3, PT, R2, R16, PT ;  /* 0x000000100200720c */ /* 0x000fe20003f64070 */
[----:B------:R-:W-:Y:S02]  /*3a10*/  @!P5 IMAD.IADD R24, R24, 0x1, -R2 ;  /* 0x000000011818d824 */ /* 0x000fe400078e0a02 */
[----:B------:R-:W-:Y:S01]  /*3a20*/  @!P4 IMAD.MOV R25, RZ, RZ, -R25 ;  /* 0x000000ffff19c224 */ /* 0x000fe200078e0a19 */
[----:B------:R-:W-:Y:S01]  /*3a30*/  ISETP.GT.U32.AND P4, PT, R2, R9, PT ;  /* 0x000000090200720c */ /* 0x000fe20003f84070 */
[----:B------:R-:W-:Y:S01]  /*3a40*/  IMAD.HI.U32 R19, R0, R12, RZ ;  /* 0x0000000c00137227 */ /* 0x000fe200078e00ff */
[----:B------:R-:W-:-:S02]  /*3a50*/  ISETP.GT.U32.AND P5, PT, R2, R24, PT ;  /* 0x000000180200720c */ /* 0x000fc40003fa4070 */
[----:B------:R-:W-:Y:S01]  /*3a60*/  STL [R1+0x15c], R25 ;  /* 0x00015c1901007387 */ /* 0x000fe20000100800 */
[----:B------:R-:W-:Y:S02]  /*3a70*/  IMAD.MOV R21, RZ, RZ, -R21 ;  /* 0x000000ffff157224 */ /* 0x000fe400078e0a15 */
[----:B------:R-:W-:Y:S01]  /*3a80*/  @!P6 IMAD.MOV R6, RZ, RZ, -R6 ;  /* 0x000000ffff06e224 */ /* 0x000fe200078e0a06 */
[C---:B------:R-:W-:Y:S01]  /*3a90*/  ISETP.GT.U32.AND P6, PT, R2.reuse, R23, PT ;  /* 0x000000170200720c */ /* 0x040fe20003fc4070 */
[----:B------:R-:W-:Y:S02]  /*3aa0*/  IMAD.MOV R19, RZ, RZ, -R19 ;  /* 0x000000ffff137224 */ /* 0x000fe400078e0a13 */
[C---:B------:R-:W-:Y:S01]  /*3ab0*/  IMAD R8, R2.reuse, R21, R8 ;  /* 0x0000001502087224 */ /* 0x040fe200078e0208 */
[----:B------:R-:W-:Y:S01]  /*3ac0*/  LOP3.LUT R21, R3, 0x7e, RZ, 0xfc, !PT ;  /* 0x0000007e03157812 */ /* 0x000fe200078efcff */
[----:B------:R-:W-:Y:S01]  /*3ad0*/  IMAD R12, R2, R19, R12 ;  /* 0x00000013020c7224 */ /* 0x000fe200078e020c */
[----:B------:R0:W-:Y:S01]  /*3ae0*/  STL [R1+0x158], R6 ;  /* 0x0001580601007387 */ /* 0x0001e20000100800 */
[--C-:B------:R-:W-:Y:S01]  /*3af0*/  @!P2 IMAD.IADD R4, R4, 0x1, -R2.reuse ;  /* 0x000000010404a824 */ /* 0x100fe200078e0a02 */
[----:B------:R-:W-:Y:S01]  /*3b00*/  ISETP.GT.U32.AND P2, PT, R2, R8, PT ;  /* 0x000000080200720c */ /* 0x000fe20003f44070 */
[--C-:B------:R-:W-:Y:S01]  /*3b10*/  @!P4 IMAD.IADD R9, R9, 0x1, -R2.reuse ;  /* 0x000000010909c824 */ /* 0x100fe200078e0a02 */
[----:B------:R-:W-:Y:S01]  /*3b20*/  IABS R19, R21 ;  /* 0x0000001500137213 */ /* 0x000fe20000000000 */
[--C-:B------:R-:W-:Y:S01]  /*3b30*/  @!P3 IMAD.IADD R16, R16, 0x1, -R2.reuse ;  /* 0x000000011010b824 */ /* 0x100fe200078e0a02 */
[----:B------:R-:W-:Y:S01]  /*3b40*/  ISETP.GT.U32.AND P4, PT, R2, R12, PT ;  /* 0x0000000c0200720c */ /* 0x000fe20003f84070 */
[--C-:B------:R-:W-:Y:S01]  /*3b50*/  @!P5 IMAD.IADD R24, R24, 0x1, -R2.reuse ;  /* 0x000000011818d824 */ /* 0x100fe200078e0a02 */
[----:B------:R-:W-:Y:S01]  /*3b60*/  ISETP.GE.AND P3, PT, R7, RZ, PT ;  /* 0x000000ff0700720c */ /* 0x000fe20003f66270 */
[----:B------:R-:W-:Y:S01]  /*3b70*/  @!P6 IMAD.IADD R23, R23, 0x1, -R2 ;  /* 0x000000011717e824 */ /* 0x000fe200078e0a02 */
[----:B------:R-:W-:Y:S01]  /*3b80*/  ISETP.GE.AND P5, PT, R20, RZ, PT ;  /* 0x000000ff1400720c */ /* 0x000fe20003fa6270 */
[----:B------:R-:W-:Y:S01]  /*3b90*/  IMAD.MOV.U32 R26, RZ, RZ, R4 ;  /* 0x000000ffff1a7224 */ /* 0x000fe200078e0004 */
[----:B------:R-:W-:Y:S01]  /*3ba0*/  LOP3.LUT R4, R3, 0x7a, RZ, 0xfc, !PT ;  /* 0x0000007a03047812 */ /* 0x000fe200078efcff */
[----:B0-----:R-:W-:Y:S01]  /*3bb0*/  IMAD.HI.U32 R6, R0, R19, RZ ;  /* 0x0000001300067227 */ /* 0x001fe200078e00ff */
[----:B------:R-:W-:-:S02]  /*3bc0*/  ISETP.GE.AND P6, PT, R22, RZ, PT ;  /* 0x000000ff1600720c */ /* 0x000fc40003fc6270 */
[----:B------:R-:W-:Y:S01]  /*3bd0*/  LOP3.LUT R20, R3, 0x76, RZ, 0xfc, !PT ;  /* 0x0000007603147812 */ /* 0x000fe200078efcff */
[----:B------:R-:W-:Y:S01]  /*3be0*/  @!P1 IMAD.MOV R26, RZ, RZ, -R26 ;  /* 0x000000ffff1a9224 */ /* 0x000fe200078e0a1a */
[----:B------:R-:W-:Y:S01]  /*3bf0*/  ISETP.GT.U32.AND P1, PT, R2, R23, PT ;  /* 0x000000170200720c */ /* 0x000fe20003f24070 */
[----:B------:R-:W-:-:S03]  /*3c00*/  IMAD.HI.U32 R7, R0, R18, RZ ;  /* 0x0000001200077227 */ /* 0x000fc600078e00ff */
[----:B------:R-:W-:Y:S01]  /*3c10*/  STL [R1+0x134], R26 ;  /* 0x0001341a01007387 */ /* 0x000fe20000100800 */
[----:B------:R-:W-:Y:S02]  /*3c20*/  IMAD.MOV R6, RZ, RZ, -R6 ;  /* 0x000000ffff067224 */ /* 0x000fe400078e0a06 */
[----:B------:R-:W-:Y:S01]  /*3c30*/  @!P2 IMAD.IADD R8, R8, 0x1, -R2 ;  /* 0x000000010808a824 */ /* 0x000fe200078e0a02 */
[----:B------:R-:W-:Y:S01]  /*3c40*/  ISETP.GE.AND P2, PT, R10, RZ, PT ;  /* 0x000000ff0a00720c */ /* 0x000fe20003f46270 */
[----:B------:R-:W-:Y:S02]  /*3c50*/  IMAD.MOV.U32 R25, RZ, RZ, R16 ;  /* 0x000000ffff197224 */ /* 0x000fe400078e0010 */
[----:B------:R-:W-:Y:S01]  /*3c60*/  IMAD.MOV.U32 R16, RZ, RZ, R9 ;  /* 0x000000ffff107224 */ /* 0x000fe200078e0009 */
[----:B------:R-:W-:Y:S01]  /*3c70*/  LOP3.LUT R9, R3, 0x78, RZ, 0xfc, !PT ;  /* 0x0000007803097812 */ /* 0x000fe200078efcff */
[----:B------:R-:W-:Y:S02]  /*3c80*/  IMAD.MOV R7, RZ, RZ, -R7 ;  /* 0x000000ffff077224 */ /* 0x000fe400078e0a07 */
[----:B------:R-:W-:Y:S01]  /*3c90*/  IMAD.MOV.U32 R10, RZ, RZ, R24 ;  /* 0x000000ffff0a7224 */ /* 0x000fe200078e0018 */
[----:B------:R-:W-:Y:S01]  /*3ca0*/  IABS R22, R9 ;  /* 0x0000000900167213 */ /* 0x000fe20000000000 */
[----:B------:R-:W-:-:S02]  /*3cb0*/  IMAD R6, R2, R6, R19 ;  /* 0x0000000602067224 */ /* 0x000fc400078e0213 */
[----:B------:R-:W-:Y:S02]  /*3cc0*/  @!P4 IMAD.IADD R12, R12, 0x1, -R2 ;  /* 0x000000010c0cc824 */ /* 0x000fe400078e0a02 */
[----:B------:R-:W-:Y:S01]  /*3cd0*/  @!P0 IMAD.MOV R25, RZ, RZ, -R25 ;  /* 0x000000ffff198224 */ /* 0x000fe200078e0a19 */
[C---:B------:R-:W-:Y:S01]  /*3ce0*/  ISETP.GT.U32.AND P0, PT, R2.reuse, R8, PT ;  /* 0x000000080200720c */ /* 0x040fe20003f04070 */
[----:B------:R-:W-:Y:S01]  /*3cf0*/  @!P3 IMAD.MOV R16, RZ, RZ, -R16 ;  /* 0x000000ffff10b224 */ /* 0x000fe200078e0a10 */
[C---:B------:R-:W-:Y:S01]  /*3d00*/  ISETP.GT.U32.AND P4, PT, R2.reuse, R12, PT ;  /* 0x0000000c0200720c */ /* 0x040fe20003f84070 */
[C---:B------:R-:W-:Y:S01]  /*3d10*/  IMAD R7, R2.reuse, R7, R18 ;  /* 0x0000000702077224 */ /* 0x040fe200078e0212 */
[C---:B------:R-:W-:Y:S01]  /*3d20*/  ISETP.GT.U32.AND P3, PT, R2.reuse, R6, PT ;  /* 0x000000060200720c */ /* 0x040fe20003f64070 */
[----:B------:R-:W-:Y:S01]  /*3d30*/  @!P5 IMAD.MOV R10, RZ, RZ, -R10 ;  /* 0x000000ffff0ad224 */ /* 0x000fe200078e0a0a */
[----:B------:R-:W-:Y:S01]  /*3d40*/  STL [R1+0x130], R25 ;  /* 0x0001301901007387 */ /* 0x000fe20000100800 */
[----:B------:R-:W-:Y:S01]  /*3d50*/  @!P1 IMAD.IADD R23, R23, 0x1, -R2 ;  /* 0x0000000117179824 */ /* 0x000fe200078e0a02 */
[----:B------:R-:W-:-:S02]  /*3d60*/  ISETP.GT.U32.AND P1, PT, R2, R7, PT ;  /* 0x000000070200720c */ /* 0x000fc40003f24070 */
[----:B------:R0:W-:Y:S01]  /*3d70*/  STL [R1+0x124], R16 ;  /* 0x0001241001007387 */ /* 0x0001e20000100800 */
[----:B------:R-:W-:Y:S01]  /*3d80*/  ISETP.GE.AND P5, PT, R11, RZ, PT ;  /* 0x000000ff0b00720c */ /* 0x000fe20003fa6270 */
[----:B------:R-:W-:Y:S02]  /*3d90*/  IMAD.MOV.U32 R18, RZ, RZ, R23 ;  /* 0x000000ffff127224 */ /* 0x000fe400078e0017 */
[----:B------:R1:W-:Y:S01]  /*3da0*/  STL [R1+0x120], R10 ;  /* 0x0001200a01007387 */ /* 0x0003e20000100800 */
[--C-:B------:R-:W-:Y:S01]  /*3db0*/  @!P0 IMAD.IADD R8, R8, 0x1, -R2.reuse ;  /* 0x0000000108088824 */ /* 0x100fe200078e0a02 */
[----:B------:R-:W-:Y:S01]  /*3dc0*/  ISETP.GE.AND P0, PT, R21, RZ, PT ;  /* 0x000000ff1500720c */ /* 0x000fe20003f06270 */
[--C-:B------:R-:W-:Y:S01]  /*3dd0*/  @!P4 IMAD.IADD R12, R12, 0x1, -R2.reuse ;  /* 0x000000010c0cc824 */ /* 0x100fe200078e0a02 */
[----:B------:R-:W-:Y:S01]  /*3de0*/  ISETP.GE.AND P4, PT, R17, RZ, PT ;  /* 0x000000ff1100720c */ /* 0x000fe20003f86270 */
[--C-:B------:R-:W-:Y:S01]  /*3df0*/  @!P3 IMAD.IADD R6, R6, 0x1, -R2.reuse ;  /* 0x000000010606b824 */ /* 0x100fe200078e0a02 */
[----:B------:R-:W-:Y:S01]  /*3e00*/  ISETP.GE.AND P3, PT, R4, RZ, PT ;  /* 0x000000ff0400720c */ /* 0x000fe20003f66270 */
[----:B------:R-:W-:-:S02]  /*3e10*/  @!P1 IMAD.IADD R7, R7, 0x1, -R2 ;  /* 0x0000000107079824 */ /* 0x000fc400078e0a02 */
[----:B0-----:R-:W-:Y:S01]  /*3e20*/  IMAD.MOV.U32 R16, RZ, RZ, R8 ;  /* 0x000000ffff107224 */ /* 0x001fe200078e0008 */
[----:B-1----:R-:W-:Y:S01]  /*3e30*/  IABS R10, R4 ;  /* 0x00000004000a7213 */ /* 0x002fe20000000000 */
[----:B------:R-:W-:Y:S01]  /*3e40*/  IMAD.MOV.U32 R8, RZ, RZ, R12 ;  /* 0x000000ffff087224 */ /* 0x000fe200078e000c */
[C---:B------:R-:W-:Y:S01]  /*3e50*/  ISETP.GT.U32.AND P1, PT, R2.reuse, R6, PT ;  /* 0x000000060200720c */ /* 0x040fe20003f24070 */
[----:B------:R-:W-:Y:S01]  /*3e60*/  @!P2 IMAD.MOV R16, RZ, RZ, -R16 ;  /* 0x000000ffff10a224 */ /* 0x000fe200078e0a10 */
[----:B------:R-:W-:Y:S01]  /*3e70*/  ISETP.GT.U32.AND P2, PT, R2, R7, PT ;  /* 0x000000070200720c */ /* 0x000fe20003f44070 */
[----:B------:R-:W-:-:S04]  /*3e80*/  IMAD.HI.U32 R11, R0, R10, RZ ;  /* 0x0000000a000b7227 */ /* 0x000fc800078e00ff */
[----:B------:R-:W-:Y:S02]  /*3e90*/  IMAD.MOV R11, RZ, RZ, -R11 ;  /* 0x000000ffff0b7224 */ /* 0x000fe400078e0a0b */
[----:B------:R-:W-:Y:S02]  /*3ea0*/  @!P5 IMAD.MOV R8, RZ, RZ, -R8 ;  /* 0x000000ffff08d224 */ /* 0x000fe400078e0a08 */
[----:B------:R-:W-:Y:S02]  /*3eb0*/  IMAD R17, R2, R11, R10 ;  /* 0x0000000b02117224 */ /* 0x000fe400078e020a */
[----:B------:R-:W-:-:S03]  /*3ec0*/  IMAD.HI.U32 R4, R0, R22, RZ ;  /* 0x0000001600047227 */ /* 0x000fc600078e00ff */
[C---:B------:R-:W-:Y:S01]  /*3ed0*/  ISETP.GT.U32.AND P5, PT, R2.reuse, R17, PT ;  /* 0x000000110200720c */ /* 0x040fe20003fa4070 */
[----:B------:R-:W-:Y:S02]  /*3ee0*/  IMAD.MOV R4, RZ, RZ, -R4 ;  /* 0x000000ffff047224 */ /* 0x000fe400078e0a04 */
[----:B------:R-:W-:Y:S01]  /*3ef0*/  @!P6 IMAD.MOV R18, RZ, RZ, -R18 ;  /* 0x000000ffff12e224 */ /* 0x000fe200078e0a12 */
[----:B------:R-:W-:Y:S01]  /*3f00*/  ISETP.GE.AND P6, PT, R9, RZ, PT ;  /* 0x000000ff0900720c */ /* 0x000fe20003fc6270 */
[----:B------:R-:W-:Y:S01]  /*3f10*/  IMAD R22, R2, R4, R22 ;  /* 0x0000000402167224 */ /* 0x000fe200078e0216 */
[----:B------:R-:W-:Y:S01]  /*3f20*/  LOP3.LUT R9, R3, 0x74, RZ, 0xfc, !PT ;  /* 0x0000007403097812 */ /* 0x000fe200078efcff */
[--C-:B------:R-:W-:Y:S01]  /*3f30*/  @!P1 IMAD.IADD R6, R6, 0x1, -R2.reuse ;  /* 0x0000000106069824 */ /* 0x100fe200078e0a02 */
[----:B------:R-:W-:Y:S01]  /*3f40*/  STL [R1+0x11c], R18 ;  /* 0x00011c1201007387 */ /* 0x000fe20000100800 */
[----:B------:R-:W-:Y:S01]  /*3f50*/  @!P2 IMAD.IADD R7, R7, 0x1, -R2 ;  /* 0x000000010707a824 */ /* 0x000fe200078e0a02 */
[----:B------:R-:W-:-:S02]  /*3f60*/  ISETP.GE.AND P1, PT, R20, RZ, PT ;  /* 0x000000ff1400720c */ /* 0x000fc40003f26270 */
[----:B------:R0:W-:Y:S01]  /*3f70*/  STL [R1+0x118], R16 ;  /* 0x0001181001007387 */ /* 0x0001e20000100800 */
[----:B------:R-:W-:Y:S01]  /*3f80*/  ISETP.GT.U32.AND P2, PT, R2, R22, PT ;  /* 0x000000160200720c */ /* 0x000fe20003f44070 */
[----:B------:R-:W-:Y:S01]  /*3f90*/  @!P5 IMAD.IADD R17, R17, 0x1, -R2 ;  /* 0x000000011111d824 */ /* 0x000fe200078e0a02 */
[----:B------:R-:W-:Y:S01]  /*3fa0*/  IABS R20, R20 ;  /* 0x0000001400147213 */ /* 0x000fe20000000000 */
[----:B------:R1:W-:Y:S01]  /*3fb0*/  STL [R1+0x104], R8 ;  /* 0x0001040801007387 */ /* 0x0003e20000100800 */
[----:B------:R-:W-:Y:S01]  /*3fc0*/  IABS R4, R9 ;  /* 0x0000000900047213 */ /* 0x000fe20000000000 */
[----:B------:R-:W-:Y:S01]  /*3fd0*/  IMAD.MOV.U32 R11, RZ, RZ, R7 ;  /* 0x000000ffff0b7224 */ /* 0x000fe200078e0007 */
[----:B------:R-:W-:Y:S01]  /*3fe0*/  ISETP.GE.AND P5, PT, R9, RZ, PT ;  /* 0x000000ff0900720c */ /* 0x000fe20003fa6270 */
[----:B------:R-:W-:-:S04]  /*3ff0*/  IMAD.HI.U32 R10, R0, R20, RZ ;  /* 0x00000014000a7227 */ /* 0x000fc800078e00ff */
[----:B0-----:R-:W-:Y:S02]  /*4000*/  IMAD.MOV.U32 R16, RZ, RZ, R6 ;  /* 0x000000ffff107224 */ /* 0x001fe400078e0006 */
[----:B------:R-:W-:Y:S01]  /*4010*/  IMAD.MOV R10, RZ, RZ, -R10 ;  /* 0x000000ffff0a7224 */ /* 0x000fe200078e0a0a */
[----:B-1----:R-:W-:Y:S01]  /*4020*/  LOP3.LUT R8, R3, 0x72, RZ, 0xfc, !PT ;  /* 0x0000007203087812 */ /* 0x002fe200078efcff */
[----:B------:R-:W-:Y:S01]  /*4030*/  @!P0 IMAD.MOV R16, RZ, RZ, -R16 ;  /* 0x000000ffff108224 */ /* 0x000fe200078e0a10 */
[----:B------:R-:W-:Y:S01]  /*4040*/  ISETP.GT.U32.AND P0, PT, R2, R17, PT ;  /* 0x000000110200720c */ /* 0x000fe20003f04070 */
[----:B------:R-:W-:Y:S01]  /*4050*/  @!P2 IMAD.IADD R22, R22, 0x1, -R2 ;  /* 0x000000011616a824 */ /* 0x000fe200078e0a02 */
[----:B------:R-:W-:Y:S01]  /*4060*/  IABS R18, R8 ;  /* 0x0000000800127213 */ /* 0x000fe20000000000 */
[----:B------:R-:W-:Y:S01]  /*4070*/  IMAD R20, R2, R10, R20 ;  /* 0x0000000a02147224 */ /* 0x000fe200078e0214 */
[----:B------:R0:W-:Y:S01]  /*4080*/  STL [R1+0x7dc], R16 ;  /* 0x0007dc1001007387 */ /* 0x0001e20000100800 */
[----:B------:R-:W-:Y:S01]  /*4090*/  IMAD.HI.U32 R9, R0, R4, RZ ;  /* 0x0000000400097227 */ /* 0x000fe200078e00ff */
[----:B------:R-:W-:-:S03]  /*40a0*/  ISETP.GT.U32.AND P2, PT, R2, R22, PT ;  /* 0x000000160200720c */ /* 0x000fc60003f44070 */
[----:B------:R-:W-:Y:S02]  /*40b0*/  IMAD.MOV R9, RZ, RZ, -R9 ;  /* 0x000000ffff097224 */ /* 0x000fe400078e0a09 */
[----:B------:R-:W-:-:S04]  /*40c0*/  IMAD.HI.U32 R6, R0, R18, RZ ;  /* 0x0000001200067227 */ /* 0x000fc800078e00ff */
[----:B------:R-:W-:Y:S01]  /*40d0*/  @!P0 IMAD.IADD R17, R17, 0x1, -R2 ;  /* 0x0000000111118824 */ /* 0x000fe200078e0a02 */
[C---:B------:R-:W-:Y:S01]  /*40e0*/  ISETP.GT.U32.AND P0, PT, R2.reuse, R20, PT ;  /* 0x000000140200720c */ /* 0x040fe20003f04070 */
[----:B------:R-:W-:Y:S01]  /*40f0*/  IMAD R4, R2, R9, R4 ;  /* 0x0000000902047224 */ /* 0x000fe200078e0204 */
[C---:B------:R-:W-:Y:S01]  /*4100*/  LOP3.LUT R9, R3.reuse, 0x6c, RZ, 0xfc, !PT ;  /* 0x0000006c03097812 */ /* 0x040fe200078efcff */
[----:B------:R-:W-:Y:S01]  /*4110*/  IMAD.MOV R7, RZ, RZ, -R6 ;  /* 0x000000ffff077224 */ /* 0x000fe200078e0a06 */
[C---:B------:R-:W-:Y:S01]  /*4120*/  LOP3.LUT R6, R3.reuse, 0x70, RZ, 0xfc, !PT ;  /* 0x0000007003067812 */ /* 0x040fe200078efcff */
[----:B------:R-:W-:Y:S01]  /*4130*/  @!P4 IMAD.MOV R11, RZ, RZ, -R11 ;  /* 0x000000ffff0bc224 */ /* 0x000fe200078e0a0b */
[----:B------:R-:W-:Y:S01]  /*4140*/  ISETP.GE.AND P4, PT, R8, RZ, PT ;  /* 0x000000ff0800720c */ /* 0x000fe20003f86270 */
[----:B------:R-:W-:Y:S01]  /*4150*/  @!P2 IMAD.IADD R22, R22, 0x1, -R2 ;  /* 0x000000011616a824 */ /* 0x000fe200078e0a02 */
[C---:B------:R-:W-:Y:S01]  /*4160*/  ISETP.GT.U32.AND P2, PT, R2.reuse, R4, PT ;  /* 0x000000040200720c */ /* 0x040fe20003f44070 */
[----:B------:R-:W-:Y:S01]  /*4170*/  IMAD R18, R2, R7, R18 ;  /* 0x0000000702127224 */ /* 0x000fe200078e0212 */
[----:B------:R-:W-:Y:S01]  /*4180*/  IABS R8, R6 ;  /* 0x0000000600087213 */ /* 0x000fe20000000000 */
[----:B------:R-:W-:Y:S01]  /*4190*/  @!P3 IMAD.MOV R17, RZ, RZ, -R17 ;  /* 0x000000ffff11b224 */ /* 0x000fe200078e0a11 */
[----:B------:R1:W-:Y:S01]  /*41a0*/  STL [R1+0x100], R11 ;  /* 0x0001000b01007387 */ /* 0x0003e20000100800 */
[----:B------:R-:W-:Y:S01]  /*41b0*/  @!P0 IMAD.IADD R20, R20, 0x1, -R2 ;  /* 0x0000000114148824 */ /* 0x000fe200078e0a02 */
[----:B------:R-:W-:Y:S01]  /*41c0*/  ISETP.GT.U32.AND P0, PT, R2, R18, PT ;  /* 0x000000120200720c */ /* 0x000fe20003f04070 */
[----:B------:R-:W-:Y:S01]  /*41d0*/  IMAD.HI.U32 R19, R0, R8, RZ ;  /* 0x0000000800137227 */ /* 0x000fe200078e00ff */
[C---:B------:R-:W-:Y:S01]  /*41e0*/  LOP3.LUT R7, R3.reuse, 0x6a, RZ, 0xfc, !PT ;  /* 0x0000006a03077812 */ /* 0x040fe200078efcff */
[----:B------:R-:W-:Y:S01]  /*41f0*/  STL [R1+0x7e0], R17 ;  /* 0x0007e01101007387 */ /* 0x000fe20000100800 */
[----:B------:R-:W-:Y:S01]  /*4200*/  ISETP.GT.U32.AND P3, PT, R2, R20, PT ;  /* 0x000000140200720c */ /* 0x000fe20003f64070 */
[----:B0-----:R-:W-:Y:S01]  /*4210*/  IMAD.MOV.U32 R16, RZ, RZ, R22 ;  /* 0x000000ffff107224 */ /* 0x001fe200078e0016 */
[----:B------:R-:W-:Y:S01]  /*4220*/  IABS R12, R9 ;  /* 0x00000009000c7213 */ /* 0x000fe20000000000 */
[----:B------:R-:W-:Y:S01]  /*4230*/  IMAD.MOV R19, RZ, RZ, -R19 ;  /* 0x000000ffff137224 */ /* 0x000fe200078e0a13 */
[----:B-1----:R-:W-:Y:S01]  /*4240*/  LOP3.LUT R11, R3, 0x6e, RZ, 0xfc, !PT ;  /* 0x0000006e030b7812 */ /* 0x002fe200078efcff */
[----:B------:R-:W-:Y:S01]  /*4250*/  @!P6 IMAD.MOV R16, RZ, RZ, -R16 ;  /* 0x000000ffff10e224 */ /* 0x000fe200078e0a10 */
[----:B------:R-:W-:Y:S01]  /*4260*/  ISETP.GE.AND P6, PT, R6, RZ, PT ;  /* 0x000000ff0600720c */ /* 0x000fe20003fc6270 */
[----:B------:R-:W-:Y:S01]  /*4270*/  @!P2 IMAD.IADD R4, R4, 0x1, -R2 ;  /* 0x000000010404a824 */ /* 0x000fe200078e0a02 */
[----:B------:R-:W-:Y:S01]  /*4280*/  IABS R21, R11 ;  /* 0x0000000b00157213 */ /* 0x000fe20000000000 */
[----:B------:R-:W-:Y:S01]  /*4290*/  IMAD R6, R2, R19, R8 ;  /* 0x0000001302067224 */ /* 0x000fe200078e0208 */
[----:B------:R-:W-:Y:S01]  /*42a0*/  IABS R10, R7 ;  /* 0x00000007000a7213 */ /* 0x000fe20000000000 */
[--C-:B------:R-:W-:Y:S01]  /*42b0*/  @!P0 IMAD.IADD R18, R18, 0x1, -R2.reuse ;  /* 0x0000000112128824 */ /* 0x100fe200078e0a02 */
[----:B------:R-:W-:Y:S01]  /*42c0*/  ISETP.GT.U32.AND P2, PT, R2, R4, PT ;  /* 0x000000040200720c */ /* 0x000fe20003f44070 */
[----:B------:R-:W-:Y:S01]  /*42d0*/  @!P3 IMAD.IADD R20, R20, 0x1, -R2 ;  /* 0x000000011414b824 */ /* 0x000fe200078e0a02 */
[----:B------:R-:W-:Y:S01]  /*42e0*/  ISETP.GT.U32.AND P3, PT, R2, R6, PT ;  /* 0x000000060200720c */ /* 0x000fe20003f64070 */
[----:B------:R-:W-:Y:S01]  /*42f0*/  IMAD.HI.U32 R22, R0, R21, RZ ;  /* 0x0000001500167227 */ /* 0x000fe200078e00ff */
[----:B------:R-:W-:Y:S01]  /*4300*/  ISETP.GT.U32.AND P0, PT, R2, R18, PT ;  /* 0x000000120200720c */ /* 0x000fe20003f04070 */
[----:B------:R0:W-:Y:S02]  /*4310*/  STL [R1+0xfc], R16 ;  /* 0x0000fc1001007387 */ /* 0x0001e40000100800 */
[----:B------:R-:W-:-:S04]  /*4320*/  IMAD.HI.U32 R8, R0, R12, RZ ;  /* 0x0000000c00087227 */ /* 0x000fc800078e00ff */
[----:B------:R-:W-:Y:S02]  /*4330*/  IMAD.MOV R22, RZ, RZ, -R22 ;  /* 0x000000ffff167224 */ /* 0x000fe400078e0a16 */
[----:B------:R-:W-:Y:S01]  /*4340*/  @!P2 IMAD.IADD R4, R4, 0x1, -R2 ;  /* 0x000000010404a824 */ /* 0x000fe200078e0a02 */
[----:B------:R-:W-:Y:S01]  /*4350*/  ISETP.GE.AND P2, PT, R11, RZ, PT ;  /* 0x000000ff0b00720c */ /* 0x000fe20003f46270 */
[----:B0-----:R-:W-:Y:S02]  /*4360*/  IMAD.MOV.U32 R16, RZ, RZ, R20 ;  /* 0x000000ffff107224 */ /* 0x001fe400078e0014 */
[----:B------:R-:W-:Y:S02]  /*4370*/  @!P3 IMAD.IADD R6, R6, 0x1, -R2 ;  /* 0x000000010606b824 */ /* 0x000fe400078e0a02 */
[----:B------:R-:W-:-:S04]  /*4380*/  IMAD.HI.U32 R19, R0, R10, RZ ;  /* 0x0000000a00137227 */ /* 0x000fc800078e00ff */
[----:B------:R-:W-:Y:S02]  /*4390*/  IMAD.MOV R8, RZ, RZ, -R8 ;  /* 0x000000ffff087224 */ /* 0x000fe400078e0a08 */
[C---:B------:R-:W-:Y:S02]  /*43a0*/  IMAD R11, R2.reuse, R22, R21 ;  /* 0x00000016020b7224 */ /* 0x040fe400078e0215 */
[----:B------:R-:W-:Y:S01]  /*43b0*/  @!P1 IMAD.MOV R16, RZ, RZ, -R16 ;  /* 0x000000ffff109224 */ /* 0x000fe200078e0a10 */
[C---:B------:R-:W-:Y:S01]  /*43c0*/  ISETP.GT.U32.AND P1, PT, R2.reuse, R6, PT ;  /* 0x000000060200720c */ /* 0x040fe20003f24070 */
[----:B------:R-:W-:Y:S01]  /*43d0*/  IMAD.MOV R19, RZ, RZ, -R19 ;  /* 0x000000ffff137224 */ /* 0x000fe200078e0a13 */
[C---:B------:R-:W-:Y:S01]  /*43e0*/  ISETP.GT.U32.AND P3, PT, R2.reuse, R11, PT ;  /* 0x0000000b0200720c */ /* 0x040fe20003f64070 */
[----:B------:R-:W-:Y:S01]  /*43f0*/  IMAD R12, R2, R8, R12 ;  /* 0x00000008020c7224 */ /* 0x000fe200078e020c */
[----:B------:R-:W-:Y:S01]  /*4400*/  LOP3.LUT R8, R3, 0x68, RZ, 0xfc, !PT ;  /* 0x0000006803087812 */ /* 0x000fe200078efcff */
[----:B------:R-:W-:Y:S01]  /*4410*/  @!P0 IMAD.IADD R18, R18, 0x1, -R2 ;  /* 0x0000000112128824 */ /* 0x000fe200078e0a02 */
[----:B------:R0:W-:Y:S01]  /*4420*/  STL [R1+0xd8], R16 ;  /* 0x0000d81001007387 */ /* 0x0001e20000100800 */
[C---:B------:R-:W-:Y:S01]  /*4430*/  IMAD R10, R2.reuse, R19, R10 ;  /* 0x00000013020a7224 */ /* 0x040fe200078e020a */
[----:B------:R-:W-:Y:S01]  /*4440*/  IABS R19, R8 ;  /* 0x0000000800137213 */ /* 0x000fe20000000000 */
[----:B------:R-:W-:Y:S01]  /*4450*/  IMAD.MOV.U32 R17, RZ, RZ, R4 ;  /* 0x000000ffff117224 */ /* 0x000fe200078e0004 */
[----:B------:R-:W-:-:S03]  /*4460*/  ISETP.GT.U32.AND P0, PT, R2, R12, PT ;  /* 0x0000000c0200720c */ /* 0x000fc60003f04070 */
[----:B------:R-:W-:Y:S01]  /*4470*/  IMAD.MOV.U32 R4, RZ, RZ, R19 ;  /* 0x000000ffff047224 */ /* 0x000fe200078e0013 */
[----:B------:R-:W-:Y:S01]  /*4480*/  LOP3.LUT R19, R3, 0x66, RZ, 0xfc, !PT ;  /* 0x0000006603137812 */ /* 0x000fe200078efcff */
[----:B------:R-:W-:Y:S01]  /*4490*/  @!P5 IMAD.MOV R17, RZ, RZ, -R17 ;  /* 0x000000ffff11d224 */ /* 0x000fe200078e0a11 */
[----:B------:R-:W-:Y:S01]  /*44a0*/  ISETP.GE.AND P5, PT, R9, RZ, PT ;  /* 0x000000ff0900720c */ /* 0x000fe20003fa6270 */
[----:B0-----:R-:W-:Y:S02]  /*44b0*/  IMAD.MOV.U32 R16, RZ, RZ, R18 ;  /* 0x000000ffff107224 */ /* 0x001fe400078e0012 */
[----:B------:R-:W-:Y:S01]  /*44c0*/  @!P1 IMAD.IADD R6, R6, 0x1, -R2 ;  /* 0x0000000106069824 */ /* 0x000fe200078e0a02 */
[----:B------:R-:W-:Y:S01]  /*44d0*/  ISETP.GE.AND P1, PT, R7, RZ, PT ;  /* 0x000000ff0700720c */ /* 0x000fe20003f26270 */
[----:B------:R-:W-:Y:S01]  /*44e0*/  @!P4 IMAD.MOV R16, RZ, RZ, -R16 ;  /* 0x000000ffff10c224 */ /* 0x000fe200078e0a10 */
[----:B------:R-:W-:Y:S01]  /*44f0*/  ISETP.GT.U32.AND P4, PT, R2, R10, PT ;  /* 0x0000000a0200720c */ /* 0x000fe20003f84070 */
[--C-:B------:R-:W-:Y:S01]  /*4500*/  @!P3 IMAD.IADD R11, R11, 0x1, -R2.reuse ;  /* 0x000000010b0bb824 */ /* 0x100fe200078e0a02 */
[----:B------:R-:W-:Y:S01]  /*4510*/  IABS R7, R19 ;  /* 0x0000001300077213 */ /* 0x000fe20000000000 */
[----:B------:R-:W-:Y:S01]  /*4520*/  STL [R1+0xec], R17 ;  /* 0x0000ec1101007387 */ /* 0x000fe20000100800 */
[----:B------:R-:W-:Y:S01]  /*4530*/  @!P0 IMAD.IADD R12, R12, 0x1, -R2 ;  /* 0x000000010c0c8824 */ /* 0x000fe200078e0a02 */
[----:B------:R-:W-:Y:S01]  /*4540*/  ISETP.GE.AND P3, PT, R8, RZ, PT ;  /* 0x000000ff0800720c */ /* 0x000fe20003f66270 */
[----:B------:R-:W-:Y:S01]  /*4550*/  IMAD.HI.U32 R9, R0, R4, RZ ;  /* 0x0000000400097227 */ /* 0x000fe200078e00ff */
[----:B------:R0:W-:Y:S01]  /*4560*/  STL [R1+0xf4], R16 ;  /* 0x0000f41001007387 */ /* 0x0001e20000100800 */
[----:B------:R-:W-:-:S02]  /*4570*/  ISETP.GT.U32.AND P0, PT, R2, R11, PT ;  /* 0x0000000b0200720c */ /* 0x000fc40003f04070 */
[----:B------:R-:W-:Y:S01]  /*4580*/  IMAD.MOV.U32 R8, RZ, RZ, R7 ;  /* 0x000000ffff087224 */ /* 0x000fe200078e0007 */
[----:B------:R-:W-:Y:S01]  /*4590*/  LOP3.LUT R7, R3, 0x64, RZ, 0xfc, !PT ;  /* 0x0000006403077812 */ /* 0x000fe200078efcff */
[----:B------:R-:W-:Y:S02]  /*45a0*/  IMAD.MOV R9, RZ, RZ, -R9 ;  /* 0x000000ffff097224 */ /* 0x000fe400078e0a09 */
[----:B------:R-:W-:Y:S01]  /*45b0*/  @!P4 IMAD.IADD R10, R10, 0x1, -R2 ;  /* 0x000000010a0ac824 */ /* 0x000fe200078e0a02 */
[----:B------:R-:W-:Y:S01]  /*45c0*/  IABS R18, R7 ;  /* 0x0000000700127213 */ /* 0x000fe20000000000 */
[----:B------:R-:W-:-:S03]  /*45d0*/  IMAD.HI.U32 R20, R0, R8, RZ ;  /* 0x0000000800147227 */ /* 0x000fc600078e00ff */
[C---:B------:R-:W-:Y:S01]  /*45e0*/  ISETP.GT.U32.AND P4, PT, R2.reuse, R10, PT ;  /* 0x0000000a0200720c */ /* 0x040fe20003f84070 */
[----:B0-----:R-:W-:Y:S01]  /*45f0*/  IMAD.MOV.U32 R16, RZ, RZ, R6 ;  /* 0x000000ffff107224 */ /* 0x001fe200078e0006 */
[C---:B------:R-:W-:Y:S01]  /*4600*/  LOP3.LUT R6, R3.reuse, 0x62, RZ, 0xfc, !PT ;  /* 0x0000006203067812 */ /* 0x040fe200078efcff */
[C---:B------:R-:W-:Y:S01]  /*4610*/  IMAD R4, R2.reuse, R9, R4 ;  /* 0x0000000902047224 */ /* 0x040fe200078e0204 */
[----:B------:R-:W-:Y:S01]  /*4620*/  LOP3.LUT R9, R3, 0x60, RZ, 0xfc, !PT ;  /* 0x0000006003097812 */ /* 0x000fe200078efcff */
[----:B------:R-:W-:Y:S01]  /*4630*/  @!P6 IMAD.MOV R16, RZ, RZ, -R16 ;  /* 0x000000ffff10e224 */ /* 0x000fe200078e0a10 */
[C---:B------:R-:W-:Y:S01]  /*4640*/  ISETP.GT.U32.AND P6, PT, R2.reuse, R12, PT ;  /* 0x0000000c0200720c */ /* 0x040fe20003fc4070 */
[----:B------:R-:W-:Y:S01]  /*4650*/  IMAD.MOV R20, RZ, RZ, -R20 ;  /* 0x000000ffff147224 */ /* 0x000fe200078e0a14 */
[----:B------:R-:W-:Y:S01]  /*4660*/  IABS R21, R9 ;  /* 0x0000000900157213 */ /* 0x000fe20000000000 */
[----:B------:R-:W-:Y:S01]  /*4670*/  @!P0 IMAD.IADD R11, R11, 0x1, -R2 ;  /* 0x000000010b0b8824 */ /* 0x000fe200078e0a02 */
[C---:B------:R-:W-:Y:S01]  /*4680*/  ISETP.GT.U32.AND P0, PT, R2.reuse, R4, PT ;  /* 0x000000040200720c */ /* 0x040fe20003f04070 */
[----:B------:R-:W-:Y:S01]  /*4690*/  IMAD R8, R2, R20, R8 ;  /* 0x0000001402087224 */ /* 0x000fe200078e0208 */
[----:B------:R-:W-:Y:S01]  /*46a0*/  IABS R20, R6 ;  /* 0x0000000600147213 */ /* 0x000fe20000000000 */
[----:B------:R-:W-:Y:S01]  /*46b0*/  @!P4 IMAD.IADD R10, R10, 0x1, -R2 ;  /* 0x000000010a0ac824 */ /* 0x000fe200078e0a02 */
[----:B------:R-:W-:Y:S01]  /*46c0*/  ISETP.GE.AND P4, PT, R19, RZ, PT ;  /* 0x000000ff1300720c */ /* 0x000fe20003f86270 */
[----:B------:R-:W-:Y:S01]  /*46d0*/  IMAD.MOV.U32 R19, RZ, RZ, R21 ;  /* 0x000000ffff137224 */ /* 0x000fe200078e0015 */
[----:B------:R0:W-:Y:S01]  /*46e0*/  STL [R1+0xf8], R16 ;  /* 0x0000f81001007387 */ /* 0x0001e20000100800 */
[----:B------:R-:W-:-:S04]  /*46f0*/  IMAD.HI.U32 R22, R0, R20, RZ ;  /* 0x0000001400167227 */ /* 0x000fc800078e00ff */
[----:B------:R-:W-:Y:S01]  /*4700*/  @!P6 IMAD.IADD R12, R12, 0x1, -R2 ;  /* 0x000000010c0ce824 */ /* 0x000fe200078e0a02 */
[----:B------:R-:W-:Y:S01]  /*4710*/  ISETP.GT.U32.AND P6, PT, R2, R8, PT ;  /* 0x000000080200720c */ /* 0x000fe20003fc4070 */
[----:B------:R-:W-:-:S04]  /*4720*/  IMAD.HI.U32 R21, R0, R18, RZ ;  /* 0x0000001200157227 */ /* 0x000fc800078e00ff */
[----:B0-----:R-:W-:Y:S02]  /*4730*/  IMAD.MOV.U32 R16, RZ, RZ, R11 ;  /* 0x000000ffff107224 */ /* 0x001fe400078e000b */
[----:B------:R-:W-:Y:S01]  /*4740*/  @!P0 IMAD.IADD R4, R4, 0x1, -R2 ;  /* 0x0000000104048824 */ /* 0x000fe200078e0a02 */
[----:B------:R-:W-:Y:S01]  /*4750*/  ISETP.GE.AND P0, PT, R7, RZ, PT ;  /* 0x000000ff0700720c */ /* 0x000fe20003f06270 */
[----:B------:R-:W-:Y:S02]  /*4760*/  IMAD.MOV R11, RZ, RZ, -R22 ;  /* 0x000000ffff0b7224 */ /* 0x000fe400078e0a16 */
[----:B------:R-:W-:Y:S02]  /*4770*/  IMAD.MOV R21, RZ, RZ, -R21 ;  /* 0x000000ffff157224 */ /* 0x000fe400078e0a15 */
[----:B------:R-:W-:Y:S01]  /*4780*/  @!P6 IMAD.IADD R8, R8, 0x1, -R2 ;  /* 0x000000010808e824 */ /* 0x000fe200078e0a02 */
[C---:B------:R-:W-:Y:S01]  /*4790*/  ISETP.GT.U32.AND P6, PT, R2.reuse, R4, PT ;  /* 0x000000040200720c */ /* 0x040fe20003fc4070 */
[C---:B------:R-:W-:Y:S01]  /*47a0*/  IMAD R20, R2.reuse, R11, R20 ;  /* 0x0000000b02147224 */ /* 0x040fe200078e0214 */
[C---:B------:R-:W-:Y:S01]  /*47b0*/  LOP3.LUT R11, R3.reuse, 0x5c, RZ, 0xfc, !PT ;  /* 0x0000005c030b7812 */ /* 0x040fe200078efcff */
[C---:B------:R-:W-:Y:S01]  /*47c0*/  IMAD R18, R2.reuse, R21, R18 ;  /* 0x0000001502127224 */ /* 0x040fe200078e0212 */
[----:B------:R-:W-:Y:S01]  /*47d0*/  LOP3.LUT R21, R3, 0x5e, RZ, 0xfc, !PT ;  /* 0x0000005e03157812 */ /* 0x000fe200078efcff */
[----:B------:R-:W-:Y:S01]  /*47e0*/  @!P1 IMAD.MOV R10, RZ, RZ, -R10 ;  /* 0x000000ffff0a9224 */ /* 0x000fe200078e0a0a */
[C---:B------:R-:W-:Y:S01]  /*47f0*/  ISETP.GT.U32.AND P1, PT, R2.reuse, R20, PT ;  /* 0x000000140200720c */ /* 0x040fe20003f24070 */
[----:B------:R-:W-:Y:S01]  /*4800*/  @!P5 IMAD.MOV R12, RZ, RZ, -R12 ;  /* 0x000000ffff0cd224 */ /* 0x000fe200078e0a0c */
[C---:B------:R-:W-:Y:S01]  /*4810*/  ISETP.GT.U32.AND P5, PT, R2.reuse, R18, PT ;  /* 0x000000120200720c */ /* 0x040fe20003fa4070 */
[----:B------:R-:W-:Y:S01]  /*4820*/  @!P2 IMAD.MOV R16, RZ, RZ, -R16 ;  /* 0x000000ffff10a224 */ /* 0x000fe200078e0a10 */
[----:B------:R-:W-:Y:S01]  /*4830*/  ISETP.GT.U32.AND P2, PT, R2, R8, PT ;  /* 0x000000080200720c */ /* 0x000fe20003f44070 */
[----:B------:R-:W-:-:S03]  /*4840*/  IMAD.HI.U32 R7, R0, R19, RZ ;  /* 0x0000001300077227 */ /* 0x000fc600078e00ff */
[----:B------:R-:W-:Y:S01]  /*4850*/  STL [R1+0xe8], R16 ;  /* 0x0000e81001007387 */ /* 0x000fe20000100800 */
[----:B------:R-:W-:Y:S02]  /*4860*/  IMAD.MOV R7, RZ, RZ, -R7 ;  /* 0x000000ffff077224 */ /* 0x000fe400078e0a07 */
[--C-:B------:R-:W-:Y:S01]  /*4870*/  @!P6 IMAD.IADD R4, R4, 0x1, -R2.reuse ;  /* 0x000000010404e824 */ /* 0x100fe200078e0a02 */
[----:B------:R0:W-:Y:S01]  /*4880*/  STL [R1+0xc8], R12 ;  /* 0x0000c80c01007387 */ /* 0x0001e20000100800 */
[----:B------:R-:W-:Y:S01]  /*4890*/  IMAD R19, R2, R7, R19 ;  /* 0x0000000702137224 */ /* 0x000fe200078e0213 */
[----:B------:R-:W-:Y:S01]  /*48a0*/  ISETP.GE.AND P6, PT, R6, RZ, PT ;  /* 0x000000ff0600720c */ /* 0x000fe20003fc6270 */
[--C-:B------:R-:W-:Y:S01]  /*48b0*/  @!P1 IMAD.IADD R20, R20, 0x1, -R2.reuse ;  /* 0x0000000114149824 */ /* 0x100fe200078e0a02 */
[----:B------:R-:W-:Y:S01]  /*48c0*/  IABS R6, R11 ;  /* 0x0000000b00067213 */ /* 0x000fe20000000000 */
[--C-:B------:R-:W-:Y:S01]  /*48d0*/  @!P5 IMAD.IADD R18, R18, 0x1, -R2.reuse ;  /* 0x000000011212d824 */ /* 0x100fe200078e0a02 */
[----:B------:R-:W-:Y:S01]  /*48e0*/  IABS R7, R21 ;  /* 0x0000001500077213 */ /* 0x000fe20000000000 */
[----:B------:R-:W-:Y:S01]  /*48f0*/  @!P2 IMAD.IADD R8, R8, 0x1, -R2 ;  /* 0x000000010808a824 */ /* 0x000fe200078e0a02 */
[C---:B------:R-:W-:Y:S01]  /*4900*/  ISETP.GT.U32.AND P2, PT, R2.reuse, R19, PT ;  /* 0x000000130200720c */ /* 0x040fe20003f44070 */
[----:B------:R1:W-:Y:S01]  /*4910*/  STL [R1+0xcc], R10 ;  /* 0x0000cc0a01007387 */ /* 0x0003e20000100800 */
[----:B0-----:R-:W-:Y:S01]  /*4920*/  IMAD.MOV.U32 R12, RZ, RZ, R4 ;  /* 0x000000ffff0c7224 */ /* 0x001fe200078e0004 */
[----:B------:R-:W-:Y:S01]  /*4930*/  ISETP.GT.U32.AND P1, PT, R2, R18, PT ;  /* 0x000000120200720c */ /* 0x000fe20003f24070 */
[----:B------:R-:W-:Y:S01]  /*4940*/  IMAD.HI.U32 R4, R0, R6, RZ ;  /* 0x0000000600047227 */ /* 0x000fe200078e00ff */
[----:B------:R-:W-:-:S02]  /*4950*/  ISETP.GE.AND P5, PT, R9, RZ, PT ;  /* 0x000000ff0900720c */ /* 0x000fc40003fa6270 */
[C---:B------:R-:W-:Y:S01]  /*4960*/  LOP3.LUT R9, R3.reuse, 0x5a, RZ, 0xfc, !PT ;  /* 0x0000005a03097812 */ /* 0x040fe200078efcff */
[----:B------:R-:W-:Y:S01]  /*4970*/  @!P3 IMAD.MOV R12, RZ, RZ, -R12 ;  /* 0x000000ffff0cb224 */ /* 0x000fe200078e0a0c */
[----:B------:R-:W-:Y:S01]  /*4980*/  ISETP.GT.U32.AND P3, PT, R2, R20, PT ;  /* 0x000000140200720c */ /* 0x000fe20003f64070 */
[----:B------:R-:W-:Y:S01]  /*4990*/  IMAD.MOV R4, RZ, RZ, -R4 ;  /* 0x000000ffff047224 */ /* 0x000fe200078e0a04 */
[----:B------:R-:W-:Y:S01]  /*49a0*/  IABS R23, R9 ;  /* 0x0000000900177213 */ /* 0x000fe20000000000 */
[----:B-1----:R-:W-:Y:S01]  /*49b0*/  IMAD.HI.U32 R10, R0, R7, RZ ;  /* 0x00000007000a7227 */ /* 0x002fe200078e00ff */
[----:B------:R0:W-:Y:S03]  /*49c0*/  STL [R1+0xd0], R12 ;  /* 0x0000d00c01007387 */ /* 0x0001e60000100800 */
[----:B------:R-:W-:Y:S02]  /*49d0*/  IMAD.MOV R10, RZ, RZ, -R10 ;  /* 0x000000ffff0a7224 */ /* 0x000fe400078e0a0a */
[C---:B------:R-:W-:Y:S01]  /*49e0*/  IMAD R6, R2.reuse, R4, R6 ;  /* 0x0000000402067224 */ /* 0x040fe200078e0206 */
[C---:B------:R-:W-:Y:S01]  /*49f0*/  LOP3.LUT R4, R3.reuse, 0x56, RZ, 0xfc, !PT ;  /* 0x0000005603047812 */ /* 0x040fe200078efcff */
[----:B------:R-:W-:Y:S01]  /*4a00*/  IMAD R7, R2, R10, R7 ;  /* 0x0000000a02077224 */ /* 0x000fe200078e0207 */
[----:B------:R-:W-:Y:S01]  /*4a10*/  LOP3.LUT R10, R3, 0x58, RZ, 0xfc, !PT ;  /* 0x00000058030a7812 */ /* 0x000fe200078efcff */
[--C-:B------:R-:W-:Y:S01]  /*4a20*/  @!P2 IMAD.IADD R19, R19, 0x1, -R2.reuse ;  /* 0x000000011313a824 */ /* 0x100fe200078e0a02 */
[----:B------:R-:W-:Y:S01]  /*4a30*/  IABS R22, R4 ;  /* 0x0000000400167213 */ /* 0x000fe20000000000 */
[--C-:B------:R-:W-:Y:S01]  /*4a40*/  @!P3 IMAD.IADD R20, R20, 0x1, -R2.reuse ;  /* 0x000000011414b824 */ /* 0x100fe200078e0a02 */
[----:B------:R-:W-:Y:S01]  /*4a50*/  ISETP.GT.U32.AND P3, PT, R2, R6, PT ;  /* 0x000000060200720c */ /* 0x000fe20003f64070 */
[----:B------:R-:W-:Y:S01]  /*4a60*/  @!P1 IMAD.IADD R18, R18, 0x1, -R2 ;  /* 0x0000000112129824 */ /* 0x000fe200078e0a02 */
[----:B------:R-:W-:Y:S01]  /*4a70*/  ISETP.GT.U32.AND P1, PT, R2, R7, PT ;  /* 0x000000070200720c */ /* 0x000fe20003f24070 */
[----:B------:R-:W-:Y:S01]  /*4a80*/  IMAD.HI.U32 R24, R0, R23, RZ ;  /* 0x0000001700187227 */ /* 0x000fe200078e00ff */
[----:B------:R-:W-:-:S02]  /*4a90*/  ISETP.GT.U32.AND P2, PT, R2, R19, PT ;  /* 0x000000130200720c */ /* 0x000fc40003f44070 */
[----:B0-----:R-:W-:Y:S01]  /*4aa0*/  IABS R12, R10 ;  /* 0x0000000a000c7213 */ /* 0x001fe20000000000 */
[----:B------:R-:W-:Y:S02]  /*4ab0*/  IMAD.MOV R24, RZ, RZ, -R24 ;  /* 0x000000ffff187224 */ /* 0x000fe400078e0a18 */
[----:B------:R-:W-:Y:S02]  /*4ac0*/  IMAD.MOV.U32 R16, RZ, RZ, R8 ;  /* 0x000000ffff107224 */ /* 0x000fe400078e0008 */
[----:B------:R-:W-:Y:S02]  /*4ad0*/  IMAD.MOV.U32 R17, RZ, RZ, R20 ;  /* 0x000000ffff117224 */ /* 0x000fe400078e0014 */
[--C-:B------:R-:W-:Y:S02]  /*4ae0*/  @!P3 IMAD.IADD R6, R6, 0x1, -R2.reuse ;  /* 0x000000010606b824 */ /* 0x100fe400078e0a02 */
[--C-:B------:R-:W-:Y:S01]  /*4af0*/  @!P1 IMAD.IADD R7, R7, 0x1, -R2.reuse ;  /* 0x0000000107079824 */ /* 0x100fe200078e0a02 */
[----:B------:R-:W-:Y:S01]  /*4b00*/  ISETP.GE.AND P1, PT, R11, RZ, PT ;  /* 0x000000ff0b00720c */ /* 0x000fe20003f26270 */
[----:B------:R-:W-:Y:S01]  /*4b10*/  @!P2 IMAD.IADD R19, R19, 0x1, -R2 ;  /* 0x000000011313a824 */ /* 0x000fe200078e0a02 */
[----:B------:R-:W-:Y:S01]  /*4b20*/  ISETP.GE.AND P2, PT, R21, RZ, PT ;  /* 0x000000ff1500720c */ /* 0x000fe20003f46270 */
[C---:B------:R-:W-:Y:S01]  /*4b30*/  IMAD R11, R2.reuse, R24, R23 ;  /* 0x00000018020b7224 */ /* 0x040fe200078e0217 */
[----:B------:R-:W-:Y:S01]  /*4b40*/  ISETP.GT.U32.AND P3, PT, R2, R6, PT ;  /* 0x000000060200720c */ /* 0x000fe20003f64070 */
[----:B------:R-:W-:-:S04]  /*4b50*/  IMAD.HI.U32 R21, R0, R12, RZ ;  /* 0x0000000c00157227 */ /* 0x000fc800078e00ff */
[----:B------:R-:W-:Y:S01]  /*4b60*/  @!P0 IMAD.MOV R18, RZ, RZ, -R18 ;  /* 0x000000ffff128224 */ /* 0x000fe200078e0a12 */
[C---:B------:R-:W-:Y:S01]  /*4b70*/  ISETP.GT.U32.AND P0, PT, R2.reuse, R11, PT ;  /* 0x0000000b0200720c */ /* 0x040fe20003f04070 */
[----:B------:R-:W-:Y:S02]  /*4b80*/  IMAD.MOV R21, RZ, RZ, -R21 ;  /* 0x000000ffff157224 */ /* 0x000fe400078e0a15 */
[----:B------:R-:W-:Y:S01]  /*4b90*/  @!P4 IMAD.MOV R16, RZ, RZ, -R16 ;  /* 0x000000ffff10c224 */ /* 0x000fe200078e0a10 */
[C---:B------:R-:W-:Y:S01]  /*4ba0*/  ISETP.GT.U32.AND P4, PT, R2.reuse, R7, PT ;  /* 0x000000070200720c */ /* 0x040fe20003f84070 */
[----:B------:R-:W-:Y:S01]  /*4bb0*/  @!P6 IMAD.MOV R17, RZ, RZ, -R17 ;  /* 0x000000ffff11e224 */ /* 0x000fe200078e0a11 */
[----:B------:R-:W-:Y:S01]  /*4bc0*/  ISETP.GE.AND P6, PT, R9, RZ, PT ;  /* 0x000000ff0900720c */ /* 0x000fe20003fc6270 */
[----:B------:R-:W-:Y:S01]  /*4bd0*/  IMAD R9, R2, R21, R12 ;  /* 0x0000001502097224 */ /* 0x000fe200078e020c */
[----:B------:R0:W-:Y:S01]  /*4be0*/  STL [R1+0xc4], R16 ;  /* 0x0000c41001007387 */ /* 0x0001e20000100800 */
[----:B------:R-:W-:-:S02]  /*4bf0*/  IMAD.MOV.U32 R8, RZ, RZ, R22 ;  /* 0x000000ffff087224 */ /* 0x000fc400078e0016 */
[--C-:B------:R-:W-:Y:S01]  /*4c00*/  @!P3 IMAD.IADD R6, R6, 0x1, -R2.reuse ;  /* 0x000000010606b824 */ /* 0x100fe200078e0a02 */
[----:B------:R-:W-:Y:S01]  /*4c10*/  ISETP.GT.U32.AND P3, PT, R2, R9, PT ;  /* 0x000000090200720c */ /* 0x000fe20003f64070 */
[--C-:B------:R-:W-:Y:S01]  /*4c20*/  @!P0 IMAD.IADD R11, R11, 0x1, -R2.reuse ;  /* 0x000000010b0b8824 */ /* 0x100fe200078e0a02 */
[----:B------:R-:W-:Y:S03]  /*4c30*/  STL [R1+0x7d4], R18 ;  /* 0x0007d41201007387 */ /* 0x000fe60000100800 */
[----:B------:R-:W-:Y:S01]  /*4c40*/  @!P4 IMAD.IADD R7, R7, 0x1, -R2 ;  /* 0x000000010707c824 */ /* 0x000fe200078e0a02 */
[----:B------:R1:W-:Y:S01]  /*4c50*/  STL [R1+0x68], R17 ;  /* 0x0000681101007387 */ /* 0x0003e20000100800 */
[----:B0-----:R-:W-:Y:S01]  /*4c60*/  IMAD.MOV.U32 R16, RZ, RZ, R19 ;  /* 0x000000ffff107224 */ /* 0x001fe200078e0013 */
[----:B------:R-:W-:Y:S01]  /*4c70*/  ISETP.GE.AND P4, PT, R4, RZ, PT ;  /* 0x000000ff0400720c */ /* 0x000fe20003f86270 */
[----:B------:R-:W-:Y:S01]  /*4c80*/  IMAD.HI.U32 R19, R0, R8, RZ ;  /* 0x0000000800137227 */ /* 0x000fe200078e00ff */
[----:B------:R-:W-:-:S03]  /*4c90*/  ISETP.GT.U32.AND P0, PT, R2, R11, PT ;  /* 0x0000000b0200720c */ /* 0x000fc60003f04070 */
[----:B------:R-:W-:Y:S01]  /*4ca0*/  @!P5 IMAD.MOV R16, RZ, RZ, -R16 ;  /* 0x000000ffff10d224 */ /* 0x000fe200078e0a10 */
[----:B------:R-:W-:Y:S01]  /*4cb0*/  ISETP.GE.AND P5, PT, R10, RZ, PT ;  /* 0x000000ff0a00720c */ /* 0x000fe20003fa6270 */
[----:B------:R-:W-:Y:S01]  /*4cc0*/  IMAD.MOV R19, RZ, RZ, -R19 ;  /* 0x000000ffff137224 */ /* 0x000fe200078e0a13 */
[----:B------:R-:W-:Y:S01]  /*4cd0*/  LOP3.LUT R10, R3, 0x54, RZ, 0xfc, !PT ;  /* 0x00000054030a7812 */ /* 0x000fe200078efcff */
[----:B-1----:R-:W-:Y:S01]  /*4ce0*/  IMAD.MOV.U32 R17, RZ, RZ, R7 ;  /* 0x000000ffff117224 */ /* 0x002fe200078e0007 */
[----:B------:R0:W-:Y:S01]  /*4cf0*/  STL [R1+0x94], R16 ;  /* 0x0000941001007387 */ /* 0x0001e20000100800 */
[----:B------:R-:W-:Y:S01]  /*4d00*/  IMAD R4, R2, R19, R8 ;  /* 0x0000001302047224 */ /* 0x000fe200078e0208 */
[----:B------:R-:W-:Y:S01]  /*4d10*/  IABS R21, R10 ;  /* 0x0000000a00157213 */ /* 0x000fe20000000000 */
[----:B------:R-:W-:Y:S01]  /*4d20*/  @!P3 IMAD.IADD R9, R9, 0x1, -R2 ;  /* 0x000000010909b824 */ /* 0x000fe200078e0a02 */
[----:B------:R-:W-:Y:S01]  /*4d30*/  LOP3.LUT R7, R3, 0x50, RZ, 0xfc, !PT ;  /* 0x0000005003077812 */ /* 0x000fe200078efcff */
[----:B------:R-:W-:Y:S01]  /*4d40*/  @!P2 IMAD.MOV R17, RZ, RZ, -R17 ;  /* 0x000000ffff11a224 */ /* 0x000fe200078e0a11 */
[----:B------:R-:W-:Y:S01]  /*4d50*/  ISETP.GE.AND P2, PT, R10, RZ, PT ;  /* 0x000000ff0a00720c */ /* 0x000fe20003f46270 */
[----:B------:R-:W-:Y:S01]  /*4d60*/  IMAD.HI.U32 R10, R0, R21, RZ ;  /* 0x00000015000a7227 */ /* 0x000fe200078e00ff */
[----:B------:R-:W-:-:S02]  /*4d70*/  ISETP.GT.U32.AND P3, PT, R2, R9, PT ;  /* 0x000000090200720c */ /* 0x000fc40003f64070 */
[----:B------:R-:W-:Y:S01]  /*4d80*/  STL [R1+0xac], R17 ;  /* 0x0000ac1101007387 */ /* 0x000fe20000100800 */
[----:B0-----:R-:W-:Y:S01]  /*4d90*/  IMAD.MOV.U32 R16, RZ, RZ, R6 ;  /* 0x000000ffff107224 */ /* 0x001fe200078e0006 */
[----:B------:R-:W-:Y:S01]  /*4da0*/  LOP3.LUT R6, R3, 0x52, RZ, 0xfc, !PT ;  /* 0x0000005203067812 */ /* 0x000fe200078efcff */
[----:B------:R-:W-:Y:S01]  /*4db0*/  @!P0 IMAD.IADD R11, R11, 0x1, -R2 ;  /* 0x000000010b0b8824 */ /* 0x000fe200078e0a02 */
[----:B------:R-:W-:Y:S01]  /*4dc0*/  IABS R20, R7 ;  /* 0x0000000700147213 */ /* 0x000fe20000000000 */
[----:B------:R-:W-:Y:S01]  /*4dd0*/  @!P1 IMAD.MOV R16, RZ, RZ, -R16 ;  /* 0x000000ffff109224 */ /* 0x000fe200078e0a10 */
[C---:B------:R-:W-:Y:S01]  /*4de0*/  ISETP.GT.U32.AND P1, PT, R2.reuse, R4, PT ;  /* 0x000000040200720c */ /* 0x040fe20003f24070 */
[----:B------:R-:W-:Y:S01]  /*4df0*/  IMAD.MOV R10, RZ, RZ, -R10 ;  /* 0x000000ffff0a7224 */ /* 0x000fe200078e0a0a */
[----:B------:R-:W-:Y:S01]  /*4e00*/  IABS R8, R6 ;  /* 0x0000000600087213 */ /* 0x000fe20000000000 */
[----:B------:R-:W-:Y:S01]  /*4e10*/  IMAD.MOV.U32 R12, RZ, RZ, R11 ;  /* 0x000000ffff0c7224 */ /* 0x000fe200078e000b */
[----:B------:R-:W-:Y:S01]  /*4e20*/  STL [R1+0xb0], R16 ;  /* 0x0000b01001007387 */ /* 0x000fe20000100800 */
[----:B------:R-:W-:Y:S01]  /*4e30*/  IMAD R21, R2, R10, R21 ;  /* 0x0000000a02157224 */ /* 0x000fe200078e0215 */
[----:B------:R-:W-:Y:S01]  /*4e40*/  LOP3.LUT R19, R3, 0x4c, RZ, 0xfc, !PT ;  /* 0x0000004c03137812 */ /* 0x000fe200078efcff */
[----:B------:R-:W-:Y:S01]  /*4e50*/  IMAD.HI.U32 R10, R0, R8, RZ ;  /* 0x00000008000a7227 */ /* 0x000fe200078e00ff */
[----:B------:R-:W-:-:S02]  /*4e60*/  ISETP.GE.AND P0, PT, R6, RZ, PT ;  /* 0x000000ff0600720c */ /* 0x000fc40003f06270 */
[----:B------:R-:W-:Y:S01]  /*4e70*/  LOP3.LUT R6, R3, 0x4e, RZ, 0xfc, !PT ;  /* 0x0000004e03067812 */ /* 0x000fe200078efcff */
[----:B------:R-:W-:Y:S01]  /*4e80*/  @!P6 IMAD.MOV R12, RZ, RZ, -R12 ;  /* 0x000000ffff0ce224 */ /* 0x000fe200078e0a0c */
[----:B------:R-:W-:Y:S01]  /*4e90*/  ISETP.GT.U32.AND P6, PT, R2, R21, PT ;  /* 0x000000150200720c */ /* 0x000fe20003fc4070 */
[----:B------:R-:W-:Y:S01]  /*4ea0*/  @!P1 IMAD.IADD R4, R4, 0x1, -R2 ;  /* 0x0000000104049824 */ /* 0x000fe200078e0a02 */
[----:B------:R-:W-:Y:S01]  /*4eb0*/  IABS R11, R6 ;  /* 0x00000006000b7213 */ /* 0x000fe20000000000 */
[----:B------:R-:W-:Y:S01]  /*4ec0*/  IMAD.MOV R10, RZ, RZ, -R10 ;  /* 0x000000ffff0a7224 */ /* 0x000fe200078e0a0a */
[----:B------:R0:W-:Y:S01]  /*4ed0*/  STL [R1+0xb4], R12 ;  /* 0x0000b40c01007387 */ /* 0x0001e20000100800 */
[----:B------:R-:W-:Y:S01]  /*4ee0*/  @!P3 IMAD.IADD R9, R9, 0x1, -R2 ;  /* 0x000000010909b824 */ /* 0x000fe200078e0a02 */
[C---:B------:R-:W-:Y:S01]  /*4ef0*/  ISETP.GT.U32.AND P1, PT, R2.reuse, R4, PT ;  /* 0x000000040200720c */ /* 0x040fe20003f24070 */
[----:B------:R-:W-:Y:S01]  /*4f00*/  IMAD R8, R2, R10, R8 ;  /* 0x0000000a02087224 */ /* 0x000fe200078e0208 */
[----:B------:R-:W-:Y:S01]  /*4f10*/  ISETP.GE.AND P3, PT, R7, RZ, PT ;  /* 0x000000ff0700720c */ /* 0x000fe20003f66270 */
[----:B------:R-:W-:Y:S01]  /*4f20*/  IMAD.HI.U32 R7, R0, R20, RZ ;  /* 0x0000001400077227 */ /* 0x000fe200078e00ff */
[----:B------:R-:W-:-:S03]  /*4f30*/  IABS R10, R19 ;  /* 0x00000013000a7213 */ /* 0x000fc60000000000 */
[----:B------:R-:W-:Y:S02]  /*4f40*/  IMAD.MOV R7, RZ, RZ, -R7 ;  /* 0x000000ffff077224 */ /* 0x000fe400078e0a07 */
[----:B0-----:R-:W-:Y:S02]  /*4f50*/  IMAD.MOV.U32 R12, RZ, RZ, R9 ;  /* 0x000000ffff0c7224 */ /* 0x001fe400078e0009 */
[C---:B------:R-:W-:Y:S01]  /*4f60*/  IMAD R20, R2.reuse, R7, R20 ;  /* 0x0000000702147224 */ /* 0x040fe200078e0214 */
[----:B------:R-:W-:Y:S01]  /*4f70*/  LOP3.LUT R7, R3, 0x48, RZ, 0xfc, !PT ;  /* 0x0000004803077812 */ /* 0x000fe200078efcff */
[----:B------:R-:W-:Y:S01]  /*4f80*/  @!P5 IMAD.MOV R12, RZ, RZ, -R12 ;  /* 0x000000ffff0cd224 */ /* 0x000fe200078e0a0c */
[----:B------:R-:W-:Y:S01]  /*4f90*/  ISETP.GT.U32.AND P5, PT, R2, R8, PT ;  /* 0x000000080200720c */ /* 0x000fe20003fa4070 */
[--C-:B------:R-:W-:Y:S01]  /*4fa0*/  @!P1 IMAD.IADD R4, R4, 0x1, -R2.reuse ;  /* 0x0000000104049824 */ /* 0x100fe200078e0a02 */
[----:B------:R-:W-:Y:S01]  /*4fb0*/  ISETP.GE.AND P1, PT, R6, RZ, PT ;  /* 0x000000ff0600720c */ /* 0x000fe20003f26270 */
[----:B------:R-:W-:Y:S01]  /*4fc0*/  @!P6 IMAD.IADD R21, R21, 0x1, -R2 ;  /* 0x000000011515e824 */ /* 0x000fe200078e0a02 */
[----:B------:R0:W-:Y:S01]  /*4fd0*/  STL [R1+0xb8], R12 ;  /* 0x0000b80c01007387 */ /* 0x0001e20000100800 */
[----:B------:R-:W-:Y:S01]  /*4fe0*/  IMAD.MOV.U32 R9, RZ, RZ, R4 ;  /* 0x000000ffff097224 */ /* 0x000fe200078e0004 */
[----:B------:R-:W-:Y:S01]  /*4ff0*/  LOP3.LUT R4, R3, 0x4a, RZ, 0xfc, !PT ;  /* 0x0000004a03047812 */ /* 0x000fe200078efcff */
[----:B------:R-:W-:Y:S01]  /*5000*/  IMAD.HI.U32 R6, R0, R11, RZ ;  /* 0x0000000b00067227 */ /* 0x000fe200078e00ff */
[----:B------:R-:W-:-:S02]  /*5010*/  ISETP.GT.U32.AND P6, PT, R2, R21, PT ;  /* 0x000000150200720c */ /* 0x000fc40003fc4070 */
[----:B------:R-:W-:Y:S01]  /*5020*/  IABS R24, R4 ;  /* 0x0000000400187213 */ /* 0x000fe20000000000 */
[----:B------:R-:W-:Y:S01]  /*5030*/  @!P4 IMAD.MOV R9, RZ, RZ, -R9 ;  /* 0x000000ffff09c224 */ /* 0x000fe200078e0a09 */
[----:B------:R-:W-:Y:S01]  /*5040*/  ISETP.GT.U32.AND P4, PT, R2, R20, PT ;  /* 0x000000140200720c */ /* 0x000fe20003f84070 */
[----:B------:R-:W-:Y:S01]  /*5050*/  @!P5 IMAD.IADD R8, R8, 0x1, -R2 ;  /* 0x000000010808d824 */ /* 0x000fe200078e0a02 */
[----:B0-----:R-:W-:Y:S01]  /*5060*/  IABS R12, R7 ;  /* 0x00000007000c7213 */ /* 0x001fe20000000000 */
[----:B------:R-:W-:Y:S01]  /*5070*/  IMAD.MOV R6, RZ, RZ, -R6 ;  /* 0x000000ffff067224 */ /* 0x000fe200078e0a06 */
[----:B------:R0:W-:Y:S01]  /*5080*/  STL [R1+0x154], R9 ;  /* 0x0001540901007387 */ /* 0x0001e20000100800 */
[----:B------:R-:W-:Y:S01]  /*5090*/  IMAD.HI.U32 R22, R0, R24, RZ ;  /* 0x0000001800167227 */ /* 0x000fe200078e00ff */
[----:B------:R-:W-:-:S03]  /*50a0*/  ISETP.GT.U32.AND P5, PT, R2, R8, PT ;  /* 0x000000080200720c */ /* 0x000fc60003fa4070 */
[----:B------:R-:W-:Y:S01]  /*50b0*/  IMAD R11, R2, R6, R11 ;  /* 0x00000006020b7224 */ /* 0x000fe200078e020b */
[----:B------:R-:W-:Y:S01]  /*50c0*/  LOP3.LUT R6, R3, 0x46, RZ, 0xfc, !PT ;  /* 0x0000004603067812 */ /* 0x000fe200078efcff */
[--C-:B------:R-:W-:Y:S02]  /*50d0*/  @!P6 IMAD.IADD R21, R21, 0x1, -R2.reuse ;  /* 0x000000011515e824 */ /* 0x100fe400078e0a02 */
[----:B------:R-:W-:Y:S01]  /*50e0*/  @!P4 IMAD.IADD R20, R20, 0x1, -R2 ;  /* 0x000000011414c824 */ /* 0x000fe200078e0a02 */
[----:B------:R-:W-:Y:S01]  /*50f0*/  ISETP.GT.U32.AND P6, PT, R2, R11, PT ;  /* 0x0000000b0200720c */ /* 0x000fe20003fc4070 */
[----:B0-----:R-:W-:-:S03]  /*5100*/  IMAD.HI.U32 R9, R0, R10, RZ ;  /* 0x0000000a00097227 */ /* 0x001fc600078e00ff */
[----:B------:R-:W-:Y:S01]  /*5110*/  ISETP.GT.U32.AND P4, PT, R2, R20, PT ;  /* 0x000000140200720c */ /* 0x000fe20003f84070 */
[----:B------:R-:W-:Y:S02]  /*5120*/  IMAD.MOV R9, RZ, RZ, -R9 ;  /* 0x000000ffff097224 */ /* 0x000fe400078e0a09 */
[----:B------:R-:W-:Y:S02]  /*5130*/  @!P5 IMAD.IADD R8, R8, 0x1, -R2 ;  /* 0x000000010808d824 */ /* 0x000fe400078e0a02 */
[C---:B------:R-:W-:Y:S01]  /*5140*/  IMAD R10, R2.reuse, R9, R10 ;  /* 0x00000009020a7224 */ /* 0x040fe200078e020a */
[----:B------:R-:W-:Y:S01]  /*5150*/  IABS R9, R6 ;  /* 0x0000000600097213 */ /* 0x000fe20000000000 */
[----:B------:R-:W-:Y:S02]  /*5160*/  IMAD.MOV R22, RZ, RZ, -R22 ;  /* 0x000000ffff167224 */ /* 0x000fe400078e0a16 */
[----:B------:R-:W-:Y:S01]  /*5170*/  IMAD.MOV.U32 R16, RZ, RZ, R21 ;  /* 0x000000ffff107224 */ /* 0x000fe200078e0015 */
[C---:B------:R-:W-:Y:S01]  /*5180*/  ISETP.GT.U32.AND P5, PT, R2.reuse, R10, PT ;  /* 0x0000000a0200720c */ /* 0x040fe20003fa4070 */
[----:B------:R-:W-:Y:S01]  /*5190*/  IMAD R24, R2, R22, R24 ;  /* 0x0000001602187224 */ /* 0x000fe200078e0218 */
[----:B------:R-:W-:Y:S01]  /*51a0*/  LOP3.LUT R22, R3, 0x40, RZ, 0xfc, !PT ;  /* 0x0000004003167812 */ /* 0x000fe200078efcff */
[----:B------:R-:W-:Y:S01]  /*51b0*/  @!P2 IMAD.MOV R16, RZ, RZ, -R16 ;  /* 0x000000ffff10a224 */ /* 0x000fe200078e0a10 */
[----:B------:R-:W-:Y:S01]  /*51c0*/  ISETP.GE.AND P2, PT, R19, RZ, PT ;  /* 0x000000ff1300720c */ /* 0x000fe20003f46270 */
[----:B------:R-:W-:-:S02]  /*51d0*/  @!P0 IMAD.MOV R8, RZ, RZ, -R8 ;  /* 0x000000ffff088224 */ /* 0x000fc400078e0a08 */
[--C-:B------:R-:W-:Y:S01]  /*51e0*/  @!P4 IMAD.IADD R20, R20, 0x1, -R2.reuse ;  /* 0x000000011414c824 */ /* 0x100fe200078e0a02 */
[----:B------:R-:W-:Y:S01]  /*51f0*/  ISETP.GT.U32.AND P4, PT, R2, R24, PT ;  /* 0x000000180200720c */ /* 0x000fe20003f84070 */
[----:B------:R-:W-:Y:S01]  /*5200*/  IMAD.HI.U32 R19, R0, R12, RZ ;  /* 0x0000000c00137227 */ /* 0x000fe200078e00ff */
[----:B------:R-:W-:Y:S03]  /*5210*/  STL [R1+0x148], R16 ;  /* 0x0001481001007387 */ /* 0x000fe60000100800 */
[----:B------:R-:W-:Y:S01]  /*5220*/  @!P5 IMAD.IADD R10, R10, 0x1, -R2 ;  /* 0x000000010a0ad824 */ /* 0x000fe200078e0a02 */
[----:B------:R-:W-:Y:S01]  /*5230*/  ISETP.GE.AND P5, PT, R4, RZ, PT ;  /* 0x000000ff0400720c */ /* 0x000fe20003fa6270 */
[----:B------:R-:W-:Y:S01]  /*5240*/  IMAD.HI.U32 R4, R0, R9, RZ ;  /* 0x0000000900047227 */ /* 0x000fe200078e00ff */
[----:B------:R0:W-:Y:S02]  /*5250*/  STL [R1+0xa4], R8 ;  /* 0x0000a40801007387 */ /* 0x0001e40000100800 */
[----:B------:R-:W-:Y:S01]  /*5260*/  ISETP.GT.U32.AND P0, PT, R2, R10, PT ;  /* 0x0000000a0200720c */ /* 0x000fe20003f04070 */
[----:B------:R-:W-:-:S02]  /*5270*/  IMAD.MOV R21, RZ, RZ, -R19 ;  /* 0x000000ffff157224 */ /* 0x000fc400078e0a13 */
[----:B------:R-:W-:Y:S01]  /*5280*/  IMAD.MOV R19, RZ, RZ, -R4 ;  /* 0x000000ffff137224 */ /* 0x000fe200078e0a04 */
[----:B------:R-:W-:Y:S01]  /*5290*/  LOP3.LUT R4, R3, 0x42, RZ, 0xfc, !PT ;  /* 0x0000004203047812 */ /* 0x000fe200078efcff */
[----:B------:R-:W-:Y:S02]  /*52a0*/  @!P6 IMAD.IADD R11, R11, 0x1, -R2 ;  /* 0x000000010b0be824 */ /* 0x000fe400078e0a02 */
[C---:B------:R-:W-:Y:S01]  /*52b0*/  IMAD R12, R2.reuse, R21, R12 ;  /* 0x00000015020c7224 */ /* 0x040fe200078e020c */
[----:B0-----:R-:W-:Y:S01]  /*52c0*/  LOP3.LUT R8, R3, 0x44, RZ, 0xfc, !PT ;  /* 0x0000004403087812 */ /* 0x001fe200078efcff */
[C---:B------:R-:W-:Y:S01]  /*52d0*/  IMAD R9, R2.reuse, R19, R9 ;  /* 0x0000001302097224 */ /* 0x040fe200078e0209 */
[----:B------:R-:W-:Y:S01]  /*52e0*/  ISETP.GT.U32.AND P6, PT, R2, R11, PT ;  /* 0x0000000b0200720c */ /* 0x000fe20003fc4070 */
[----:B------:R-:W-:Y:S01]  /*52f0*/  IMAD.MOV.U32 R18, RZ, RZ, R20 ;  /* 0x000000ffff127224 */ /* 0x000fe200078e0014 */
[----:B------:R-:W-:Y:S01]  /*5300*/  IABS R19, R4 ;  /* 0x0000000400137213 */ /* 0x000fe20000000000 */
[--C-:B------:R-:W-:Y:S01]  /*5310*/  @!P0 IMAD.IADD R10, R10, 0x1, -R2.reuse ;  /* 0x000000010a0a8824 */ /* 0x100fe200078e0a02 */
[----:B------:R-:W-:Y:S01]  /*5320*/  ISETP.GT.U32.AND P0, PT, R2, R12, PT ;  /* 0x0000000c0200720c */ /* 0x000fe20003f04070 */
[----:B------:R-:W-:-:S02]  /*5330*/  @!P4 IMAD.IADD R24, R24, 0x1, -R2 ;  /* 0x000000011818c824 */ /* 0x000fc400078e0a02 */
[----:B------:R-:W-:Y:S01]  /*5340*/  @!P3 IMAD.MOV R18, RZ, RZ, -R18 ;  /* 0x000000ffff12b224 */ /* 0x000fe200078e0a12 */
[C---:B------:R-:W-:Y:S01]  /*5350*/  ISETP.GT.U32.AND P3, PT, R2.reuse, R9, PT ;  /* 0x000000090200720c */ /* 0x040fe20003f64070 */
[----:B------:R-:W-:Y:S01]  /*5360*/  IMAD.MOV.U32 R16, RZ, RZ, R10 ;  /* 0x000000ffff107224 */ /* 0x000fe200078e000a */
[----:B------:R-:W-:Y:S02]  /*5370*/  ISETP.GT.U32.AND P4, PT, R2, R24, PT ;  /* 0x000000180200720c */ /* 0x000fe40003f84070 */
[----:B------:R0:W-:Y:S01]  /*5380*/  STL [R1+0xa8], R18 ;  /* 0x0000a81201007387 */ /* 0x0001e20000100800 */
[----:B------:R-:W-:Y:S01]  /*5390*/  @!P6 IMAD.IADD R11, R11, 0x1, -R2 ;  /* 0x000000010b0be824 */ /* 0x000fe200078e0a02 */
[----:B------:R-:W-:Y:S01]  /*53a0*/  ISETP.GE.AND P6, PT, R7, RZ, PT ;  /* 0x000000ff0700720c */ /* 0x000fe20003fc6270 */
[----:B------:R-:W-:Y:S01]  /*53b0*/  @!P2 IMAD.MOV R16, RZ, RZ, -R16 ;  /* 0x000000ffff10a224 */ /* 0x000fe200078e0a10 */
[----:B------:R-:W-:Y:S01]  /*53c0*/  IABS R7, R8 ;  /* 0x0000000800077213 */ /* 0x000fe20000000000 */
[--C-:B------:R-:W-:Y:S01]  /*53d0*/  @!P0 IMAD.IADD R12, R12, 0x1, -R2.reuse ;  /* 0x000000010c0c8824 */ /* 0x100fe200078e0a02 */
[----:B------:R-:W-:Y:S01]  /*53e0*/  ISETP.GE.AND P2, PT, R8, RZ, PT ;  /* 0x000000ff0800720c */ /* 0x000fe20003f46270 */
[----:B------:R-:W-:Y:S01]  /*53f0*/  IMAD.MOV.U32 R17, RZ, RZ, R11 ;  /* 0x000000ffff117224 */ /* 0x000fe200078e000b */
[----:B------:R-:W-:Y:S01]  /*5400*/  LOP3.LUT R10, R3, 0x3a, RZ, 0xfc, !PT ;  /* 0x0000003a030a7812 */ /* 0x000fe200078efcff */
[--C-:B------:R-:W-:Y:S01]  /*5410*/  @!P3 IMAD.IADD R9, R9, 0x1, -R2.reuse ;  /* 0x000000010909b824 */ /* 0x100fe200078e0a02 */
[----:B------:R-:W-:Y:S01]  /*5420*/  ISETP.GT.U32.AND P0, PT, R2, R12, PT ;  /* 0x0000000c0200720c */ /* 0x000fe20003f04070 */
[----:B------:R-:W-:Y:S01]  /*5430*/  @!P4 IMAD.IADD R24, R24, 0x1, -R2 ;  /* 0x000000011818c824 */ /* 0x000fe200078e0a02 */
[----:B------:R-:W-:Y:S01]  /*5440*/  ISETP.GE.AND P4, PT, R4, RZ, PT ;  /* 0x000000ff0400720c */ /* 0x000fe20003f86270 */
[----:B------:R-:W-:Y:S01]  /*5450*/  IMAD.HI.U32 R8, R0, R7, RZ ;  /* 0x0000000700087227 */ /* 0x000fe200078e00ff */
[----:B------:R-:W-:-:S02]  /*5460*/  ISETP.GT.U32.AND P3, PT, R2, R9, PT ;  /* 0x000000090200720c */ /* 0x000fc40003f64070 */
[----:B------:R-:W-:Y:S01]  /*5470*/  IABS R26, R10 ;  /* 0x0000000a001a7213 */ /* 0x000fe20000000000 */
[----:B------:R-:W-:Y:S01]  /*5480*/  IMAD.HI.U32 R4, R0, R19, RZ ;  /* 0x0000001300047227 */ /* 0x000fe200078e00ff */
[C---:B------:R-:W-:Y:S02]  /*5490*/  LOP3.LUT R11, R3.reuse, 0x3c, RZ, 0xfc, !PT ;  /* 0x0000003c030b7812 */ /* 0x040fe400078efcff */
[C---:B0-----:R-:W-:Y:S01]  /*54a0*/  LOP3.LUT R18, R3.reuse, 0x6, RZ, 0xfc, !PT ;  /* 0x0000000603127812 */ /* 0x041fe200078efcff */
[----:B------:R-:W-:Y:S01]  /*54b0*/  IMAD.MOV R8, RZ, RZ, -R8 ;  /* 0x000000ffff087224 */ /* 0x000fe200078e0a08 */
[----:B------:R-:W-:Y:S01]  /*54c0*/  IABS R21, R11 ;  /* 0x0000000b00157213 */ /* 0x000fe20000000000 */
[----:B------:R-:W-:Y:S02]  /*54d0*/  IMAD.MOV R4, RZ, RZ, -R4 ;  /* 0x000000ffff047224 */ /* 0x000fe400078e0a04 */
[----:B------:R-:W-:Y:S01]  /*54e0*/  IMAD R7, R2, R8, R7 ;  /* 0x0000000802077224 */ /* 0x000fe200078e0207 */
[----:B------:R-:W-:Y:S01]  /*54f0*/  LOP3.LUT R8, R3, 0x3e, RZ, 0xfc, !PT ;  /* 0x0000003e03087812 */ /* 0x000fe200078efcff */
[----:B------:R-:W-:Y:S01]  /*5500*/  @!P1 IMAD.MOV R17, RZ, RZ, -R17 ;  /* 0x000000ffff119224 */ /* 0x000fe200078e0a11 */
[----:B------:R-:W-:Y:S01]  /*5510*/  ISETP.GE.AND P1, PT, R6, RZ, PT ;  /* 0x000000ff0600720c */ /* 0x000fe20003f26270 */
[----:B------:R-:W-:Y:S01]  /*5520*/  IMAD R19, R2, R4, R19 ;  /* 0x0000000402137224 */ /* 0x000fe200078e0213 */
[----:B------:R-:W-:Y:S01]  /*5530*/  IABS R6, R22 ;  /* 0x0000001600067213 */ /* 0x000fe20000000000 */
[--C-:B------:R-:W-:Y:S01]  /*5540*/  @!P0 IMAD.IADD R12, R12, 0x1, -R2.reuse ;  /* 0x000000010c0c8824 */ /* 0x100fe200078e0a02 */
[C---:B------:R-:W-:Y:S01]  /*5550*/  ISETP.GT.U32.AND P0, PT, R2.reuse, R7, PT ;  /* 0x000000070200720c */ /* 0x040fe20003f04070 */
[----:B------:R-:W-:Y:S01]  /*5560*/  @!P3 IMAD.IADD R9, R9, 0x1, -R2 ;  /* 0x000000010909b824 */ /* 0x000fe200078e0a02 */
[----:B------:R-:W-:Y:S01]  /*5570*/  ISETP.GT.U32.AND P3, PT, R2, R19, PT ;  /* 0x000000130200720c */ /* 0x000fe20003f64070 */
[----:B------:R-:W-:Y:S01]  /*5580*/  IMAD.HI.U32 R4, R0, R6, RZ ;  /* 0x0000000600047227 */ /* 0x000fe200078e00ff */
[----:B------:R-:W-:Y:S01]  /*5590*/  STL [R1+0x110], R17 ;  /* 0x0001101101007387 */ /* 0x000fe20000100800 */
[----:B------:R-:W-:-:S02]  /*55a0*/  IABS R20, R8 ;  /* 0x0000000800147213 */ /* 0x000fc40000000000 */
[----:B------:R-:W-:Y:S01]  /*55b0*/  IMAD.MOV R4, RZ, RZ, -R4 ;  /* 0x000000ffff047224 */ /* 0x000fe200078e0a04 */
[----:B------:R0:W-:Y:S01]  /*55c0*/  STL [R1+0x114], R16 ;  /* 0x0001141001007387 */ /* 0x0001e20000100800 */
[----:B------:R-:W-:Y:S02]  /*55d0*/  @!P6 IMAD.MOV R12, RZ, RZ, -R12 ;  /* 0x000000ffff0ce224 */ /* 0x000fe400078e0a0c */
[C---:B------:R-:W-:Y:S01]  /*55e0*/  IMAD R6, R2.reuse, R4, R6 ;  /* 0x0000000402067224 */ /* 0x040fe200078e0206 */
[----:B------:R-:W-:Y:S01]  /*55f0*/  LOP3.LUT R4, R3, 0x38, RZ, 0xfc, !PT ;  /* 0x0000003803047812 */ /* 0x000fe200078efcff */
[--C-:B------:R-:W-:Y:S02]  /*5600*/  @!P0 IMAD.IADD R7, R7, 0x1, -R2.reuse ;  /* 0x0000000107078824 */ /* 0x100fe400078e0a02 */
[----:B------:R-:W-:Y:S01]  /*5610*/  @!P3 IMAD.IADD R19, R19, 0x1, -R2 ;  /* 0x000000011313b824 */ /* 0x000fe200078e0a02 */
[----:B------:R-:W-:Y:S01]  /*5620*/  ISETP.GT.U32.AND P0, PT, R2, R6, PT ;  /* 0x000000060200720c */ /* 0x000fe20003f04070 */
[----:B------:R-:W-:Y:S01]  /*5630*/  IMAD.HI.U32 R25, R0, R20, RZ ;  /* 0x0000001400197227 */ /* 0x000fe200078e00ff */
[----:B------:R-:W-:-:S02]  /*5640*/  ISETP.GE.AND P3, PT, R22, RZ, PT ;  /* 0x000000ff1600720c */ /* 0x000fc40003f66270 */
[----:B------:R-:W-:Y:S01]  /*5650*/  ISETP.GT.U32.AND P6, PT, R2, R19, PT ;  /* 0x000000130200720c */ /* 0x000fe20003fc4070 */
[----:B0-----:R-:W-:Y:S01]  /*5660*/  IMAD.MOV.U32 R16, RZ, RZ, R24 ;  /* 0x000000ffff107224 */ /* 0x001fe200078e0018 */
[----:B------:R-:W-:Y:S01]  /*5670*/  IABS R22, R4 ;  /* 0x0000000400167213 */ /* 0x000fe20000000000 */
[----:B------:R-:W-:-:S04]  /*5680*/  IMAD.HI.U32 R24, R0, R26, RZ ;  /* 0x0000001a00187227 */ /* 0x000fc800078e00ff */
[----:B------:R-:W-:Y:S01]  /*5690*/  @!P5 IMAD.MOV R16, RZ, RZ, -R16 ;  /* 0x000000ffff10d224 */ /* 0x000fe200078e0a10 */
[C---:B------:R-:W-:Y:S01]  /*56a0*/  ISETP.GT.U32.AND P5, PT, R2.reuse, R7, PT ;  /* 0x000000070200720c */ /* 0x040fe20003fa4070 */
[----:B------:R-:W-:Y:S02]  /*56b0*/  IMAD.MOV R25, RZ, RZ, -R25 ;  /* 0x000000ffff197224 */ /* 0x000fe400078e0a19 */
[----:B------:R-:W-:Y:S01]  /*56c0*/  IMAD.MOV R24, RZ, RZ, -R24 ;  /* 0x000000ffff187224 */ /* 0x000fe200078e0a18 */
[----:B------:R-:W-:Y:S01]  /*56d0*/  STL [R1+0x9c], R16 ;  /* 0x00009c1001007387 */ /* 0x000fe20000100800 */
[C---:B------:R-:W-:Y:S02]  /*56e0*/  IMAD R20, R2.reuse, R25, R20 ;  /* 0x0000001902147224 */ /* 0x040fe400078e0214 */
[----:B------:R-:W-:Y:S01]  /*56f0*/  IMAD R26, R2, R24, R26 ;  /* 0x00000018021a7224 */ /* 0x000fe200078e021a */
[----:B------:R0:W-:Y:S01]  /*5700*/  STL [R1+0x98], R12 ;  /* 0x0000980c01007387 */ /* 0x0001e20000100800 */
[----:B------:R-:W-:-:S04]  /*5710*/  IMAD.HI.U32 R23, R0, R21, RZ ;  /* 0x0000001500177227 */ /* 0x000fc800078e00ff */
[--C-:B------:R-:W-:Y:S02]  /*5720*/  @!P0 IMAD.IADD R6, R6, 0x1, -R2.reuse ;  /* 0x0000000106068824 */ /* 0x100fe400078e0a02 */
[--C-:B------:R-:W-:Y:S01]  /*5730*/  @!P5 IMAD.IADD R7, R7, 0x1, -R2.reuse ;  /* 0x000000010707d824 */ /* 0x100fe200078e0a02 */
[C---:B------:R-:W-:Y:S01]  /*5740*/  ISETP.GT.U32.AND P5, PT, R2.reuse, R20, PT ;  /* 0x000000140200720c */ /* 0x040fe20003fa4070 */
[----:B------:R-:W-:Y:S01]  /*5750*/  @!P6 IMAD.IADD R19, R19, 0x1, -R2 ;  /* 0x000000011313e824 */ /* 0x000fe200078e0a02 */
[C---:B------:R-:W-:Y:S01]  /*5760*/  ISETP.GT.U32.AND P6, PT, R2.reuse, R26, PT ;  /* 0x0000001a0200720c */ /* 0x040fe20003fc4070 */
[----:B------:R-:W-:Y:S01]  /*5770*/  IMAD.MOV R23, RZ, RZ, -R23 ;  /* 0x000000ffff177224 */ /* 0x000fe200078e0a17 */
[C---:B------:R-:W-:Y:S01]  /*5780*/  ISETP.GT.U32.AND P0, PT, R2.reuse, R6, PT ;  /* 0x000000060200720c */ /* 0x040fe20003f04070 */
[----:B0-----:R-:W-:Y:S02]  /*5790*/  IMAD.MOV.U32 R12, RZ, RZ, R7 ;  /* 0x000000ffff0c7224 */ /* 0x001fe400078e0007 */
[----:B------:R-:W-:-:S02]  /*57a0*/  IMAD R21, R2, R23, R21 ;  /* 0x0000001702157224 */ /* 0x000fc400078e0215 */
[----:B------:R-:W-:-:S04]  /*57b0*/  IMAD.HI.U32 R7, R0, R22, RZ ;  /* 0x0000001600077227 */ /* 0x000fc800078e00ff */
[----:B------:R-:W-:Y:S01]  /*57c0*/  @!P1 IMAD.MOV R9, RZ, RZ, -R9 ;  /* 0x000000ffff099224 */ /* 0x000fe200078e0a09 */
[----:B------:R-:W-:Y:S01]  /*57d0*/  ISETP.GT.U32.AND P1, PT, R2, R21, PT ;  /* 0x000000150200720c */ /* 0x000fe20003f24070 */
[----:B------:R-:W-:Y:S01]  /*57e0*/  IMAD.MOV R25, RZ, RZ, -R7 ;  /* 0x000000ffff197224 */ /* 0x000fe200078e0a07 */
[----:B------:R-:W-:Y:S01]  /*57f0*/  LOP3.LUT R7, R3, 0x36, RZ, 0xfc, !PT ;  /* 0x0000003603077812 */ /* 0x000fe200078efcff */
[--C-:B------:R-:W-:Y:S01]  /*5800*/  @!P5 IMAD.IADD R20, R20, 0x1, -R2.reuse ;  /* 0x000000011414d824 */ /* 0x100fe200078e0a02 */
[----:B------:R-:W-:Y:S01]  /*5810*/  ISETP.GE.AND P5, PT, R10, RZ, PT ;  /* 0x000000ff0a00720c */ /* 0x000fe20003fa6270 */
[--C-:B------:R-:W-:Y:S01]  /*5820*/  @!P6 IMAD.IADD R26, R26, 0x1, -R2.reuse ;  /* 0x000000011a1ae824 */ /* 0x100fe200078e0a02 */
[----:B------:R-:W-:Y:S01]  /*5830*/  IABS R10, R7 ;  /* 0x00000007000a7213 */ /* 0x000fe20000000000 */
[----:B------:R-:W-:Y:S01]  /*5840*/  @!P0 IMAD.IADD R6, R6, 0x1, -R2 ;  /* 0x0000000106068824 */ /* 0x000fe200078e0a02 */
[----:B------:R0:W-:Y:S01]  /*5850*/  STL [R1+0x90], R9 ;  /* 0x0000900901007387 */ /* 0x0001e20000100800 */
[----:B------:R-:W-:Y:S01]  /*5860*/  @!P4 IMAD.MOV R19, RZ, RZ, -R19 ;  /* 0x000000ffff13c224 */ /* 0x000fe200078e0a13 */
[C---:B------:R-:W-:Y:S01]  /*5870*/  ISETP.GT.U32.AND P4, PT, R2.reuse, R26, PT ;  /* 0x0000001a0200720c */ /* 0x040fe20003f84070 */
[C---:B------:R-:W-:Y:S01]  /*5880*/  IMAD R25, R2.reuse, R25, R22 ;  /* 0x0000001902197224 */ /* 0x040fe200078e0216 */
[----:B------:R-:W-:Y:S01]  /*5890*/  ISETP.GE.AND P0, PT, R11, RZ, PT ;  /* 0x000000ff0b00720c */ /* 0x000fe20003f06270 */
[----:B------:R-:W-:Y:S01]  /*58a0*/  @!P1 IMAD.IADD R21, R21, 0x1, -R2 ;  /* 0x0000000115159824 */ /* 0x000fe200078e0a02 */
[----:B------:R-:W-:Y:S01]  /*58b0*/  ISETP.GT.U32.AND P1, PT, R2, R20, PT ;  /* 0x000000140200720c */ /* 0x000fe20003f24070 */
[----:B------:R-:W-:Y:S01]  /*58c0*/  @!P2 IMAD.MOV R12, RZ, RZ, -R12 ;  /* 0x000000ffff0ca224 */ /* 0x000fe200078e0a0c */
[----:B------:R-:W-:Y:S01]  /*58d0*/  ISETP.GE.AND P2, PT, R8, RZ, PT ;  /* 0x000000ff0800720c */ /* 0x000fe20003f46270 */
[----:B0-----:R-:W-:Y:S01]  /*58e0*/  IMAD.MOV.U32 R9, RZ, RZ, R6 ;  /* 0x000000ffff097224 */ /* 0x001fe200078e0006 */
[----:B------:R-:W-:Y:S01]  /*58f0*/  LOP3.LUT R8, R3, 0x34, RZ, 0xfc, !PT ;  /* 0x0000003403087812 */ /* 0x000fe200078efcff */
[----:B------:R-:W-:Y:S01]  /*5900*/  IMAD.HI.U32 R6, R0, R10, RZ ;  /* 0x0000000a00067227 */ /* 0x000fe200078e00ff */
[----:B------:R-:W-:Y:S01]  /*5910*/  ISETP.GT.U32.AND P6, PT, R2, R21, PT ;  /* 0x000000150200720c */ /* 0x000fe20003fc4070 */
[----:B------:R0:W-:Y:S01]  /*5920*/  STL [R1+0x80], R12 ;  /* 0x0000800c01007387 */ /* 0x0001e20000100800 */
[----:B------:R-:W-:Y:S01]  /*5930*/  IABS R11, R8 ;  /* 0x00000008000b7213 */ /* 0x000fe20000000000 */
[----:B------:R-:W-:-:S02]  /*5940*/  IMAD.MOV R6, RZ, RZ, -R6 ;  /* 0x000000ffff067224 */ /* 0x000fc400078e0a06 */
[----:B------:R-:W-:Y:S01]  /*5950*/  @!P3 IMAD.MOV R9, RZ, RZ, -R9 ;  /* 0x000000ffff09b224 */ /* 0x000fe200078e0a09 */
[C---:B------:R-:W-:Y:S01]  /*5960*/  ISETP.GT.U32.AND P3, PT, R2.reuse, R25, PT ;  /* 0x000000190200720c */ /* 0x040fe20003f64070 */
[----:B------:R-:W-:Y:S01]  /*5970*/  IMAD R10, R2, R6, R10 ;  /* 0x00000006020a7224 */ /* 0x000fe200078e020a */
[----:B------:R-:W-:Y:S01]  /*5980*/  STL [R1+0x7a8], R19 ;  /* 0x0007a81301007387 */ /* 0x000fe20000100800 */
[--C-:B------:R-:W-:Y:S02]  /*5990*/  @!P4 IMAD.IADD R26, R26, 0x1, -R2.reuse ;  /* 0x000000011a1ac824 */ /* 0x100fe400078e0a02 */
[--C-:B------:R-:W-:Y:S01]  /*59a0*/  @!P1 IMAD.IADD R20, R20, 0x1, -R2.reuse ;  /* 0x0000000114149824 */ /* 0x100fe200078e0a02 */
[----:B------:R-:W-:Y:S01]  /*59b0*/  ISETP.GT.U32.AND P4, PT, R2, R10, PT ;  /* 0x0000000a0200720c */ /* 0x000fe20003f84070 */
[----:B------:R1:W-:Y:S01]  /*59c0*/  STL [R1+0x5c], R9 ;  /* 0x00005c0901007387 */ /* 0x0003e20000100800 */
[----:B------:R-:W-:Y:S01]  /*59d0*/  ISETP.GE.AND P1, PT, R4, RZ, PT ;  /* 0x000000ff0400720c */ /* 0x000fe20003f26270 */
[----:B------:R-:W-:Y:S01]  /*59e0*/  @!P6 IMAD.IADD R21, R21, 0x1, -R2 ;  /* 0x000000011515e824 */ /* 0x000fe200078e0a02 */
[----:B------:R-:W-:Y:S01]  /*59f0*/  LOP3.LUT R4, R3, 0x32, RZ, 0xfc, !PT ;  /* 0x0000003203047812 */ /* 0x000fe200078efcff */
[----:B------:R-:W-:Y:S01]  /*5a00*/  IMAD.MOV.U32 R16, RZ, RZ, R26 ;  /* 0x000000ffff107224 */ /* 0x000fe200078e001a */
[----:B------:R-:W-:Y:S01]  /*5a10*/  ISETP.GE.AND P6, PT, R7, RZ, PT ;  /* 0x000000ff0700720c */ /* 0x000fe20003fc6270 */
[----:B------:R-:W-:Y:S01]  /*5a20*/  @!P3 IMAD.IADD R25, R25, 0x1, -R2 ;  /* 0x000000011919b824 */ /* 0x000fe200078e0a02 */
[----:B0-----:R-:W-:Y:S01]  /*5a30*/  IABS R12, R4 ;  /* 0x00000004000c7213 */ /* 0x001fe20000000000 */
[----:B------:R-:W-:Y:S01]  /*5a40*/  @!P0 IMAD.MOV R21, RZ, RZ, -R21 ;  /* 0x000000ffff158224 */ /* 0x000fe200078e0a15 */
[----:B------:R-:W-:Y:S01]  /*5a50*/  ISETP.GE.AND P3, PT, R8, RZ, PT ;  /* 0x000000ff0800720c */ /* 0x000fe20003f66270 */
[----:B-1----:R-:W-:Y:S01]  /*5a60*/  IMAD.HI.U32 R9, R0, R11, RZ ;  /* 0x0000000b00097227 */ /* 0x002fe200078e00ff */
[----:B------:R-:W-:-:S02]  /*5a70*/  LOP3.LUT R8, R3, 0x30, RZ, 0xfc, !PT ;  /* 0x0000003003087812 */ /* 0x000fc400078efcff */
[C---:B------:R-:W-:Y:S01]  /*5a80*/  LOP3.LUT R7, R3.reuse, 0x2c, RZ, 0xfc, !PT ;  /* 0x0000002c03077812 */ /* 0x040fe200078efcff */
[----:B------:R-:W-:Y:S01]  /*5a90*/  IMAD.MOV R9, RZ, RZ, -R9 ;  /* 0x000000ffff097224 */ /* 0x000fe200078e0a09 */
[----:B------:R-:W-:Y:S01]  /*5aa0*/  IABS R6, R8 ;  /* 0x0000000800067213 */ /* 0x000fe20000000000 */
[----:B------:R-:W-:Y:S01]  /*5ab0*/  @!P4 IMAD.IADD R10, R10, 0x1, -R2 ;  /* 0x000000010a0ac824 */ /* 0x000fe200078e0a02 */
[C---:B------:R-:W-:Y:S01]  /*5ac0*/  ISETP.GT.U32.AND P4, PT, R2.reuse, R25, PT ;  /* 0x000000190200720c */ /* 0x040fe20003f84070 */
[----:B------:R-:W-:Y:S01]  /*5ad0*/  IMAD R11, R2, R9, R11 ;  /* 0x00000009020b7224 */ /* 0x000fe200078e020b */
[C---:B------:R-:W-:Y:S01]  /*5ae0*/  LOP3.LUT R9, R3.reuse, 0x2e, RZ, 0xfc, !PT ;  /* 0x0000002e03097812 */ /* 0x040fe200078efcff */
[----:B------:R-:W-:Y:S01]  /*5af0*/  IMAD.HI.U32 R24, R0, R12, RZ ;  /* 0x0000000c00187227 */ /* 0x000fe200078e00ff */
[----:B------:R-:W-:Y:S02]  /*5b00*/  IABS R23, R7 ;  /* 0x0000000700177213 */ /* 0x000fe40000000000 */
[----:B------:R-:W-:Y:S01]  /*5b10*/  ISETP.GT.U32.AND P0, PT, R2, R11, PT ;  /* 0x0000000b0200720c */ /* 0x000fe20003f04070 */
[----:B------:R-:W-:Y:S01]  /*5b20*/  IMAD.MOV R24, RZ, RZ, -R24 ;  /* 0x000000ffff187224 */ /* 0x000fe200078e0a18 */
[----:B------:R-:W-:Y:S01]  /*5b30*/  IABS R22, R9 ;  /* 0x0000000900167213 */ /* 0x000fe20000000000 */
[----:B------:R-:W-:Y:S01]  /*5b40*/  @!P5 IMAD.MOV R16, RZ, RZ, -R16 ;  /* 0x000000ffff10d224 */ /* 0x000fe200078e0a10 */
[----:B------:R-:W-:Y:S01]  /*5b50*/  ISETP.GE.AND P5, PT, R4, RZ, PT ;  /* 0x000000ff0400720c */ /* 0x000fe20003fa6270 */
[----:B------:R-:W-:Y:S01]  /*5b60*/  IMAD R4, R2, R24, R12 ;  /* 0x0000001802047224 */ /* 0x000fe200078e020c */
[----:B------:R-:W-:Y:S01]  /*5b70*/  LOP3.LUT R19, R3, 0x8, RZ, 0xfc, !PT ;  /* 0x0000000803137812 */ /* 0x000fe200078efcff */
[----:B------:R-:W-:-:S02]  /*5b80*/  @!P4 IMAD.IADD R25, R25, 0x1, -R2 ;  /* 0x000000011919c824 */ /* 0x000fc400078e0a02 */
[----:B------:R-:W-:Y:S01]  /*5b90*/  @!P2 IMAD.MOV R20, RZ, RZ, -R20 ;  /* 0x000000ffff14a224 */ /* 0x000fe200078e0a14 */
[----:B------:R-:W-:Y:S01]  /*5ba0*/  ISETP.GT.U32.AND P4, PT, R2, R4, PT ;  /* 0x000000040200720c */ /* 0x000fe20003f84070 */
[----:B------:R-:W-:Y:S01]  /*5bb0*/  IMAD.HI.U32 R26, R0, R6, RZ ;  /* 0x00000006001a7227 */ /* 0x000fe200078e00ff */
[----:B------:R-:W-:Y:S02]  /*5bc0*/  ISETP.GT.U32.AND P2, PT, R2, R10, PT ;  /* 0x0000000a0200720c */ /* 0x000fe40003f44070 */
[----:B------:R0:W-:Y:S01]  /*5bd0*/  STL [R1+0x7a4], R20 ;  /* 0x0007a41401007387 */ /* 0x0001e20000100800 */
[----:B------:R-:W-:Y:S02]  /*5be0*/  @!P0 IMAD.IADD R11, R11, 0x1, -R2 ;  /* 0x000000010b0b8824 */ /* 0x000fe400078e0a02 */
[----:B------:R-:W-:Y:S01]  /*5bf0*/  IMAD.HI.U32 R12, R0, R22, RZ ;  /* 0x00000016000c7227 */ /* 0x000fe200078e00ff */
[----:B------:R1:W-:Y:S02]  /*5c00*/  STL [R1+0x7ac], R21 ;  /* 0x0007ac1501007387 */ /* 0x0003e40000100800 */
[----:B------:R-:W-:Y:S01]  /*5c10*/  ISETP.GT.U32.AND P0, PT, R2, R11, PT ;  /* 0x0000000b0200720c */ /* 0x000fe20003f04070 */
[----:B------:R-:W-:Y:S01]  /*5c20*/  IMAD.MOV R26, RZ, RZ, -R26 ;  /* 0x000000ffff1a7224 */ /* 0x000fe200078e0a1a */
[----:B------:R2:W-:Y:S01]  /*5c30*/  STL [R1+0xbc], R16 ;  /* 0x0000bc1001007387 */ /* 0x0005e20000100800 */
[----:B------:R-:W-:Y:S01]  /*5c40*/  @!P4 IMAD.IADD R4, R4, 0x1, -R2 ;  /* 0x000000010404c824 */ /* 0x000fe200078e0a02 */
[----:B0-----:R-:W-:Y:S01]  /*5c50*/  LOP3.LUT R20, R3, 0xa, RZ, 0xfc, !PT ;  /* 0x0000000a03147812 */ /* 0x001fe200078efcff */
[----:B------:R-:W-:-:S02]  /*5c60*/  IMAD.MOV R12, RZ, RZ, -R12 ;  /* 0x000000ffff0c7224 */ /* 0x000fc400078e0a0c */
[C---:B------:R-:W-:Y:S01]  /*5c70*/  IMAD R6, R2.reuse, R26, R6 ;  /* 0x0000001a02067224 */ /* 0x040fe200078e0206 */
[C---:B------:R-:W-:Y:S01]  /*5c80*/  ISETP.GT.U32.AND P4, PT, R2.reuse, R4, PT ;  /* 0x000000040200720c */ /* 0x040fe20003f84070 */
[----:B------:R-:W-:Y:S01]  /*5c90*/  IMAD R22, R2, R12, R22 ;  /* 0x0000000c02167224 */ /* 0x000fe200078e0216 */
[C---:B-1----:R-:W-:Y:S01]  /*5ca0*/  LOP3.LUT R21, R3.reuse, 0xc, RZ, 0xfc, !PT ;  /* 0x0000000c03157812 */ /* 0x042fe200078efcff */
[--C-:B------:R-:W-:Y:S01]  /*5cb0*/  @!P2 IMAD.IADD R10, R10, 0x1, -R2.reuse ;  /* 0x000000010a0aa824 */ /* 0x100fe200078e0a02 */
[----:B------:R-:W-:Y:S01]  /*5cc0*/  ISETP.GE.AND P2, PT, R8, RZ, PT ;  /* 0x000000ff0800720c */ /* 0x000fe20003f46270 */
[----:B--2---:R-:W-:Y:S01]  /*5cd0*/  IMAD.MOV.U32 R16, RZ, RZ, R25 ;  /* 0x000000ffff107224 */ /* 0x004fe200078e0019 */
[----:B------:R-:W-:Y:S01]  /*5ce0*/  LOP3.LUT R8, R3, 0x2a, RZ, 0xfc, !PT ;  /* 0x0000002a03087812 */ /* 0x000fe200078efcff */
[----:B------:R-:W-:Y:S01]  /*5cf0*/  @!P0 IMAD.IADD R11, R11, 0x1, -R2 ;  /* 0x000000010b0b8824 */ /* 0x000fe200078e0a02 */
[C---:B------:R-:W-:Y:S01]  /*5d00*/  ISETP.GT.U32.AND P0, PT, R2.reuse, R22, PT ;  /* 0x000000160200720c */ /* 0x040fe20003f04070 */
[----:B------:R-:W-:Y:S01]  /*5d10*/  @!P1 IMAD.MOV R16, RZ, RZ, -R16 ;  /* 0x000000ffff109224 */ /* 0x000fe200078e0a10 */
[----:B------:R-:W-:Y:S01]  /*5d20*/  ISETP.GT.U32.AND P1, PT, R2, R6, PT ;  /* 0x000000060200720c */ /* 0x000fe20003f24070 */
[----:B------:R-:W-:Y:S01]  /*5d30*/  IMAD.MOV.U32 R17, RZ, RZ, R10 ;  /* 0x000000ffff117224 */ /* 0x000fe200078e000a */
[----:B------:R-:W-:Y:S01]  /*5d40*/  IABS R12, R8 ;  /* 0x00000008000c7213 */ /* 0x000fe20000000000 */
[----:B------:R-:W-:Y:S01]  /*5d50*/  IMAD.HI.U32 R24, R0, R23, RZ ;  /* 0x0000001700187227 */ /* 0x000fe200078e00ff */
[----:B------:R0:W-:Y:S03]  /*5d60*/  STL [R1+0x30], R16 ;  /* 0x0000301001007387 */ /* 0x0001e60000100800 */
[----:B------:R-:W-:Y:S01]  /*5d70*/  @!P6 IMAD.MOV R17, RZ, RZ, -R17 ;  /* 0x000000ffff11e224 */ /* 0x000fe200078e0a11 */
[----:B------:R-:W-:Y:S01]  /*5d80*/  ISETP.GE.AND P6, PT, R9, RZ, PT ;  /* 0x000000ff0900720c */ /* 0x000fe20003fc6270 */
[----:B------:R-:W-:Y:S01]  /*5d90*/  IMAD.MOV R24, RZ, RZ, -R24 ;  /* 0x000000ffff187224 */ /* 0x000fe200078e0a18 */
[----:B------:R-:W-:Y:S01]  /*5da0*/  LOP3.LUT R9, R3, 0x28, RZ, 0xfc, !PT ;  /* 0x0000002803097812 */ /* 0x000fe200078efcff */
[--C-:B------:R-:W-:Y:S01]  /*5db0*/  @!P4 IMAD.IADD R4, R4, 0x1, -R2.reuse ;  /* 0x000000010404c824 */ /* 0x100fe200078e0a02 */
[----:B------:R-:W-:Y:S01]  /*5dc0*/  ISETP.GE.AND P4, PT, R7, RZ, PT ;  /* 0x000000ff0700720c */ /* 0x000fe20003f86270 */
[----:B------:R-:W-:Y:S01]  /*5dd0*/  IMAD R23, R2, R24, R23 ;  /* 0x0000001802177224 */ /* 0x000fe200078e0217 */
[----:B------:R-:W-:Y:S01]  /*5de0*/  IABS R7, R9 ;  /* 0x0000000900077213 */ /* 0x000fe20000000000 */
[----:B0-----:R-:W-:Y:S01]  /*5df0*/  IMAD.MOV.U32 R16, RZ, RZ, R11 ;  /* 0x000000ffff107224 */ /* 0x001fe200078e000b */
[----:B------:R-:W-:Y:S01]  /*5e00*/  STL [R1+0x38], R17 ;  /* 0x0000381101007387 */ /* 0x000fe20000100800 */
[----:B------:R-:W-:Y:S01]  /*5e10*/  @!P1 IMAD.IADD R6, R6, 0x1, -R2 ;  /* 0x0000000106069824 */ /* 0x000fe200078e0a02 */
[----:B------:R-:W-:Y:S01]  /*5e20*/  ISETP.GE.AND P1, PT, R8, RZ, PT ;  /* 0x000000ff0800720c */ /* 0x000fe20003f26270 */
[----:B------:R-:W-:Y:S01]  /*5e30*/  @!P3 IMAD.MOV R16, RZ, RZ, -R16 ;  /* 0x000000ffff10b224 */ /* 0x000fe200078e0a10 */
[----:B------:R-:W-:Y:S01]  /*5e40*/  ISETP.GT.U32.AND P3, PT, R2, R23, PT ;  /* 0x000000170200720c */ /* 0x000fe20003f64070 */
[----:B------:R-:W-:Y:S01]  /*5e50*/  @!P0 IMAD.IADD R22, R22, 0x1, -R2 ;  /* 0x0000000116168824 */ /* 0x000fe200078e0a02 */
[----:B------:R-:W-:Y:S01]  /*5e60*/  ISETP.GT.U32.AND P0, PT, R2, R6, PT ;  /* 0x000000060200720c */ /* 0x000fe20003f04070 */
[----:B------:R-:W-:Y:S01]  /*5e70*/  IMAD.MOV.U32 R11, RZ, RZ, R4 ;  /* 0x000000ffff0b7224 */ /* 0x000fe200078e0004 */
[----:B------:R-:W-:Y:S01]  /*5e80*/  STL [R1+0x78], R16 ;  /* 0x0000781001007387 */ /* 0x000fe20000100800 */
[----:B------:R-:W-:Y:S01]  /*5e90*/  IMAD.HI.U32 R10, R0, R12, RZ ;  /* 0x0000000c000a7227 */ /* 0x000fe200078e00ff */
[----:B------:R-:W-:-:S03]  /*5ea0*/  LOP3.LUT R4, R3, 0x22, RZ, 0xfc, !PT ;  /* 0x0000002203047812 */ /* 0x000fc600078efcff */
[----:B------:R-:W-:Y:S01]  /*5eb0*/  IMAD.MOV.U32 R8, RZ, RZ, R7 ;  /* 0x000000ffff087224 */ /* 0x000fe200078e0007 */
[C---:B------:R-:W-:Y:S01]  /*5ec0*/  LOP3.LUT R7, R3.reuse, 0x24, RZ, 0xfc, !PT ;  /* 0x0000002403077812 */ /* 0x040fe200078efcff */
[----:B------:R-:W-:Y:S01]  /*5ed0*/  @!P5 IMAD.MOV R11, RZ, RZ, -R11 ;  /* 0x000000ffff0bd224 */ /* 0x000fe200078e0a0b */
[----:B------:R-:W-:Y:S01]  /*5ee0*/  ISETP.GT.U32.AND P5, PT, R2, R22, PT ;  /* 0x000000160200720c */ /* 0x000fe20003fa4070 */
[----:B------:R-:W-:Y:S01]  /*5ef0*/  IMAD.MOV R10, RZ, RZ, -R10 ;  /* 0x000000ffff0a7224 */ /* 0x000fe200078e0a0a */
[----:B------:R-:W-:Y:S01]  /*5f00*/  IABS R26, R7 ;  /* 0x00000007001a7213 */ /* 0x000fe20000000000 */
[----:B------:R-:W-:Y:S01]  /*5f10*/  IMAD.HI.U32 R24, R0, R8, RZ ;  /* 0x0000000800187227 */ /* 0x000fe200078e00ff */
[----:B------:R0:W-:Y:S01]  /*5f20*/  STL [R1+0x7c], R11 ;  /* 0x00007c0b01007387 */ /* 0x0001e20000100800 */
[----:B------:R-:W-:Y:S02]  /*5f30*/  IABS R25, R4 ;  /* 0x0000000400197213 */ /* 0x000fe40000000000 */
[----:B------:R-:W-:Y:S01]  /*5f40*/  IMAD R12, R2, R10, R12 ;  /* 0x0000000a020c7224 */ /* 0x000fe200078e020c */
[----:B------:R-:W-:Y:S01]  /*5f50*/  LOP3.LUT R10, R3, 0x26, RZ, 0xfc, !PT ;  /* 0x00000026030a7812 */ /* 0x000fe200078efcff */
[----:B------:R-:W-:-:S02]  /*5f60*/  IMAD.MOV R24, RZ, RZ, -R24 ;  /* 0x000000ffff187224 */ /* 0x000fc400078e0a18 */
[----:B------:R-:W-:Y:S02]  /*5f70*/  @!P3 IMAD.IADD R23, R23, 0x1, -R2 ;  /* 0x000000011717b824 */ /* 0x000fe400078e0a02 */
[----:B------:R-:W-:Y:S01]  /*5f80*/  IMAD R8, R2, R24, R8 ;  /* 0x0000001802087224 */ /* 0x000fe200078e0208 */
[----:B0-----:R-:W-:Y:S01]  /*5f90*/  IABS R11, R10 ;  /* 0x0000000a000b7213 */ /* 0x001fe20000000000 */
[--C-:B------:R-:W-:Y:S01]  /*5fa0*/  @!P0 IMAD.IADD R6, R6, 0x1, -R2.reuse ;  /* 0x0000000106068824 */ /* 0x100fe200078e0a02 */
[----:B------:R-:W-:Y:S01]  /*5fb0*/  ISETP.GT.U32.AND P3, PT, R2, R23, PT ;  /* 0x000000170200720c */ /* 0x000fe20003f64070 */
[----:B------:R-:W-:Y:S01]  /*5fc0*/  @!P5 IMAD.IADD R22, R22, 0x1, -R2 ;  /* 0x000000011616d824 */ /* 0x000fe200078e0a02 */
[----:B------:R-:W-:Y:S01]  /*5fd0*/  ISETP.GT.U32.AND P0, PT, R2, R12, PT ;  /* 0x0000000c0200720c */ /* 0x000fe20003f04070 */
[----:B------:R-:W-:Y:S01]  /*5fe0*/  IMAD.HI.U32 R24, R0, R11, RZ ;  /* 0x0000000b00187227 */ /* 0x000fe200078e00ff */
[----:B------:R-:W-:-:S03]  /*5ff0*/  ISETP.GT.U32.AND P5, PT, R2, R8, PT ;  /* 0x000000080200720c */ /* 0x000fc60003fa4070 */
[----:B------:R-:W-:Y:S02]  /*6000*/  IMAD.MOV R24, RZ, RZ, -R24 ;  /* 0x000000ffff187224 */ /* 0x000fe400078e0a18 */
[----:B------:R-:W-:Y:S02]  /*6010*/  IMAD.MOV.U32 R16, RZ, RZ, R6 ;  /* 0x000000ffff107224 */ /* 0x000fe400078e0006 */
[----:B------:R-:W-:Y:S02]  /*6020*/  IMAD R11, R2, R24, R11 ;  /* 0x00000018020b7224 */ /* 0x000fe400078e020b */
[--C-:B------:R-:W-:Y:S01]  /*6030*/  @!P3 IMAD.IADD R23, R23, 0x1, -R2.reuse ;  /* 0x000000011717b824 */ /* 0x100fe200078e0a02 */
[----:B------:R-:W-:Y:S01]  /*6040*/  ISETP.GE.AND P3, PT, R9, RZ, PT ;  /* 0x000000ff0900720c */ /* 0x000fe20003f66270 */
[--C-:B------:R-:W-:Y:S01]  /*6050*/  @!P0 IMAD.IADD R12, R12, 0x1, -R2.reuse ;  /* 0x000000010c0c8824 */ /* 0x100fe200078e0a02 */
[----:B------:R-:W-:Y:S01]  /*6060*/  ISETP.GE.AND P0, PT, R10, RZ, PT ;  /* 0x000000ff0a00720c */ /* 0x000fe20003f06270 */
[----:B------:R-:W-:-:S02]  /*6070*/  @!P5 IMAD.IADD R8, R8, 0x1, -R2 ;  /* 0x000000010808d824 */ /* 0x000fc400078e0a02 */
[----:B------:R-:W-:Y:S01]  /*6080*/  @!P6 IMAD.MOV R22, RZ, RZ, -R22 ;  /* 0x000000ffff16e224 */ /* 0x000fe200078e0a16 */
[C---:B------:R-:W-:Y:S01]  /*6090*/  ISETP.GT.U32.AND P6, PT, R2.reuse, R11, PT ;  /* 0x0000000b0200720c */ /* 0x040fe20003fc4070 */
[----:B------:R-:W-:Y:S01]  /*60a0*/  IMAD.MOV.U32 R9, RZ, RZ, R26 ;  /* 0x000000ffff097224 */ /* 0x000fe200078e001a */
[C---:B------:R-:W-:Y:S01]  /*60b0*/  ISETP.GT.U32.AND P5, PT, R2.reuse, R8, PT ;  /* 0x000000080200720c */ /* 0x040fe20003fa4070 */
[----:B------:R-:W-:Y:S01]  /*60c0*/  @!P2 IMAD.MOV R16, RZ, RZ, -R16 ;  /* 0x000000ffff10a224 */ /* 0x000fe200078e0a10 */
[----:B------:R-:W-:Y:S01]  /*60d0*/  ISETP.GT.U32.AND P2, PT, R2, R12, PT ;  /* 0x0000000c0200720c */ /* 0x000fe20003f44070 */
[----:B------:R-:W-:-:S03]  /*60e0*/  IMAD.HI.U32 R10, R0, R9, RZ ;  /* 0x00000009000a7227 */ /* 0x000fc600078e00ff */
[----:B------:R-:W-:Y:S01]  /*60f0*/  STL [R1+0x6c], R16 ;  /* 0x00006c1001007387 */ /* 0x000fe20000100800 */
[----:B------:R-:W-:Y:S02]  /*6100*/  IMAD.MOV.U32 R6, RZ, RZ, R25 ;  /* 0x000000ffff067224 */ /* 0x000fe400078e0019 */
[----:B------:R-:W-:Y:S01]  /*6110*/  IMAD.MOV R10, RZ, RZ, -R10 ;  /* 0x000000ffff0a7224 */ /* 0x000fe200078e0a0a */
[----:B------:R0:W-:Y:S01]  /*6120*/  STL [R1+0x7a0], R22 ;  /* 0x0007a01601007387 */ /* 0x0001e20000100800 */
[----:B------:R-:W-:-:S04]  /*6130*/  IMAD.HI.U32 R24, R0, R6, RZ ;  /* 0x0000000600187227 */ /* 0x000fc800078e00ff */
[----:B------:R-:W-:Y:S01]  /*6140*/  IMAD R9, R2, R10, R9 ;  /* 0x0000000a02097224 */ /* 0x000fe200078e0209 */
[----:B------:R-:W-:Y:S01]  /*6150*/  LOP3.LUT R10, R3, 0x20, RZ, 0xfc, !PT ;  /* 0x00000020030a7812 */ /* 0x000fe200078efcff */
[----:B------:R-:W-:Y:S02]  /*6160*/  @!P6 IMAD.IADD R11, R11, 0x1, -R2 ;  /* 0x000000010b0be824 */ /* 0x000fe400078e0a02 */
[----:B------:R-:W-:Y:S01]  /*6170*/  IMAD.MOV R24, RZ, RZ, -R24 ;  /* 0x000000ffff187224 */ /* 0x000fe200078e0a18 */
[C---:B0-----:R-:W-:Y:S01]  /*6180*/  LOP3.LUT R22, R3.reuse, 0xe, RZ, 0xfc, !PT ;  /* 0x0000000e03167812 */ /* 0x041fe200078efcff */
[--C-:B------:R-:W-:Y:S01]  /*6190*/  @!P2 IMAD.IADD R12, R12, 0x1, -R2.reuse ;  /* 0x000000010c0ca824 */ /* 0x100fe200078e0a02 */
[----:B------:R-:W-:Y:S01]  /*61a0*/  ISETP.GT.U32.AND P6, PT, R2, R11, PT ;  /* 0x0000000b0200720c */ /* 0x000fe20003fc4070 */
[----:B------:R-:W-:Y:S01]  /*61b0*/  @!P5 IMAD.IADD R8, R8, 0x1, -R2 ;  /* 0x000000010808d824 */ /* 0x000fe200078e0a02 */
[C---:B------:R-:W-:Y:S01]  /*61c0*/  ISETP.GT.U32.AND P5, PT, R2.reuse, R9, PT ;  /* 0x000000090200720c */ /* 0x040fe20003fa4070 */
[----:B------:R-:W-:Y:S01]  /*61d0*/  IMAD R6, R2, R24, R6 ;  /* 0x0000001802067224 */ /* 0x000fe200078e0206 */
[----:B------:R-:W-:Y:S01]  /*61e0*/  IABS R24, R10 ;  /* 0x0000000a00187213 */ /* 0x000fe20000000000 */
[----:B------:R-:W-:Y:S01]  /*61f0*/  IMAD.MOV.U32 R17, RZ, RZ, R12 ;  /* 0x000000ffff117224 */ /* 0x000fe200078e000c */
[----:B------:R-:W-:Y:S01]  /*6200*/  ISETP.GE.AND P2, PT, R4, RZ, PT ;  /* 0x000000ff0400720c */ /* 0x000fe20003f46270 */
[----:B------:R-:W-:Y:S01]  /*6210*/  IMAD.MOV.U32 R16, RZ, RZ, R8 ;  /* 0x000000ffff107224 */ /* 0x000fe200078e0008 */
[----:B------:R-:W-:Y:S01]  /*6220*/  LOP3.LUT R4, R3, 0x1c, RZ, 0xfc, !PT ;  /* 0x0000001c03047812 */ /* 0x000fe200078efcff */
[----:B------:R-:W-:Y:S01]  /*6230*/  @!P1 IMAD.MOV R17, RZ, RZ, -R17 ;  /* 0x000000ffff119224 */ /* 0x000fe200078e0a11 */
[----:B------:R-:W-:Y:S01]  /*6240*/  ISETP.GT.U32.AND P1, PT, R2, R6, PT ;  /* 0x000000060200720c */ /* 0x000fe20003f24070 */
[----:B------:R-:W-:Y:S01]  /*6250*/  IMAD.HI.U32 R8, R0, R24, RZ ;  /* 0x0000001800087227 */ /* 0x000fe200078e00ff */
[----:B------:R-:W-:-:S03]  /*6260*/  IABS R26, R4 ;  /* 0x00000004001a7213 */ /* 0x000fc60000000000 */
[----:B------:R-:W-:Y:S02]  /*6270*/  @!P5 IMAD.IADD R9, R9, 0x1, -R2 ;  /* 0x000000010909d824 */ /* 0x000fe400078e0a02 */
[----:B------:R-:W-:Y:S02]  /*6280*/  IMAD.MOV R8, RZ, RZ, -R8 ;  /* 0x000000ffff087224 */ /* 0x000fe400078e0a08 */
[----:B------:R-:W-:Y:S01]  /*6290*/  @!P6 IMAD.IADD R11, R11, 0x1, -R2 ;  /* 0x000000010b0be824 */ /* 0x000fe200078e0a02 */
[C---:B------:R-:W-:Y:S01]  /*62a0*/  ISETP.GT.U32.AND P5, PT, R2.reuse, R9, PT ;  /* 0x000000090200720c */ /* 0x040fe20003fa4070 */
[----:B------:R-:W-:Y:S01]  /*62b0*/  @!P4 IMAD.MOV R23, RZ, RZ, -R23 ;  /* 0x000000ffff17c224 */ /* 0x000fe200078e0a17 */
[----:B------:R-:W-:Y:S01]  /*62c0*/  ISETP.GE.AND P4, PT, R7, RZ, PT ;  /* 0x000000ff0700720c */ /* 0x000fe20003f86270 */
[----:B------:R-:W-:Y:S01]  /*62d0*/  IMAD R24, R2, R8, R24 ;  /* 0x0000000802187224 */ /* 0x000fe200078e0218 */
[C---:B------:R-:W-:Y:S01]  /*62e0*/  LOP3.LUT R7, R3.reuse, 0x1e, RZ, 0xfc, !PT ;  /* 0x0000001e03077812 */ /* 0x040fe200078efcff */
[----:B------:R-:W-:Y:S01]  /*62f0*/  IMAD.MOV.U32 R12, RZ, RZ, R11 ;  /* 0x000000ffff0c7224 */ /* 0x000fe200078e000b */
[----:B------:R-:W-:Y:S01]  /*6300*/  LOP3.LUT R8, R3, 0x1a, RZ, 0xfc, !PT ;  /* 0x0000001a03087812 */ /* 0x000fe200078efcff */
[----:B------:R-:W-:Y:S01]  /*6310*/  @!P1 IMAD.IADD R6, R6, 0x1, -R2 ;  /* 0x0000000106069824 */ /* 0x000fe200078e0a02 */
[----:B------:R-:W-:Y:S01]  /*6320*/  IABS R25, R7 ;  /* 0x0000000700197213 */ /* 0x000fe20000000000 */
[----:B------:R-:W-:Y:S01]  /*6330*/  @!P0 IMAD.MOV R12, RZ, RZ, -R12 ;  /* 0x000000ffff0c8224 */ /* 0x000fe200078e0a0c */
[----:B------:R-:W-:Y:S01]  /*6340*/  ISETP.GE.AND P6, PT, R7, RZ, PT ;  /* 0x000000ff0700720c */ /* 0x000fe20003fc6270 */
[----:B------:R-:W-:Y:S01]  /*6350*/  IMAD.HI.U32 R7, R0, R26, RZ ;  /* 0x0000001a00077227 */ /* 0x000fe200078e00ff */
[C---:B------:R-:W-:Y:S01]  /*6360*/  ISETP.GT.U32.AND P0, PT, R2.reuse, R24, PT ;  /* 0x000000180200720c */ /* 0x040fe20003f04070 */
[----:B------:R-:W-:Y:S01]  /*6370*/  STL [R1+0x7b0], R23 ;  /* 0x0007b01701007387 */ /* 0x000fe20000100800 */
[----:B------:R-:W-:Y:S01]  /*6380*/  ISETP.GT.U32.AND P1, PT, R2, R6, PT ;  /* 0x000000060200720c */ /* 0x000fe20003f24070 */
[----:B------:R-:W-:Y:S01]  /*6390*/  @!P3 IMAD.MOV R16, RZ, RZ, -R16 ;  /* 0x000000ffff10b224 */ /* 0x000fe200078e0a10 */
[----:B------:R-:W-:Y:S01]  /*63a0*/  ISETP.GE.AND P3, PT, R10, RZ, PT ;  /* 0x000000ff0a00720c */ /* 0x000fe20003f66270 */
[----:B------:R-:W-:Y:S01]  /*63b0*/  IMAD.HI.U32 R10, R0, R25, RZ ;  /* 0x00000019000a7227 */ /* 0x000fe200078e00ff */
[----:B------:R-:W-:Y:S01]  /*63c0*/  IABS R27, R8 ;  /* 0x00000008001b7213 */ /* 0x000fe20000000000 */
[----:B------:R-:W-:Y:S02]  /*63d0*/  STL [R1+0x18], R17 ;  /* 0x0000181101007387 */ /* 0x000fe40000100800 */
[----:B------:R-:W-:-:S02]  /*63e0*/  IMAD.MOV R7, RZ, RZ, -R7 ;  /* 0x000000ffff077224 */ /* 0x000fc400078e0a07 */
[----:B------:R-:W-:Y:S01]  /*63f0*/  IMAD.MOV R10, RZ, RZ, -R10 ;  /* 0x000000ffff0a7224 */ /* 0x000fe200078e0a0a */
[----:B------:R0:W-:Y:S01]  /*6400*/  STL [R1+0x3c], R16 ;  /* 0x00003c1001007387 */ /* 0x0001e20000100800 */
[----:B------:R-:W-:Y:S01]  /*6410*/  @!P5 IMAD.IADD R9, R9, 0x1, -R2 ;  /* 0x000000010909d824 */ /* 0x000fe200078e0a02 */
[----:B------:R-:W-:Y:S01]  /*6420*/  ISETP.GE.AND P5, PT, R4, RZ, PT ;  /* 0x000000ff0400720c */ /* 0x000fe20003fa6270 */
[C---:B------:R-:W-:Y:S01]  /*6430*/  IMAD R26, R2.reuse, R7, R26 ;  /* 0x00000007021a7224 */ /* 0x040fe200078e021a */
[C---:B------:R-:W-:Y:S01]  /*6440*/  LOP3.LUT R7, R3.reuse, 0x16, RZ, 0xfc, !PT ;  /* 0x0000001603077812 */ /* 0x040fe200078efcff */
[----:B------:R-:W-:Y:S01]  /*6450*/  IMAD R25, R2, R10, R25 ;  /* 0x0000000a02197224 */ /* 0x000fe200078e0219 */
[C---:B------:R-:W-:Y:S01]  /*6460*/  LOP3.LUT R4, R3.reuse, 0x18, RZ, 0xfc, !PT ;  /* 0x0000001803047812 */ /* 0x040fe200078efcff */
[----:B------:R-:W-:Y:S01]  /*6470*/  IMAD.MOV.U32 R11, RZ, RZ, R9 ;  /* 0x000000ffff0b7224 */ /* 0x000fe200078e0009 */
[----:B------:R-:W-:Y:S01]  /*6480*/  IABS R29, R7 ;  /* 0x00000007001d7213 */ /* 0x000fe20000000000 */
[--C-:B------:R-:W-:Y:S01]  /*6490*/  @!P0 IMAD.IADD R24, R24, 0x1, -R2.reuse ;  /* 0x0000000118188824 */ /* 0x100fe200078e0a02 */
[----:B------:R-:W-:Y:S01]  /*64a0*/  ISETP.GT.U32.AND P0, PT, R2, R26, PT ;  /* 0x0000001a0200720c */ /* 0x000fe20003f04070 */
[----:B------:R-:W-:Y:S01]  /*64b0*/  @!P1 IMAD.IADD R6, R6, 0x1, -R2 ;  /* 0x0000000106069824 */ /* 0x000fe200078e0a02 */
[C---:B------:R-:W-:Y:S01]  /*64c0*/  ISETP.GT.U32.AND P1, PT, R2.reuse, R25, PT ;  /* 0x000000190200720c */ /* 0x040fe20003f24070 */
[----:B------:R-:W-:Y:S01]  /*64d0*/  @!P4 IMAD.MOV R11, RZ, RZ, -R11 ;  /* 0x000000ffff0bc224 */ /* 0x000fe200078e0a0b */
[----:B------:R-:W-:Y:S01]  /*64e0*/  ISETP.GT.U32.AND P4, PT, R2, R24, PT ;  /* 0x000000180200720c */ /* 0x000fe20003f84070 */
[----:B------:R-:W-:Y:S01]  /*64f0*/  IMAD.HI.U32 R9, R0, R27, RZ ;  /* 0x0000001b00097227 */ /* 0x000fe200078e00ff */
[----:B------:R-:W-:Y:S01]  /*6500*/  IABS R28, R4 ;  /* 0x00000004001c7213 */ /* 0x000fe20000000000 */
[----:B------:R-:W-:Y:S01]  /*6510*/  STL [R1+0x34], R12 ;  /* 0x0000340c01007387 */ /* 0x000fe20000100800 */
[----:B0-----:R-:W-:Y:S01]  /*6520*/  LOP3.LUT R16, R3, 0x12, RZ, 0xfc, !PT ;  /* 0x0000001203107812 */ /* 0x001fe200078efcff */
[----:B------:R-:W-:Y:S01]  /*6530*/  IMAD.MOV R9, RZ, RZ, -R9 ;  /* 0x000000ffff097224 */ /* 0x000fe200078e0a09 */
[----:B------:R-:W-:Y:S01]  /*6540*/  IABS R17, R18 ;  /* 0x0000001200117213 */ /* 0x000fe20000000000 */
[----:B------:R-:W-:Y:S01]  /*6550*/  IMAD.MOV.U32 R10, RZ, RZ, R6 ;  /* 0x000000ffff0a7224 */ /* 0x000fe200078e0006 */
[----:B------:R0:W-:Y:S01]  /*6560*/  STL [R1+0x24], R11 ;  /* 0x0000240b01007387 */ /* 0x0001e20000100800 */
[----:B------:R-:W-:Y:S01]  /*6570*/  IMAD R27, R2, R9, R27 ;  /* 0x00000009021b7224 */ /* 0x000fe200078e021b */
[----:B------:R-:W-:Y:S01]  /*6580*/  IABS R9, R22 ;  /* 0x0000001600097213 */ /* 0x000fe20000000000 */
[--C-:B------:R-:W-:Y:S01]  /*6590*/  @!P0 IMAD.IADD R26, R26, 0x1, -R2.reuse ;  /* 0x000000011a1a8824 */ /* 0x100fe200078e0a02 */
[----:B------:R-:W-:Y:S01]  /*65a0*/  IABS R23, R19 ;  /* 0x0000001300177213 */ /* 0x000fe20000000000 */
[--C-:B------:R-:W-:Y:S01]  /*65b0*/  @!P1 IMAD.IADD R25, R25, 0x1, -R2.reuse ;  /* 0x0000000119199824 */ /* 0x100fe200078e0a02 */
[----:B------:R-:W-:Y:S01]  /*65c0*/  ISETP.GE.AND P1, PT, R8, RZ, PT ;  /* 0x000000ff0800720c */ /* 0x000fe20003f26270 */
[----:B------:R-:W-:Y:S01]  /*65d0*/  @!P4 IMAD.IADD R24, R24, 0x1, -R2 ;  /* 0x000000011818c824 */ /* 0x000fe200078e0a02 */
[----:B------:R-:W-:Y:S01]  /*65e0*/  ISETP.GT.U32.AND P4, PT, R2, R27, PT ;  /* 0x0000001b0200720c */ /* 0x000fe20003f84070 */
[----:B------:R-:W-:Y:S01]  /*65f0*/  IMAD.HI.U32 R8, R0, R29, RZ ;  /* 0x0000001d00087227 */ /* 0x000fe200078e00ff */
[----:B------:R-:W-:-:S02]  /*6600*/  ISETP.GT.U32.AND P0, PT, R2, R26, PT ;  /* 0x0000001a0200720c */ /* 0x000fc40003f04070 */
[----:B0-----:R-:W-:Y:S01]  /*6610*/  IABS R11, R16 ;  /* 0x00000010000b7213 */ /* 0x001fe20000000000 */
[----:B------:R-:W-:Y:S02]  /*6620*/  IMAD.MOV R8, RZ, RZ, -R8 ;  /* 0x000000ffff087224 */ /* 0x000fe400078e0a08 */
[----:B------:R-:W-:-:S04]  /*6630*/  IMAD.HI.U32 R6, R0, R28, RZ ;  /* 0x0000001c00067227 */ /* 0x000fc800078e00ff */
[----:B------:R-:W-:Y:S01]  /*6640*/  IMAD R29, R2, R8, R29 ;  /* 0x00000008021d7224 */ /* 0x000fe200078e021d */
[----:B------:R-:W-:Y:S01]  /*6650*/  IABS R8, R21 ;  /* 0x0000001500087213 */ /* 0x000fe20000000000 */
[----:B------:R-:W-:Y:S02]  /*6660*/  IMAD.MOV R6, RZ, RZ, -R6 ;  /* 0x000000ffff067224 */ /* 0x000fe400078e0a06 */
[--C-:B------:R-:W-:Y:S02]  /*6670*/  @!P4 IMAD.IADD R27, R27, 0x1, -R2.reuse ;  /* 0x000000011b1bc824 */ /* 0x100fe400078e0a02 */
[----:B------:R-:W-:Y:S01]  /*6680*/  @!P0 IMAD.IADD R26, R26, 0x1, -R2 ;  /* 0x000000011a1a8824 */ /* 0x000fe200078e0a02 */
[C---:B------:R-:W-:Y:S01]  /*6690*/  ISETP.GT.U32.AND P0, PT, R2.reuse, R29, PT ;  /* 0x0000001d0200720c */ /* 0x040fe20003f04070 */
[C---:B------:R-:W-:Y:S01]  /*66a0*/  IMAD R28, R2.reuse, R6, R28 ;  /* 0x00000006021c7224 */ /* 0x040fe200078e021c */
[C---:B------:R-:W-:Y:S01]  /*66b0*/  ISETP.GT.U32.AND P4, PT, R2.reuse, R27, PT ;  /* 0x0000001b0200720c */ /* 0x040fe20003f84070 */
[----:B------:R-:W-:Y:S01]  /*66c0*/  @!P3 IMAD.MOV R24, RZ, RZ, -R24 ;  /* 0x000000ffff18b224 */ /* 0x000fe200078e0a18 */
[----:B------:R-:W-:Y:S01]  /*66d0*/  LOP3.LUT R6, R3, 0x14, RZ, 0xfc, !PT ;  /* 0x0000001403067812 */ /* 0x000fe200078efcff */
[----:B------:R-:W-:Y:S01]  /*66e0*/  @!P2 IMAD.MOV R10, RZ, RZ, -R10 ;  /* 0x000000ffff0aa224 */ /* 0x000fe200078e0a0a */
[C---:B------:R-:W-:Y:S01]  /*66f0*/  ISETP.GT.U32.AND P3, PT, R2.reuse, R28, PT ;  /* 0x0000001c0200720c */ /* 0x040fe20003f64070 */
[----:B------:R-:W-:Y:S01]  /*6700*/  @!P5 IMAD.MOV R26, RZ, RZ, -R26 ;  /* 0x000000ffff1ad224 */ /* 0x000fe200078e0a1a */
[----:B------:R-:W-:-:S02]  /*6710*/  ISETP.GT.U32.AND P2, PT, R2, R25, PT ;  /* 0x000000190200720c */ /* 0x000fc40003f44070 */
[----:B------:R-:W-:Y:S01]  /*6720*/  IABS R12, R6 ;  /* 0x00000006000c7213 */ /* 0x000fe20000000000 */
[----:B------:R-:W-:Y:S02]  /*6730*/  STL [R1+0x20], R10 ;  /* 0x0000200a01007387 */ /* 0x000fe40000100800 */
[--C-:B------:R-:W-:Y:S02]  /*6740*/  @!P0 IMAD.IADD R29, R29, 0x1, -R2.reuse ;  /* 0x000000011d1d8824 */ /* 0x100fe400078e0a02 */
[--C-:B------:R-:W-:Y:S01]  /*6750*/  @!P4 IMAD.IADD R27, R27, 0x1, -R2.reuse ;  /* 0x000000011b1bc824 */ /* 0x100fe200078e0a02 */
[----:B------:R-:W-:Y:S01]  /*6760*/  ISETP.GE.AND P4, PT, R6, RZ, PT ;  /* 0x000000ff0600720c */ /* 0x000fe20003f86270 */
[----:B------:R-:W-:Y:S01]  /*6770*/  IMAD.HI.U32 R6, R0, R11, RZ ;  /* 0x0000000b00067227 */ /* 0x000fe200078e00ff */
[----:B------:R-:W-:Y:S01]  /*6780*/  ISETP.GT.U32.AND P0, PT, R2, R29, PT ;  /* 0x0000001d0200720c */ /* 0x000fe20003f04070 */
[----:B------:R0:W-:Y:S02]  /*6790*/  STL [R1+0x7b4], R24 ;  /* 0x0007b41801007387 */ /* 0x0001e40000100800 */
[----:B------:R-:W-:-:S02]  /*67a0*/  @!P3 IMAD.IADD R28, R28, 0x1, -R2 ;  /* 0x000000011c1cb824 */ /* 0x000fc400078e0a02 */
[----:B------:R-:W-:Y:S01]  /*67b0*/  @!P2 IMAD.IADD R25, R25, 0x1, -R2 ;  /* 0x000000011919a824 */ /* 0x000fe200078e0a02 */
[----:B------:R-:W-:Y:S01]  /*67c0*/  ISETP.GE.AND P2, PT, R4, RZ, PT ;  /* 0x000000ff0400720c */ /* 0x000fe20003f46270 */
[----:B------:R-:W-:Y:S01]  /*67d0*/  IMAD.MOV R6, RZ, RZ, -R6 ;  /* 0x000000ffff067224 */ /* 0x000fe200078e0a06 */
[----:B------:R-:W-:Y:S01]  /*67e0*/  ISETP.GT.U32.AND P3, PT, R2, R28, PT ;  /* 0x0000001c0200720c */ /* 0x000fe20003f64070 */
[----:B------:R-:W-:Y:S01]  /*67f0*/  IMAD.HI.U32 R4, R0, R12, RZ ;  /* 0x0000000c00047227 */ /* 0x000fe200078e00ff */
[----:B0-----:R-:W-:-:S03]  /*6800*/  LOP3.LUT R24, R3, 0x10, RZ, 0xfc, !PT ;  /* 0x0000001003187812 */ /* 0x001fc600078efcff */
[C---:B------:R-:W-:Y:S02]  /*6810*/  IMAD R11, R2.reuse, R6, R11 ;  /* 0x00000006020b7224 */ /* 0x040fe400078e020b */
[----:B------:R-:W-:Y:S01]  /*6820*/  IMAD.MOV R4, RZ, RZ, -R4 ;  /* 0x000000ffff047224 */ /* 0x000fe200078e0a04 */
[----:B------:R-:W-:Y:S01]  /*6830*/  IABS R10, R24 ;  /* 0x00000018000a7213 */ /* 0x000fe20000000000 */
[----:B------:R-:W-:Y:S01]  /*6840*/  @!P0 IMAD.IADD R29, R29, 0x1, -R2 ;  /* 0x000000011d1d8824 */ /* 0x000fe200078e0a02 */
[C---:B------:R-:W-:Y:S01]  /*6850*/  ISETP.GT.U32.AND P0, PT, R2.reuse, R11, PT ;  /* 0x0000000b0200720c */ /* 0x040fe20003f04070 */
[----:B------:R-:W-:Y:S02]  /*6860*/  IMAD R12, R2, R4, R12 ;  /* 0x00000004020c7224 */ /* 0x000fe400078e020c */
[----:B------:R-:W-:-:S04]  /*6870*/  IMAD.HI.U32 R4, R0, R10, RZ ;  /* 0x0000000a00047227 */ /* 0x000fc800078e00ff */
[----:B------:R-:W-:Y:S02]  /*6880*/  IMAD.MOV R4, RZ, RZ, -R4 ;  /* 0x000000ffff047224 */ /* 0x000fe400078e0a04 */
[----:B------:R-:W-:Y:S01]  /*6890*/  @!P3 IMAD.IADD R28, R28, 0x1, -R2 ;  /* 0x000000011c1cb824 */ /* 0x000fe200078e0a02 */
[C---:B------:R-:W-:Y:S01]  /*68a0*/  ISETP.GT.U32.AND P3, PT, R2.reuse, R12, PT ;  /* 0x0000000c0200720c */ /* 0x040fe20003f64070 */
[----:B------:R-:W-:Y:S02]  /*68b0*/  IMAD R10, R2, R4, R10 ;  /* 0x00000004020a7224 */ /* 0x000fe400078e020a */
[----:B------:R-:W-:Y:S02]  /*68c0*/  @!P0 IMAD.IADD R11, R11, 0x1, -R2 ;  /* 0x000000010b0b8824 */ /* 0x000fe400078e0a02 */
[----:B------:R-:W-:Y:S01]  /*68d0*/  IMAD.HI.U32 R4, R0, R9, RZ ;  /* 0x0000000900047227 */ /* 0x000fe200078e00ff */
[----:B------:R-:W-:-:S03]  /*68e0*/  ISETP.GT.U32.AND P0, PT, R2, R10, PT ;  /* 0x0000000a0200720c */ /* 0x000fc60003f04070 */
[----:B------:R-:W-:Y:S01]  /*68f0*/  @!P6 IMAD.MOV R25, RZ, RZ, -R25 ;  /* 0x000000ffff19e224 */ /* 0x000fe200078e0a19 */
[----:B------:R-:W-:Y:S01]  /*6900*/  ISETP.GE.AND P6, PT, R7, RZ, PT ;  /* 0x000000ff0700720c */ /* 0x000fe20003fc6270 */
[----:B------:R-:W-:Y:S01]  /*6910*/  IMAD.MOV R4, RZ, RZ, -R4 ;  /* 0x000000ffff047224 */ /* 0x000fe200078e0a04 */
[----:B------:R-:W-:Y:S01]  /*6920*/  IABS R7, R20 ;  /* 0x0000001400077213 */ /* 0x000fe20000000000 */
[----:B------:R-:W-:Y:S01]  /*6930*/  IMAD.HI.U32 R6, R0, R8, RZ ;  /* 0x0000000800067227 */ /* 0x000fe200078e00ff */
[----:B------:R0:W-:Y:S03]  /*6940*/  STL [R1+0x7b8], R25 ;  /* 0x0007b81901007387 */ /* 0x0001e60000100800 */
[----:B------:R-:W-:Y:S01]  /*6950*/  @!P3 IMAD.IADD R12, R12, 0x1, -R2 ;  /* 0x000000010c0cb824 */ /* 0x000fe200078e0a02 */
[----:B------:R-:W-:Y:S01]  /*6960*/  ISETP.GE.AND P3, PT, R16, RZ, PT ;  /* 0x000000ff1000720c */ /* 0x000fe20003f66270 */
[----:B------:R-:W-:Y:S01]  /*6970*/  IMAD R9, R2, R4, R9 ;  /* 0x0000000402097224 */ /* 0x000fe200078e0209 */
[----:B------:R-:W-:Y:S01]  /*6980*/  STL [R1+0x7bc], R26 ;  /* 0x0007bc1a01007387 */ /* 0x000fe20000100800 */
[----:B------:R-:W-:-:S04]  /*6990*/  IMAD.HI.U32 R16, R0, R7, RZ ;  /* 0x0000000700107227 */ /* 0x000fc800078e00ff */
[----:B------:R-:W-:Y:S02]  /*69a0*/  IMAD.MOV.U32 R4, RZ, RZ, R17 ;  /* 0x000000ffff047224 */ /* 0x000fe400078e0011 */
[----:B------:R-:W-:Y:S02]  /*69b0*/  IMAD.MOV R6, RZ, RZ, -R6 ;  /* 0x000000ffff067224 */ /* 0x000fe400078e0a06 */
[----:B------:R-:W-:Y:S02]  /*69c0*/  IMAD.MOV R16, RZ, RZ, -R16 ;  /* 0x000000ffff107224 */ /* 0x000fe400078e0a10 */
[----:B------:R-:W-:-:S04]  /*69d0*/  IMAD.HI.U32 R17, R0, R4, RZ ;  /* 0x0000000400117227 */ /* 0x000fc800078e00ff */
[----:B------:R-:W-:Y:S01]  /*69e0*/  @!P0 IMAD.IADD R10, R10, 0x1, -R2 ;  /* 0x000000010a0a8824 */ /* 0x000fe200078e0a02 */
[C---:B------:R-:W-:Y:S01]  /*69f0*/  ISETP.GT.U32.AND P0, PT, R2.reuse, R9, PT ;  /* 0x000000090200720c */ /* 0x040fe20003f04070 */
[C---:B------:R-:W-:Y:S02]  /*6a00*/  IMAD R8, R2.reuse, R6, R8 ;  /* 0x0000000602087224 */ /* 0x040fe400078e0208 */
[----:B------:R-:W-:Y:S02]  /*6a10*/  IMAD.MOV.U32 R6, RZ, RZ, R23 ;  /* 0x000000ffff067224 */ /* 0x000fe400078e0017 */
[C---:B------:R-:W-:Y:S01]  /*6a20*/  IMAD R7, R2.reuse, R16, R7 ;  /* 0x0000001002077224 */ /* 0x040fe200078e0207 */
[C---:B------:R-:W-:Y:S01]  /*6a30*/  LOP3.LUT R16, R3.reuse, 0x4, RZ, 0xfc, !PT ;  /* 0x0000000403107812 */ /* 0x040fe200078efcff */
[----:B------:R-:W-:Y:S01]  /*6a40*/  IMAD.MOV R23, RZ, RZ, -R17 ;  /* 0x000000ffff177224 */ /* 0x000fe200078e0a11 */
[----:B------:R-:W-:Y:S01]  /*6a50*/  LOP3.LUT R17, R3, 0x2, RZ, 0xfc, !PT ;  /* 0x0000000203117812 */ /* 0x000fe200078efcff */
[----:B------:R-:W-:Y:S01]  /*6a60*/  @!P1 IMAD.MOV R27, RZ, RZ, -R27 ;  /* 0x000000ffff1b9224 */ /* 0x000fe200078e0a1b */
[----:B------:R-:W-:Y:S01]  /*6a70*/  ISETP.GT.U32.AND P1, PT, R2, R11, PT ;  /* 0x0000000b0200720c */ /* 0x000fe20003f24070 */
[----:B------:R-:W-:Y:S01]  /*6a80*/  IMAD.HI.U32 R3, R0, R6, RZ ;  /* 0x0000000600037227 */ /* 0x000fe200078e00ff */
[----:B0-----:R-:W-:-:S02]  /*6a90*/  IABS R25, R16 ;  /* 0x0000001000197213 */ /* 0x001fc40000000000 */
[----:B------:R-:W-:Y:S01]  /*6aa0*/  STL [R1+0x7c0], R27 ;  /* 0x0007c01b01007387 */ /* 0x000fe20000100800 */
[----:B------:R-:W-:Y:S02]  /*6ab0*/  IMAD.MOV R3, RZ, RZ, -R3 ;  /* 0x000000ffff037224 */ /* 0x000fe400078e0a03 */
[C---:B------:R-:W-:Y:S01]  /*6ac0*/  IMAD R4, R2.reuse, R23, R4 ;  /* 0x0000001702047224 */ /* 0x040fe200078e0204 */
[----:B------:R-:W-:Y:S01]  /*6ad0*/  IABS R23, R17 ;  /* 0x0000001100177213 */ /* 0x000fe20000000000 */
[C---:B------:R-:W-:Y:S02]  /*6ae0*/  IMAD R6, R2.reuse, R3, R6 ;  /* 0x0000000302067224 */ /* 0x040fe400078e0206 */
[----:B------:R-:W-:Y:S01]  /*6af0*/  @!P0 IMAD.IADD R9, R9, 0x1, -R2 ;  /* 0x0000000109098824 */ /* 0x000fe200078e0a02 */
[C---:B------:R-:W-:Y:S01]  /*6b00*/  ISETP.GT.U32.AND P0, PT, R2.reuse, R12, PT ;  /* 0x0000000c0200720c */ /* 0x040fe20003f04070 */
[----:B------:R-:W-:Y:S01]  /*6b10*/  @!P2 IMAD.MOV R28, RZ, RZ, -R28 ;  /* 0x000000ffff1ca224 */ /* 0x000fe200078e0a1c */
[C---:B------:R-:W-:Y:S01]  /*6b20*/  ISETP.GT.U32.AND P2, PT, R2.reuse, R10, PT ;  /* 0x0000000a0200720c */ /* 0x040fe20003f44070 */
[----:B------:R-:W-:Y:S01]  /*6b30*/  @!P1 IMAD.IADD R11, R11, 0x1, -R2 ;  /* 0x000000010b0b9824 */ /* 0x000fe200078e0a02 */
[----:B------:R-:W-:Y:S01]  /*6b40*/  ISETP.GT.U32.AND P1, PT, R2, R6, PT ;  /* 0x000000060200720c */ /* 0x000fe20003f24070 */
[----:B------:R-:W-:Y:S01]  /*6b50*/  IMAD.HI.U32 R3, R0, R25, RZ ;  /* 0x0000001900037227 */ /* 0x000fe200078e00ff */
[----:B------:R-:W-:Y:S01]  /*6b60*/  ISETP.GT.U32.AND P5, PT, R2, R9, PT ;  /* 0x000000090200720c */ /* 0x000fe20003fa4070 */
[----:B------:R-:W-:Y:S02]  /*6b70*/  STL [R1+0x7c4], R28 ;  /* 0x0007c41c01007387 */ /* 0x000fe40000100800 */
[----:B------:R-:W-:-:S04]  /*6b80*/  IMAD.HI.U32 R0, R0, R23, RZ ;  /* 0x0000001700007227 */ /* 0x000fc800078e00ff */
[----:B------:R-:W-:Y:S02]  /*6b90*/  IMAD.MOV R0, RZ, RZ, -R0 ;  /* 0x000000ffff007224 */ /* 0x000fe400078e0a00 */
[--C-:B------:R-:W-:Y:S01]  /*6ba0*/  @!P0 IMAD.IADD R12, R12, 0x1, -R2.reuse ;  /* 0x000000010c0c8824 */ /* 0x100fe200078e0a02 */
[----:B------:R-:W-:Y:S01]  /*6bb0*/  ISETP.GT.U32.AND P0, PT, R2, R7, PT ;  /* 0x000000070200720c */ /* 0x000fe20003f04070 */
[--C-:B------:R-:W-:Y:S01]  /*6bc0*/  @!P2 IMAD.IADD R10, R10, 0x1, -R2.reuse ;  /* 0x000000010a0aa824 */ /* 0x100fe200078e0a02 */
[C---:B------:R-:W-:Y:S01]  /*6bd0*/  ISETP.GT.U32.AND P2, PT, R2.reuse, R4, PT ;  /* 0x000000040200720c */ /* 0x040fe20003f44070 */
[----:B------:R-:W-:Y:S02]  /*6be0*/  IMAD R0, R2, R0, R23 ;  /* 0x0000000002007224 */ /* 0x000fe400078e0217 */
[--C-:B------:R-:W-:Y:S02]  /*6bf0*/  @!P1 IMAD.IADD R6, R6, 0x1, -R2.reuse ;  /* 0x0000000106069824 */ /* 0x100fe400078e0a02 */
[----:B------:R-:W-:Y:S01]  /*6c00*/  @!P5 IMAD.IADD R9, R9, 0x1, -R2 ;  /* 0x000000010909d824 */ /* 0x000fe200078e0a02 */
[----:B------:R-:W-:Y:S01]  /*6c10*/  ISETP.GT.U32.AND P1, PT, R2, R0, PT ;  /* 0x000000000200720c */ /* 0x000fe20003f24070 */
[----:B------:R-:W-:Y:S01]  /*6c20*/  @!P6 IMAD.MOV R29, RZ, RZ, -R29 ;  /* 0x000000ffff1de224 */ /* 0x000fe200078e0a1d */
[----:B------:R-:W-:Y:S01]  /*6c30*/  ISETP.GE.AND P5, PT, R24, RZ, PT ;  /* 0x000000ff1800720c */ /* 0x000fe20003fa6270 */
[----:B------:R-:W-:Y:S01]  /*6c40*/  @!P4 IMAD.MOV R12, RZ, RZ, -R12 ;  /* 0x000000ffff0cc224 */ /* 0x000fe200078e0a0c */
[----:B------:R-:W-:Y:S01]  /*6c50*/  ISETP.GT.U32.AND P6, PT, R2, R8, PT ;  /* 0x000000080200720c */ /* 0x000fe20003fc4070 */
[--C-:B------:R-:W-:Y:S01]  /*6c60*/  @!P0 IMAD.IADD R7, R7, 0x1, -R2.reuse ;  /* 0x0000000107078824 */ /* 0x100fe200078e0a02 */
[----:B------:R-:W-:Y:S01]  /*6c70*/  ISETP.GE.AND P0, PT, R22, RZ, PT ;  /* 0x000000ff1600720c */ /* 0x000fe20003f06270 */
[--C-:B------:R-:W-:Y:S01]  /*6c80*/  @!P2 IMAD.IADD R4, R4, 0x1, -R2.reuse ;  /* 0x000000010404a824 */ /* 0x100fe200078e0a02 */
[----:B------:R-:W-:Y:S01]  /*6c90*/  STL [R1+0x7c8], R29 ;  /* 0x0007c81d01007387 */ /* 0x000fe20000100800 */
[----:B------:R-:W-:Y:S01]  /*6ca0*/  @!P3 IMAD.MOV R11, RZ, RZ, -R11 ;  /* 0x000000ffff0bb224 */ /* 0x000fe200078e0a0b */
[----:B------:R-:W-:Y:S01]  /*6cb0*/  ISETP.GT.U32.AND P3, PT, R2, R7, PT ;  /* 0x000000070200720c */ /* 0x000fe20003f64070 */
[----:B------:R-:W-:Y:S01]  /*6cc0*/  IMAD.MOV R3, RZ, RZ, -R3 ;  /* 0x000000ffff037224 */ /* 0x000fe200078e0a03 */
[----:B------:R-:W-:Y:S01]  /*6cd0*/  STL [R1+0x7cc], R12 ;  /* 0x0007cc0c01007387 */ /* 0x000fe20000100800 */
[----:B------:R-:W-:Y:S01]  /*6ce0*/  @!P1 IMAD.IADD R0, R0, 0x1, -R2 ;  /* 0x0000000100009824 */ /* 0x000fe200078e0a02 */
[C---:B------:R-:W-:Y:S01]  /*6cf0*/  ISETP.GT.U32.AND P1, PT, R2.reuse, R4, PT ;  /* 0x000000040200720c */ /* 0x040fe20003f24070 */
[----:B------:R-:W-:Y:S01]  /*6d00*/  @!P5 IMAD.MOV R10, RZ, RZ, -R10 ;  /* 0x000000ffff0ad224 */ /* 0x000fe200078e0a0a */
[----:B------:R-:W-:Y:S01]  /*6d10*/  STL [R1+0x7d0], R11 ;  /* 0x0007d00b01007387 */ /* 0x000fe20000100800 */
[----:B------:R-:W-:Y:S01]  /*6d20*/  IMAD R3, R2, R3, R25 ;  /* 0x0000000302037224 */ /* 0x000fe200078e0219 */
[----:B------:R-:W-:Y:S01]  /*6d30*/  ISETP.GE.AND P2, PT, R21, RZ, PT ;  /* 0x000000ff1500720c */ /* 0x000fe20003f46270 */
[----:B------:R-:W-:Y:S01]  /*6d40*/  @!P0 IMAD.MOV R9, RZ, RZ, -R9 ;  /* 0x000000ffff098224 */ /* 0x000fe200078e0a09 */
[----:B------:R-:W-:Y:S01]  /*6d50*/  STL [R1+0x7d8], R10 ;  /* 0x0007d80a01007387 */ /* 0x000fe20000100800 */
[--C-:B------:R-:W-:Y:S01]  /*6d60*/  @!P6 IMAD.IADD R8, R8, 0x1, -R2.reuse ;  /* 0x000000010808e824 */ /* 0x100fe200078e0a02 */
[----:B------:R-:W-:Y:S01]  /*6d70*/  ISETP.GT.U32.AND P6, PT, R2, R3, PT ;  /* 0x000000030200720c */ /* 0x000fe20003fc4070 */
[----:B------:R-:W-:Y:S01]  /*6d80*/  @!P3 IMAD.IADD R7, R7, 0x1, -R2 ;  /* 0x000000010707b824 */ /* 0x000fe200078e0a02 */
[----:B------:R-:W-:Y:S01]  /*6d90*/  STL [R1+0x7e4], R9 ;  /* 0x0007e40901007387 */ /* 0x000fe20000100800 */
[----:B------:R-:W-:-:S02]  /*6da0*/  ISETP.GE.AND P3, PT, R19, RZ, PT ;  /* 0x000000ff1300720c */ /* 0x000fc40003f66270 */
[--C-:B------:R-:W-:Y:S01]  /*6db0*/  @!P1 IMAD.IADD R4, R4, 0x1, -R2.reuse ;  /* 0x0000000104049824 */ /* 0x100fe200078e0a02 */
[----:B------:R-:W-:Y:S02]  /*6dc0*/  ISETP.GE.AND P1, PT, R16, RZ, PT ;  /* 0x000000ff1000720c */ /* 0x000fe40003f26270 */
[----:B------:R-:W2:Y:S01]  /*6dd0*/  LDL.LU R16, [R1+0x8] ;  /* 0x0000080001107983 */ /* 0x000ea20000300800 */
[C---:B------:R-:W-:Y:S02]  /*6de0*/  ISETP.GT.U32.AND P4, PT, R2.reuse, R8, PT ;  /* 0x000000080200720c */ /* 0x040fe40003f84070 */
[C---:B------:R-:W-:Y:S01]  /*6df0*/  ISETP.GT.U32.AND P0, PT, R2.reuse, R0, PT ;  /* 0x000000000200720c */ /* 0x040fe20003f04070 */
[----:B------:R-:W3:Y:S01]  /*6e00*/  LDL.LU R23, [R1+0x4] ;  /* 0x0000040001177983 */ /* 0x000ee20000300800 */
[----:B------:R-:W-:Y:S01]  /*6e10*/  @!P6 IMAD.IADD R3, R3, 0x1, -R2 ;  /* 0x000000010303e824 */ /* 0x000fe200078e0a02 */
[C---:B------:R-:W-:Y:S02]  /*6e20*/  ISETP.GT.U32.AND P6, PT, R2.reuse, R6, PT ;  /* 0x000000060200720c */ /* 0x040fe40003fc4070 */
[----:B------:R-:W5:Y:S02]  /*6e30*/  LDL.LU R22, [R1] ;  /* 0x0000000001167983 */ /* 0x000f640000300800 */
[----:B------:R-:W-:-:S02]  /*6e40*/  ISETP.GT.U32.AND P5, PT, R2, R3, PT ;  /* 0x000000030200720c */ /* 0x000fc40003fa4070 */
[----:B------:R-:W4:Y:S02]  /*6e50*/  LDL.LU R21, [R1+0x54] ;  /* 0x0000540001157983 */ /* 0x000f240000300800 */
[--C-:B------:R-:W-:Y:S01]  /*6e60*/  @!P4 IMAD.IADD R8, R8, 0x1, -R2.reuse ;  /* 0x000000010808c824 */ /* 0x100fe200078e0a02 */
[----:B------:R-:W-:Y:S01]  /*6e70*/  ISETP.GE.AND P4, PT, R20, RZ, PT ;  /* 0x000000ff1400720c */ /* 0x000fe20003f86270 */
[----:B------:R-:W4:Y:S03]  /*6e80*/  LDL.LU R19, [R1+0x58] ;  /* 0x0000580001137983 */ /* 0x000f260000300800 */
[----:B------:R-:W-:Y:S01]  /*6e90*/  @!P6 IMAD.IADD R6, R6, 0x1, -R2 ;  /* 0x000000010606e824 */ /* 0x000fe200078e0a02 */
[----:B------:R-:W4:Y:S01]  /*6ea0*/  LDL.LU R20, [R1+0x60] ;  /* 0x0000600001147983 */ /* 0x000f220000300800 */
[----:B------:R-:W-:-:S03]  /*6eb0*/  ISETP.GE.AND P6, PT, R18, RZ, PT ;  /* 0x000000ff1200720c */ /* 0x000fc60003fc6270 */
[----:B------:R-:W4:Y:S01]  /*6ec0*/  LDL.LU R18, [R1+0x64] ;  /* 0x0000640001127983 */ /* 0x000f220000300800 */
[----:B------:R-:W-:Y:S01]  /*6ed0*/  @!P0 IMAD.IADD R0, R0, 0x1, -R2 ;  /* 0x0000000100008824 */ /* 0x000fe200078e0a02 */
[----:B------:R-:W-:Y:S01]  /*6ee0*/  ISETP.NE.AND P0, PT, R5, RZ, PT ;  /* 0x000000ff0500720c */ /* 0x000fe20003f05270 */
[----:B------:R-:W-:Y:S01]  /*6ef0*/  @!P2 IMAD.MOV R8, RZ, RZ, -R8 ;  /* 0x000000ffff08a224 */ /* 0x000fe200078e0a08 */
[----:B------:R-:W-:Y:S01]  /*6f00*/  LOP3.LUT R5, RZ, R5, RZ, 0x33, !PT ;  /* 0x00000005ff057212 */ /* 0x000fe200078e33ff */
[----:B------:R-:W-:Y:S01]  /*6f10*/  @!P5 IMAD.IADD R3, R3, 0x1, -R2 ;  /* 0x000000010303d824 */ /* 0x000fe200078e0a02 */
[----:B------:R-:W4:Y:S02]  /*6f20*/  LDL.LU R24, [R1+0x8c] ;  /* 0x00008c0001187983 */ /* 0x000f240000300800 */
[----:B------:R-:W-:Y:S02]  /*6f30*/  SEL R2, R5, R13, !P0 ;  /* 0x0000000d05027207 */ /* 0x000fe40004000000 */
[----:B------:R-:W-:Y:S01]  /*6f40*/  STL [R1+0x7e8], R8 ;  /* 0x0007e80801007387 */ /* 0x000fe20000100800 */
[----:B------:R-:W-:-:S03]  /*6f50*/  ISETP.GE.AND P5, PT, R17, RZ, PT ;  /* 0x000000ff1100720c */ /* 0x000fc60003fa6270 */
[----:B------:R-:W4:Y:S04]  /*6f60*/  LDL.LU R13, [R1+0x74] ;  /* 0x00007400010d7983 */ /* 0x000f280000300800 */
[----:B------:R-:W4:Y:S04]  /*6f70*/  LDL.LU R17, [R1+0x84] ;  /* 0x0000840001117983 */ /* 0x000f280000300800 */
[----:B------:R2:W-:Y:S02]  /*6f80*/  STL [R1+0x28], R2 ;  /* 0x0000280201007387 */ /* 0x0005e40000100800 */
[----:B--2---:R-:W-:-:S02]  /*6f90*/  SEL R2, R5, R16, !P0 ;  /* 0x0000001005027207 */ /* 0x004fc40004000000 */
[----:B------:R-:W2:Y:S01]  /*6fa0*/  LDL.LU R16, [R1+0x88] ;  /* 0x0000880001107983 */ /* 0x000ea20000300800 */
[----:B---3--:R-:W-:-:S03]  /*6fb0*/  SEL R9, R5, R23, !P0 ;  /* 0x0000001705097207 */ /* 0x008fc60004000000 */
[----:B------:R5:W-:Y:S04]  /*6fc0*/  STL [R1+0x1c], R2 ;  /* 0x00001c0201007387 */ /* 0x000be80000100800 */
[----:B------:R-:W3:Y:S01]  /*6fd0*/  LDL.LU R8, [R1+0xa0] ;  /* 0x0000a00001087983 */ /* 0x000ee20000300800 */
[----:B-----5:R-:W-:-:S03]  /*6fe0*/  SEL R2, R5, R22, !P0 ;  /* 0x0000001605027207 */ /* 0x020fc60004000000 */
[----:B------:R0:W-:Y:S04]  /*6ff0*/  STL [R1+0x14], R9 ;  /* 0x0000140901007387 */ /* 0x0001e80000100800 */
[----:B------:R-:W5:Y:S04]  /*7000*/  LDL.LU R23, [R1+0xc0] ;  /* 0x0000c00001177983 */ /* 0x000f680000300800 */
[----:B------:R4:W-:Y:S01]  /*7010*/  STL [R1+0x10], R2 ;  /* 0x0000100201007387 */ /* 0x0009e20000100800 */
[----:B0-----:R-:W-:-:S03]  /*7020*/  SEL R9, R5, R14, !P0 ;  /* 0x0000000e05097207 */ /* 0x001fc60004000000 */
[----:B------:R-:W2:Y:S04]  /*7030*/  LDL.LU R22, [R1+0xe0] ;  /* 0x0000e00001167983 */ /* 0x000ea80000300800 */
[----:B------:R-:W2:Y:S01]  /*7040*/  LDL.LU R14, [R1+0x70] ;  /* 0x00007000010e7983 */ /* 0x000ea20000300800 */
[----:B----4-:R-:W-:-:S03]  /*7050*/  SEL R2, R5, R21, !P0 ;  /* 0x0000001505027207 */ /* 0x010fc60004000000 */
[----:B------:R0:W-:Y:S04]  /*7060*/  STL [R1+0xc], R9 ;  /* 0x00000c0901007387 */ /* 0x0001e80000100800 */
[----:B------:R-:W4:Y:S04]  /*7070*/  LDL.LU R21, [R1+0xe4] ;  /* 0x0000e40001157983 */ /* 0x000f280000300800 */
[----:B------:R1:W-:Y:S01]  /*7080*/  STL [R1+0x2c], R2 ;  /* 0x00002c0201007387 */ /* 0x0003e20000100800 */
[----:B0-----:R-:W-:-:S03]  /*7090*/  SEL R9, R5, R19, !P0 ;  /* 0x0000001305097207 */ /* 0x001fc60004000000 */
[----:B------:R-:W3:Y:S01]  /*70a0*/  LDL.LU R19, [R1+0xf0] ;  /* 0x0000f00001137983 */ /* 0x000ee20000300800 */
[----:B------:R-:W-:-:S03]  /*70b0*/  SEL R10, R5, R18, !P0 ;  /* 0x00000012050a7207 */ /* 0x000fc60004000000 */
[----:B------:R-:W-:Y:S01]  /*70c0*/  STL [R1+0x54], R9 ;  /* 0x0000540901007387 */ /* 0x000fe20000100800 */
[----:B-1----:R-:W-:-:S03]  /*70d0*/  SEL R2, R5, R20, !P0 ;  /* 0x0000001405027207 */ /* 0x002fc60004000000 */
[----:B------:R-:W3:Y:S04]  /*70e0*/  LDL.LU R20, [R1+0x108] ;  /* 0x0001080001147983 */ /* 0x000ee80000300800 */
[----:B------:R0:W-:Y:S04]  /*70f0*/  STL [R1+0x58], R2 ;  /* 0x0000580201007387 */ /* 0x0001e80000100800 */
[----:B0-----:R-:W3:Y:S04]  /*7100*/  LDL.LU R2, [R1+0x10c] ;  /* 0x00010c0001027983 */ /* 0x001ee80000300800 */
[----:B------:R-:W3:Y:S04]  /*7110*/  LDL.LU R9, [R1+0x128] ;  /* 0x0001280001097983 */ /* 0x000ee80000300800 */
[----:B------:R0:W-:Y:S04]  /*7120*/  STL [R1+0x60], R10 ;  /* 0x0000600a01007387 */ /* 0x0001e80000100800 */
[----:B0-----:R-:W4:Y:S04]  /*7130*/  LDL.LU R10, [R1+0x12c] ;  /* 0x00012c00010a7983 */ /* 0x001f280000300800 */
[----:B------:R-:W4:Y:S04]  /*7140*/  LDL.LU R11, [R1+0x138] ;  /* 0x00013800010b7983 */ /* 0x000f280000300800 */
[----:B------:R-:W4:Y:S04]  /*7150*/  LDL.LU R12, [R1+0x13c] ;  /* 0x00013c00010c7983 */ /* 0x000f280000300800 */
[----:B------:R-:W4:Y:S04]  /*7160*/  LDL.LU R29, [R1+0x140] ;  /* 0x00014000011d7983 */ /* 0x000f280000300800 */
[----:B------:R-:W4:Y:S04]  /*7170*/  LDL.LU R28, [R1+0x144] ;  /* 0x00014400011c7983 */ /* 0x000f280000300800 */
[----:B------:R-:W4:Y:S04]  /*7180*/  LDL.LU R27, [R1+0x198] ;  /* 0x00019800011b7983 */ /* 0x000f280000300800 */
[----:B------:R-:W4:Y:S04]  /*7190*/  LDL.LU R26, [R1+0x1c0] ;  /* 0x0001c000011a7983 */ /* 0x000f280000300800 */
[----:B------:R-:W4:Y:S04]  /*71a0*/  LDL.LU R25, [R1+0x1c4] ;  /* 0x0001c40001197983 */ /* 0x000f280000300800 */
[----:B------:R-:W4:Y:S01]  /*71b0*/  LDL.LU R18, [R1+0x1cc] ;  /* 0x0001cc0001127983 */ /* 0x000f220000300800 */
[----:B------:R-:W-:-:S02]  /*71c0*/  SEL R13, R5, R13, !P0 ;  /* 0x0000000d050d7207 */ /* 0x000fc40004000000 */
[C---:B------:R-:W-:Y:S02]  /*71d0*/  SEL R15, R5.reuse, R15, !P0 ;  /* 0x0000000f050f7207 */ /* 0x040fe40004000000 */
[----:B--2---:R-:W-:-:S05]  /*71e0*/  SEL R14, R5, R14, !P0 ;  /* 0x0000000e050e7207 */ /* 0x004fca0004000000 */
[----:B------:R0:W-:Y:S02]  /*71f0*/  STL [R1+0x64], R14 ;  /* 0x0000640e01007387 */ /* 0x0001e40000100800 */
[C---:B0-----:R-:W-:Y:S02]  /*7200*/  SEL R14, R5.reuse, R24, !P0 ;  /* 0x00000018050e7207 */ /* 0x041fe40004000000 */
[----:B------:R-:W2:Y:S04]  /*7210*/  LDL.LU R24, [R1+0x14c] ;  /* 0x00014c0001187983 */ /* 0x000ea80000300800 */
[----:B------:R0:W-:Y:S02]  /*7220*/  STL [R1+0x70], R14 ;  /* 0x0000700e01007387 */ /* 0x0001e40000100800 */
[----:B0-----:R-:W-:-:S02]  /*7230*/  SEL R14, R5, R17, !P0 ;  /* 0x00000011050e7207 */ /* 0x001fc40004000000 */
[----:B------:R-:W2:Y:S04]  /*7240*/  LDL.LU R17, [R1+0x150] ;  /* 0x0001500001117983 */ /* 0x000ea80000300800 */
[----:B------:R0:W-:Y:S04]  /*7250*/  STL [R1+0x74], R13 ;  /* 0x0000740d01007387 */ /* 0x0001e80000100800 */
[----:B------:R3:W-:Y:S01]  /*7260*/  STL [R1+0x84], R14 ;  /* 0x0000840e01007387 */ /* 0x0007e20000100800 */
[----:B0-----:R-:W-:-:S03]  /*7270*/  SEL R13, R5, R16, !P0 ;  /* 0x00000010050d7207 */ /* 0x001fc60004000000 */
[----:B------:R-:W2:Y:S01]  /*7280*/  LDL.LU R16, [R1+0x164] ;  /* 0x0001640001107983 */ /* 0x000ea20000300800 */
[----:B---3--:R-:W-:-:S03]  /*7290*/  SEL R14, R5, R8, !P0 ;  /* 0x00000008050e7207 */ /* 0x008fc60004000000 */
[----:B------:R5:W-:Y:S01]  /*72a0*/  STL [R1+0x8c], R13 ;  /* 0x00008c0d01007387 */ /* 0x000be20000100800 */
[----:B------:R-:W-:-:S03]  /*72b0*/  SEL R8, R5, R22, !P0 ;  /* 0x0000001605087207 */ /* 0x000fc60004000000 */
[----:B------:R-:W-:Y:S01]  /*72c0*/  STL [R1+0x88], R15 ;  /* 0x0000880f01007387 */ /* 0x000fe20000100800 */
[----:B-----5:R-:W-:-:S03]  /*72d0*/  SEL R13, R5, R23, !P0 ;  /* 0x00000017050d7207 */ /* 0x020fc60004000000 */
[----:B------:R-:W-:Y:S04]  /*72e0*/  STL [R1+0xd4], R14 ;  /* 0x0000d40e01007387 */ /* 0x000fe80000100800 */
[----:B------:R-:W3:Y:S04]  /*72f0*/  LDL.LU R23, [R1+0x1ac] ;  /* 0x0001ac0001177983 */ /* 0x000ee80000300800 */
[----:B------:R0:W-:Y:S04]  /*7300*/  STL [R1+0xdc], R13 ;  /* 0x0000dc0d01007387 */ /* 0x0001e80000100800 */
[----:B------:R-:W5:Y:S04]  /*7310*/  LDL.LU R22, [R1+0x1b0] ;  /* 0x0001b00001167983 */ /* 0x000f680000300800 */
[----:B------:R4:W-:Y:S01]  /*7320*/  STL [R1+0xe0], R8 ;  /* 0x0000e00801007387 */ /* 0x0009e20000100800 */
[----:B0-----:R-:W-:-:S02]  /*7330*/  SEL R13, R5, R19, !P0 ;  /* 0x00000013050d7207 */ /* 0x001fc40004000000 */
[C---:B----4-:R-:W-:Y:S02]  /*7340*/  SEL R8, R5.reuse, R21, !P0 ;  /* 0x0000001505087207 */ /* 0x050fe40004000000 */
[----:B------:R-:W4:Y:S04]  /*7350*/  LDL.LU R21, [R1+0x1bc] ;  /* 0x0001bc0001157983 */ /* 0x000f280000300800 */
[----:B------:R0:W-:Y:S04]  /*7360*/  STL [R1+0xe4], R8 ;  /* 0x0000e40801007387 */ /* 0x0001e80000100800 */
[----:B------:R-:W4:Y:S01]  /*7370*/  LDL.LU R19, [R1+0x1b4] ;  /* 0x0001b40001137983 */ /* 0x000f220000300800 */
[----:B0-----:R-:W-:-:S03]  /*7380*/  SEL R8, R5, R20, !P0 ;  /* 0x0000001405087207 */ /* 0x001fc60004000000 */
[----:B------:R0:W-:Y:S04]  /*7390*/  STL [R1+0xf0], R13 ;  /* 0x0000f00d01007387 */ /* 0x0001e80000100800 */
[----:B------:R-:W4:Y:S04]  /*73a0*/  LDL.LU R20, [R1+0x18c] ;  /* 0x00018c0001147983 */ /* 0x000f280000300800 */
[----:B------:R1:W-:Y:S01]  /*73b0*/  STL [R1+0x108], R8 ;  /* 0x0001080801007387 */ /* 0x0003e20000100800 */
[C---:B0-----:R-:W-:Y:S02]  /*73c0*/  SEL R13, R5.reuse, R2, !P0 ;  /* 0x00000002050d7207 */ /* 0x041fe40004000000 */
[----:B------:R-:W-:-:S02]  /*73d0*/  SEL R2, R5, R9, !P0 ;  /* 0x0000000905027207 */ /* 0x000fc40004000000 */
[C---:B------:R-:W-:Y:S01]  /*73e0*/  SEL R9, R5.reuse, R11, !P0 ;  /* 0x0000000b05097207 */ /* 0x040fe20004000000 */
[----:B------:R-:W-:Y:S01]  /*73f0*/  STL [R1+0x10c], R13 ;  /* 0x00010c0d01007387 */ /* 0x000fe20000100800 */
[----:B-1----:R-:W-:-:S03]  /*7400*/  SEL R8, R5, R10, !P0 ;  /* 0x0000000a05087207 */ /* 0x002fc60004000000 */
[----:B------:R0:W-:Y:S04]  /*7410*/  STL [R1+0x128], R2 ;  /* 0x0001280201007387 */ /* 0x0001e80000100800 */
[----:B------:R1:W-:Y:S04]  /*7420*/  STL [R1+0x12c], R8 ;  /* 0x00012c0801007387 */ /* 0x0003e80000100800 */
[----:B------:R1:W-:Y:S01]  /*7430*/  STL [R1+0x138], R9 ;  /* 0x0001380901007387 */ /* 0x0003e20000100800 */
[C---:B0-----:R-:W-:Y:S02]  /*7440*/  SEL R2, R5.reuse, R12, !P0 ;  /* 0x0000000c05027207 */ /* 0x041fe40004000000 */
[----:B-1----:R-:W-:-:S03]  /*7450*/  SEL R8, R5, R29, !P0 ;  /* 0x0000001d05087207 */ /* 0x002fc60004000000 */
[----:B------:R0:W-:Y:S01]  /*7460*/  STL [R1+0x13c], R2 ;  /* 0x00013c0201007387 */ /* 0x0001e20000100800 */
[----:B------:R-:W-:-:S03]  /*7470*/  SEL R9, R5, R28, !P0 ;  /* 0x0000001c05097207 */ /* 0x000fc60004000000 */
[----:B------:R1:W-:Y:S04]  /*7480*/  STL [R1+0x140], R8 ;  /* 0x0001400801007387 */ /* 0x0003e80000100800 */
[----:B------:R1:W-:Y:S01]  /*7490*/  STL [R1+0x144], R9 ;  /* 0x0001440901007387 */ /* 0x0003e20000100800 */
[C---:B0-----:R-:W-:Y:S02]  /*74a0*/  SEL R2, R5.reuse, R27, !P0 ;  /* 0x0000001b05027207 */ /* 0x041fe40004000000 */
[----:B-1----:R-:W-:-:S03]  /*74b0*/  SEL R8, R5, R26, !P0 ;  /* 0x0000001a05087207 */ /* 0x002fc60004000000 */
[----:B------:R0:W-:Y:S01]  /*74c0*/  STL [R1+0x198], R2 ;  /* 0x0001980201007387 */ /* 0x0001e20000100800 */
[----:B------:R-:W-:-:S03]  /*74d0*/  SEL R9, R5, R25, !P0 ;  /* 0x0000001905097207 */ /* 0x000fc60004000000 */
[----:B------:R1:W-:Y:S01]  /*74e0*/  STL [R1+0x1c8], R8 ;  /* 0x0001c80801007387 */ /* 0x0003e20000100800 */
[----:B0-----:R-:W-:-:S03]  /*74f0*/  SEL R2, R5, R18, !P0 ;  /* 0x0000001205027207 */ /* 0x001fc60004000000 */
[----:B-1----:R-:W4:Y:S04]  /*7500*/  LDL.LU R8, [R1+0x190] ;  /* 0x0001900001087983 */ /* 0x002f280000300800 */
[----:B------:R0:W-:Y:S04]  /*7510*/  STL [R1+0x1e4], R9 ;  /* 0x0001e40901007387 */ /* 0x0001e80000100800 */
[----:B------:R-:W4:Y:S04]  /*7520*/  LDL.LU R18, [R1+0x1a8] ;  /* 0x0001a80001127983 */ /* 0x000f280000300800 */
[----:B------:R2:W-:Y:S04]  /*7530*/  STL [R1+0x1e0], R2 ;  /* 0x0001e00201007387 */ /* 0x0005e80000100800 */
[----:B0-----:R-:W4:Y:S04]  /*7540*/  LDL.LU R9, [R1+0x1a4] ;  /* 0x0001a40001097983 */ /* 0x001f280000300800 */
[----:B------:R-:W4:Y:S01]  /*7550*/  LDL.LU R27, [R1+0x19c] ;  /* 0x00019c00011b7983 */ /* 0x000f220000300800 */
[----:B--2---:R-:W-:-:S05]  /*7560*/  SEL R2, R5, R24, !P0 ;  /* 0x0000001805027207 */ /* 0x004fca0004000000 */
[----:B------:R0:W-:Y:S04]  /*7570*/  STL [R1+0x1dc], R2 ;  /* 0x0001dc0201007387 */ /* 0x0001e80000100800 */
[----:B------:R-:W2:Y:S01]  /*7580*/  LDL.LU R26, [R1+0x1a0] ;  /* 0x0001a000011a7983 */ /* 0x000ea20000300800 */
[----:B------:R-:W-:-:S05]  /*7590*/  SEL R10, R5, R17, !P0 ;  /* 0x00000011050a7207 */ /* 0x000fca0004000000 */
[----:B------:R-:W-:Y:S04]  /*75a0*/  STL [R1+0x1d8], R10 ;  /* 0x0001d80a01007387 */ /* 0x000fe80000100800 */
[----:B------:R-:W2:Y:S01]  /*75b0*/  LDL.LU R17, [R1+0x194] ;  /* 0x0001940001117983 */ /* 0x000ea20000300800 */
[----:B0-----:R-:W-:-:S03]  /*75c0*/  SEL R2, R5, R16, !P0 ;  /* 0x0000001005027207 */ /* 0x001fc60004000000 */
[----:B------:R-:W2:Y:S04]  /*75d0*/  LDL.LU R16, [R1+0x188] ;  /* 0x0001880001107983 */ /* 0x000ea80000300800 */
[----:B------:R3:W-:Y:S04]  /*75e0*/  STL [R1+0x1d4], R2 ;  /* 0x0001d40201007387 */ /* 0x0007e80000100800 */
[----:B------:R-:W2:Y:S04]  /*75f0*/  LDL.LU R25, [R1+0x184] ;  /* 0x0001840001197983 */ /* 0x000ea80000300800 */
[----:B------:R-:W2:Y:S01]  /*7600*/  LDL.LU R24, [R1+0x180] ;  /* 0x0001800001187983 */ /* 0x000ea20000300800 */
[----:B---3--:R-:W-:-:S03]  /*7610*/  SEL R2, R5, R23, !P0 ;  /* 0x0000001705027207 */ /* 0x008fc60004000000 */
[----:B------:R-:W3:Y:S01]  /*7620*/  LDL.LU R23, [R1+0x17c] ;  /* 0x00017c0001177983 */ /* 0x000ee20000300800 */
[----:B-----5:R-:W-:-:S03]  /*7630*/  SEL R10, R5, R22, !P0 ;  /* 0x00000016050a7207 */ /* 0x020fc60004000000 */
[----:B------:R4:W-:Y:S04]  /*7640*/  STL [R1+0x1d0], R2 ;  /* 0x0001d00201007387 */ /* 0x0009e80000100800 */
[----:B------:R0:W-:Y:S01]  /*7650*/  STL [R1+0x1cc], R10 ;  /* 0x0001cc0a01007387 */ /* 0x0001e20000100800 */
[----:B----4-:R-:W-:-:S03]  /*7660*/  SEL R2, R5, R21, !P0 ;  /* 0x0000001505027207 */ /* 0x010fc60004000000 */
[----:B------:R-:W4:Y:S01]  /*7670*/  LDL.LU R21, [R1+0x168] ;  /* 0x0001680001157983 */ /* 0x000f220000300800 */
[----:B0-----:R-:W-:-:S03]  /*7680*/  SEL R10, R5, R19, !P0 ;  /* 0x00000013050a7207 */ /* 0x001fc60004000000 */
[----:B------:R0:W-:Y:S04]  /*7690*/  STL [R1+0x1c4], R2 ;  /* 0x0001c40201007387 */ /* 0x0001e80000100800 */
[----:B------:R-:W5:Y:S04]  /*76a0*/  LDL.LU R19, [R1+0x174] ;  /* 0x0001740001137983 */ /* 0x000f680000300800 */
[----:B------:R-:W-:Y:S01]  /*76b0*/  STL [R1+0x1c0], R10 ;  /* 0x0001c00a01007387 */ /* 0x000fe20000100800 */
[----:B0-----:R-:W-:-:S03]  /*76c0*/  SEL R2, R5, R20, !P0 ;  /* 0x0000001405027207 */ /* 0x001fc60004000000 */
[----:B------:R-:W5:Y:S04]  /*76d0*/  LDL.LU R15, [R1+0x178] ;  /* 0x00017800010f7983 */ /* 0x000f680000300800 */
[----:B------:R-:W5:Y:S04]  /*76e0*/  LDL.LU R14, [R1+0x16c] ;  /* 0x00016c00010e7983 */ /* 0x000f680000300800 */
[----:B------:R0:W-:Y:S04]  /*76f0*/  STL [R1+0x1bc], R2 ;  /* 0x0001bc0201007387 */ /* 0x0001e80000100800 */
[----:B------:R-:W5:Y:S04]  /*7700*/  LDL.LU R13, [R1+0x170] ;  /* 0x00017000010d7983 */ /* 0x000f680000300800 */
[----:B0-----:R-:W5:Y:S04]  /*7710*/  LDL.LU R2, [R1+0x160] ;  /* 0x0001600001027983 */ /* 0x001f680000300800 */
[----:B------:R-:W5:Y:S04]  /*7720*/  LDL.LU R10, [R1+0x15c] ;  /* 0x00015c00010a7983 */ /* 0x000f680000300800 */
[----:B------:R-:W5:Y:S04]  /*7730*/  LDL.LU R11, [R1+0x158] ;  /* 0x00015800010b7983 */ /* 0x000f680000300800 */
[----:B------:R-:W5:Y:S04]  /*7740*/  LDL.LU R12, [R1+0x134] ;  /* 0x00013400010c7983 */ /* 0x000f680000300800 */
[----:B------:R-:W5:Y:S04]  /*7750*/  LDL.LU R29, [R1+0x130] ;  /* 0x00013000011d7983 */ /* 0x000f680000300800 */
[----:B------:R-:W5:Y:S04]  /*7760*/  LDL.LU R28, [R1+0x124] ;  /* 0x00012400011c7983 */ /* 0x000f680000300800 */
[----:B------:R-:W5:Y:S04]  /*7770*/  LDL.LU R22, [R1+0x120] ;  /* 0x0001200001167983 */ /* 0x000f680000300800 */
[----:B------:R-:W5:Y:S01]  /*7780*/  LDL.LU R20, [R1+0x11c] ;  /* 0x00011c0001147983 */ /* 0x000f620000300800 */
[----:B------:R-:W-:-:S05]  /*7790*/  SEL R8, R5, R8, !P0 ;  /* 0x0000000805087207 */ /* 0x000fca0004000000 */
[----:B------:R0:W-:Y:S01]  /*77a0*/  STL [R1+0x1b4], R8 ;  /* 0x0001b40801007387 */ /* 0x0001e20000100800 */
[----:B------:R-:W-:-:S03]  /*77b0*/  SEL R18, R5, R18, !P0 ;  /* 0x0000001205127207 */ /* 0x000fc60004000000 */
[----:B0-----:R-:W5:Y:S04]  /*77c0*/  LDL.LU R8, [R1+0x7e8] ;  /* 0x0007e80001087983 */ /* 0x001f680000300800 */
[----:B------:R0:W-:Y:S04]  /*77d0*/  STL [R1+0x1b0], R18 ;  /* 0x0001b01201007387 */ /* 0x0001e80000100800 */
[----:B0-----:R-:W5:Y:S01]  /*77e0*/  LDL.LU R18, [R1+0x118] ;  /* 0x0001180001127983 */ /* 0x001f620000300800 */
[C---:B------:R-:W-:Y:S02]  /*77f0*/  SEL R9, R5.reuse, R9, !P0 ;  /* 0x0000000905097207 */ /* 0x040fe40004000000 */
[----:B------:R-:W-:-:S03]  /*7800*/  SEL R27, R5, R27, !P0 ;  /* 0x0000001b051b7207 */ /* 0x000fc60004000000 */
[----:B------:R0:W-:Y:S04]  /*7810*/  STL [R1+0x1ac], R9 ;  /* 0x0001ac0901007387 */ /* 0x0001e80000100800 */
[----:B0-----:R-:W5:Y:S04]  /*7820*/  LDL.LU R9, [R1+0x7e4] ;  /* 0x0007e40001097983 */ /* 0x001f680000300800 */
[----:B------:R0:W-:Y:S04]  /*7830*/  STL [R1+0x1a8], R27 ;  /* 0x0001a81b01007387 */ /* 0x0001e80000100800 */
[----:B0-----:R-:W5:Y:S01]  /*7840*/  LDL.LU R27, [R1+0x104] ;  /* 0x00010400011b7983 */ /* 0x001f620000300800 */
[----:B--2---:R-:W-:-:S05]  /*7850*/  SEL R26, R5, R26, !P0 ;  /* 0x0000001a051a7207 */ /* 0x004fca0004000000 */
[----:B------:R0:W-:Y:S04]  /*7860*/  STL [R1+0x1a4], R26 ;  /* 0x0001a41a01007387 */ /* 0x0001e80000100800 */
[----:B0-----:R-:W2:Y:S01]  /*7870*/  LDL.LU R26, [R1+0x100] ;  /* 0x00010000011a7983 */ /* 0x001ea20000300800 */
[----:B------:R-:W-:-:S05]  /*7880*/  SEL R17, R5, R17, !P0 ;  /* 0x0000001105117207 */ /* 0x000fca0004000000 */
[----:B------:R0:W-:Y:S01]  /*7890*/  STL [R1+0x1a0], R17 ;  /* 0x0001a01101007387 */ /* 0x0001e20000100800 */
[----:B------:R-:W-:-:S03]  /*78a0*/  SEL R16, R5, R16, !P0 ;  /* 0x0000001005107207 */ /* 0x000fc60004000000 */
[----:B0-----:R-:W2:Y:S01]  /*78b0*/  LDL.LU R17, [R1+0x7e0] ;  /* 0x0007e00001117983 */ /* 0x001ea20000300800 */
[----:B------:R-:W-:-:S03]  /*78c0*/  SEL R25, R5, R25, !P0 ;  /* 0x0000001905197207 */ /* 0x000fc60004000000 */
[----:B------:R0:W-:Y:S01]  /*78d0*/  STL [R1+0x19c], R16 ;  /* 0x00019c1001007387 */ /* 0x0001e20000100800 */
[C---:B------:R-:W-:Y:S02]  /*78e0*/  SEL R24, R5.reuse, R24, !P0 ;  /* 0x0000001805187207 */ /* 0x040fe40004000000 */
[C---:B---3--:R-:W-:Y:S01]  /*78f0*/  SEL R23, R5.reuse, R23, !P0 ;  /* 0x0000001705177207 */ /* 0x048fe20004000000 */
[----:B0-----:R-:W3:Y:S04]  /*7900*/  LDL.LU R16, [R1+0x7dc] ;  /* 0x0007dc0001107983 */ /* 0x001ee80000300800 */
[----:B------:R0:W-:Y:S04]  /*7910*/  STL [R1+0x194], R25 ;  /* 0x0001941901007387 */ /* 0x0001e80000100800 */
[----:B0-----:R-:W3:Y:S04]  /*7920*/  LDL.LU R25, [R1+0xfc] ;  /* 0x0000fc0001197983 */ /* 0x001ee80000300800 */
[----:B------:R0:W-:Y:S01]  /*7930*/  STL [R1+0x190], R24 ;  /* 0x0001901801007387 */ /* 0x0001e20000100800 */
[----:B----4-:R-:W-:-:S03]  /*7940*/  SEL R21, R5, R21, !P0 ;  /* 0x0000001505157207 */ /* 0x010fc60004000000 */
[----:B0-----:R-:W4:Y:S04]  /*7950*/  LDL.LU R24, [R1+0xd8] ;  /* 0x0000d80001187983 */ /* 0x001f280000300800 */
[----:B------:R0:W-:Y:S01]  /*7960*/  STL [R1+0x18c], R23 ;  /* 0x00018c1701007387 */ /* 0x0001e20000100800 */
[----:B-----5:R-:W-:-:S03]  /*7970*/  SEL R19, R5, R19, !P0 ;  /* 0x0000001305137207 */ /* 0x020fc60004000000 */
[----:B0-----:R-:W5:Y:S01]  /*7980*/  LDL.LU R23, [R1+0xec] ;  /* 0x0000ec0001177983 */ /* 0x001f620000300800 */
[----:B------:R-:W-:-:S03]  /*7990*/  SEL R15, R5, R15, !P0 ;  /* 0x0000000f050f7207 */ /* 0x000fc60004000000 */
[----:B------:R0:W-:Y:S04]  /*79a0*/  STL [R1+0x188], R21 ;  /* 0x0001881501007387 */ /* 0x0001e80000100800 */
[----:B0-----:R-:W5:Y:S04]  /*79b0*/  LDL.LU R21, [R1+0xf4] ;  /* 0x0000f40001157983 */ /* 0x001f680000300800 */
[----:B------:R0:W-:Y:S04]  /*79c0*/  STL [R1+0x184], R19 ;  /* 0x0001841301007387 */ /* 0x0001e80000100800 */
[----:B0-----:R-:W5:Y:S04]  /*79d0*/  LDL.LU R19, [R1+0xf8] ;  /* 0x0000f80001137983 */ /* 0x001f680000300800 */
[----:B------:R0:W-:Y:S02]  /*79e0*/  STL [R1+0x180], R15 ;  /* 0x0001800f01007387 */ /* 0x0001e40000100800 */
[----:B0-----:R-:W-:-:S02]  /*79f0*/  SEL R15, R5, R14, !P0 ;  /* 0x0000000e050f7207 */ /* 0x001fc40004000000 */
[C---:B------:R-:W-:Y:S02]  /*7a00*/  SEL R14, R5.reuse, R13, !P0 ;  /* 0x0000000d050e7207 */ /* 0x040fe40004000000 */
[C---:B------:R-:W-:Y:S02]  /*7a10*/  SEL R13, R5.reuse, R2, !P0 ;  /* 0x00000002050d7207 */ /* 0x040fe40004000000 */
[C---:B------:R-:W-:Y:S01]  /*7a20*/  SEL R2, R5.reuse, R10, !P0 ;  /* 0x0000000a05027207 */ /* 0x040fe20004000000 */
[----:B------:R-:W-:Y:S01]  /*7a30*/  STL [R1+0x17c], R15 ;  /* 0x00017c0f01007387 */ /* 0x000fe20000100800 */
[C---:B------:R-:W-:Y:S02]  /*7a40*/  SEL R10, R5.reuse, R11, !P0 ;  /* 0x0000000b050a7207 */ /* 0x040fe40004000000 */
[C---:B------:R-:W-:Y:S01]  /*7a50*/  SEL R11, R5.reuse, R12, !P0 ;  /* 0x0000000c050b7207 */ /* 0x040fe20004000000 */
[----:B------:R-:W-:Y:S04]  /*7a60*/  STL [R1+0x178], R14 ;  /* 0x0001780e01007387 */ /* 0x000fe80000100800 */
[----:B------:R-:W-:Y:S04]  /*7a70*/  STL [R1+0x174], R13 ;  /* 0x0001740d01007387 */ /* 0x000fe80000100800 */
[----:B------:R0:W-:Y:S04]  /*7a80*/  STL [R1+0x170], R2 ;  /* 0x0001700201007387 */ /* 0x0001e80000100800 */
[----:B------:R1:W-:Y:S01]  /*7a90*/  STL [R1+0x16c], R10 ;  /* 0x00016c0a01007387 */ /* 0x0003e20000100800 */
[----:B0-----:R-:W-:-:S03]  /*7aa0*/  SEL R2, R5, R29, !P0 ;  /* 0x0000001d05027207 */ /* 0x001fc60004000000 */
[----:B------:R0:W-:Y:S01]  /*7ab0*/  STL [R1+0x168], R11 ;  /* 0x0001680b01007387 */ /* 0x0001e20000100800 */
[----:B-1----:R-:W-:-:S03]  /*7ac0*/  SEL R10, R5, R28, !P0 ;  /* 0x0000001c050a7207 */ /* 0x002fc60004000000 */
[----:B------:R1:W-:Y:S01]  /*7ad0*/  STL [R1+0x164], R2 ;  /* 0x0001640201007387 */ /* 0x0003e20000100800 */
[----:B0-----:R-:W-:-:S03]  /*7ae0*/  SEL R11, R5, R22, !P0 ;  /* 0x00000016050b7207 */ /* 0x001fc60004000000 */
[----:B------:R0:W-:Y:S01]  /*7af0*/  STL [R1+0x160], R10 ;  /* 0x0001600a01007387 */ /* 0x0001e20000100800 */
[----:B-1----:R-:W-:-:S03]  /*7b00*/  SEL R2, R5, R20, !P0 ;  /* 0x0000001405027207 */ /* 0x002fc60004000000 */
[----:B0-----:R-:W5:Y:S04]  /*7b10*/  LDL.LU R10, [R1+0xe8] ;  /* 0x0000e800010a7983 */ /* 0x001f680000300800 */
[----:B------:R-:W-:Y:S04]  /*7b20*/  STL [R1+0x15c], R11 ;  /* 0x00015c0b01007387 */ /* 0x000fe80000100800 */
[----:B------:R-:W5:Y:S04]  /*7b30*/  LDL.LU R20, [R1+0xc8] ;  /* 0x0000c80001147983 */ /* 0x000f680000300800 */
[----:B------:R0:W-:Y:S02]  /*7b40*/  STL [R1+0x158], R2 ;  /* 0x0001580201007387 */ /* 0x0001e40000100800 */
[----:B0-----:R-:W-:-:S02]  /*7b50*/  SEL R2, R5, R18, !P0 ;  /* 0x0000001205027207 */ /* 0x001fc40004000000 */
[----:B------:R-:W5:Y:S04]  /*7b60*/  LDL.LU R18, [R1+0xcc] ;  /* 0x0000cc0001127983 */ /* 0x000f680000300800 */
[----:B------:R-:W5:Y:S04]  /*7b70*/  LDL.LU R22, [R1+0xc4] ;  /* 0x0000c40001167983 */ /* 0x000f680000300800 */
[----:B------:R0:W-:Y:S02]  /*7b80*/  STL [R1+0x150], R2 ;  /* 0x0001500201007387 */ /* 0x0001e40000100800 */
[----:B0-----:R-:W-:-:S05]  /*7b90*/  SEL R2, R5, R27, !P0 ;  /* 0x0000001b05027207 */ /* 0x001fca0004000000 */
[----:B------:R0:W-:Y:S01]  /*7ba0*/  STL [R1+0x14c], R2 ;  /* 0x00014c0201007387 */ /* 0x0001e20000100800 */
[C---:B--2---:R-:W-:Y:S02]  /*7bb0*/  SEL R11, R5.reuse, R26, !P0 ;  /* 0x0000001a050b7207 */ /* 0x044fe40004000000 */
[C---:B0-----:R-:W-:Y:S02]  /*7bc0*/  SEL R2, R5.reuse, R17, !P0 ;  /* 0x0000001105027207 */ /* 0x041fe40004000000 */
[----:B---3--:R-:W-:-:S05]  /*7bd0*/  SEL R12, R5, R16, !P0 ;  /* 0x00000010050c7207 */ /* 0x008fca0004000000 */
[----:B------:R0:W-:Y:S04]  /*7be0*/  STL [R1+0x134], R12 ;  /* 0x0001340c01007387 */ /* 0x0001e80000100800 */
[----:B------:R-:W2:Y:S04]  /*7bf0*/  LDL.LU R17, [R1+0xd0] ;  /* 0x0000d00001117983 */ /* 0x000ea80000300800 */
[----:B------:R4:W-:Y:S01]  /*7c00*/  STL [R1+0x130], R11 ;  /* 0x0001300b01007387 */ /* 0x0009e20000100800 */
[----:B0-----:R-:W-:-:S03]  /*7c10*/  SEL R12, R5, R25, !P0 ;  /* 0x00000019050c7207 */ /* 0x001fc60004000000 */
[----:B------:R-:W3:Y:S04]  /*7c20*/  LDL.LU R16, [R1+0x68] ;  /* 0x0000680001107983 */ /* 0x000ee80000300800 */
[----:B------:R0:W-:Y:S04]  /*7c30*/  STL [R1+0x124], R2 ;  /* 0x0001240201007387 */ /* 0x0001e80000100800 */
[----:B------:R-:W3:Y:S01]  /*7c40*/  LDL.LU R15, [R1+0x94] ;  /* 0x00009400010f7983 */ /* 0x000ee20000300800 */
[----:B----4-:R-:W-:-:S03]  /*7c50*/  SEL R11, R5, R24, !P0 ;  /* 0x00000018050b7207 */ /* 0x010fc60004000000 */
[----:B0-----:R-:W4:Y:S04]  /*7c60*/  LDL.LU R2, [R1+0xac] ;  /* 0x0000ac0001027983 */ /* 0x001f280000300800 */
[----:B------:R5:W-:Y:S04]  /*7c70*/  STL [R1+0x120], R12 ;  /* 0x0001200c01007387 */ /* 0x000be80000100800 */
[----:B------:R0:W-:Y:S04]  /*7c80*/  STL [R1+0x11c], R11 ;  /* 0x00011c0b01007387 */ /* 0x0001e80000100800 */
[----:B------:R-:W4:Y:S01]  /*7c90*/  LDL.LU R13, [R1+0xb0] ;  /* 0x0000b000010d7983 */ /* 0x000f220000300800 */
[----:B-----5:R-:W-:-:S05]  /*7ca0*/  SEL R12, R5, R23, !P0 ;  /* 0x00000017050c7207 */ /* 0x020fca0004000000 */
[----:B------:R-:W-:Y:S04]  /*7cb0*/  STL [R1+0x118], R12 ;  /* 0x0001180c01007387 */ /* 0x000fe80000100800 */
[----:B------:R-:W5:Y:S01]  /*7cc0*/  LDL.LU R14, [R1+0xb4] ;  /* 0x0000b400010e7983 */ /* 0x000f620000300800 */
[----:B0-----:R-:W-:-:S05]  /*7cd0*/  SEL R11, R5, R21, !P0 ;  /* 0x00000015050b7207 */ /* 0x001fca0004000000 */
[----:B------:R0:W-:Y:S01]  /*7ce0*/  STL [R1+0x104], R11 ;  /* 0x0001040b01007387 */ /* 0x0001e20000100800 */
[----:B------:R-:W-:-:S03]  /*7cf0*/  SEL R19, R5, R19, !P0 ;  /* 0x0000001305137207 */ /* 0x000fc60004000000 */
[----:B0-----:R-:W5:Y:S04]  /*7d00*/  LDL.LU R11, [R1+0xb8] ;  /* 0x0000b800010b7983 */ /* 0x001f680000300800 */
[----:B------:R-:W5:Y:S04]  /*7d10*/  LDL.LU R12, [R1+0x154] ;  /* 0x00015400010c7983 */ /* 0x000f680000300800 */
[----:B------:R0:W-:Y:S04]  /*7d20*/  STL [R1+0x100], R19 ;  /* 0x0001001301007387 */ /* 0x0001e80000100800 */
[----:B------:R-:W5:Y:S04]  /*7d30*/  LDL.LU R29, [R1+0x148] ;  /* 0x00014800011d7983 */ /* 0x000f680000300800 */
[----:B------:R-:W5:Y:S04]  /*7d40*/  LDL.LU R28, [R1+0xa4] ;  /* 0x0000a400011c7983 */ /* 0x000f680000300800 */
[----:B------:R-:W5:Y:S04]  /*7d50*/  LDL.LU R27, [R1+0xa8] ;  /* 0x0000a800011b7983 */ /* 0x000f680000300800 */
[----:B------:R-:W5:Y:S04]  /*7d60*/  LDL.LU R26, [R1+0x110] ;  /* 0x00011000011a7983 */ /* 0x000f680000300800 */
[----:B------:R-:W5:Y:S04]  /*7d70*/  LDL.LU R25, [R1+0x114] ;  /* 0x0001140001197983 */ /* 0x000f680000300800 */
[----:B------:R-:W5:Y:S04]  /*7d80*/  LDL.LU R24, [R1+0x9c] ;  /* 0x00009c0001187983 */ /* 0x000f680000300800 */
[----:B------:R-:W5:Y:S04]  /*7d90*/  LDL.LU R23, [R1+0x98] ;  /* 0x0000980001177983 */ /* 0x000f680000300800 */
[----:B------:R-:W5:Y:S04]  /*7da0*/  LDL.LU R21, [R1+0x90] ;  /* 0x0000900001157983 */ /* 0x000f680000300800 */
[----:B0-----:R-:W5:Y:S01]  /*7db0*/  LDL.LU R19, [R1+0x80] ;  /* 0x0000800001137983 */ /* 0x001f620000300800 */
[----:B------:R-:W-:-:S05]  /*7dc0*/  SEL R10, R5, R10, !P0 ;  /* 0x0000000a050a7207 */ /* 0x000fca0004000000 */
[----:B------:R0:W-:Y:S01]  /*7dd0*/  STL [R1+0xfc], R10 ;  /* 0x0000fc0a01007387 */ /* 0x0001e20000100800 */
[----:B------:R-:W-:-:S03]  /*7de0*/  SEL R20, R5, R20, !P0 ;  /* 0x0000001405147207 */ /* 0x000fc60004000000 */
[----:B0-----:R-:W5:Y:S04]  /*7df0*/  LDL.LU R10, [R1+0x7d8] ;  /* 0x0007d800010a7983 */ /* 0x001f680000300800 */
[----:B------:R0:W-:Y:S01]  /*7e00*/  STL [R1+0xf8], R20 ;  /* 0x0000f81401007387 */ /* 0x0001e20000100800 */
[----:B------:R-:W-:-:S03]  /*7e10*/  SEL R18, R5, R18, !P0 ;  /* 0x0000001205127207 */ /* 0x000fc60004000000 */
[----:B0-----:R-:W5:Y:S04]  /*7e20*/  LDL.LU R20, [R1+0x5c] ;  /* 0x00005c0001147983 */ /* 0x001f680000300800 */
[----:B------:R0:W-:Y:S04]  /*7e30*/  STL [R1+0xf4], R18 ;  /* 0x0000f41201007387 */ /* 0x0001e80000100800 */
[----:B0-----:R-:W5:Y:S01]  /*7e40*/  LDL.LU R18, [R1+0x7d4] ;  /* 0x0007d40001127983 */ /* 0x001f620000300800 */
[C---:B------:R-:W-:Y:S02]  /*7e50*/  SEL R22, R5.reuse, R22, !P0 ;  /* 0x0000001605167207 */ /* 0x040fe40004000000 */
[----:B--2---:R-:W-:-:S05]  /*7e60*/  SEL R17, R5, R17, !P0 ;  /* 0x0000001105117207 */ /* 0x004fca0004000000 */
[----:B------:R-:W-:Y:S01]  /*7e70*/  STL [R1+0xec], R17 ;  /* 0x0000ec1101007387 */ /* 0x000fe20000100800 */
[----:B---3--:R-:W-:-:S03]  /*7e80*/  SEL R16, R5, R16, !P0 ;  /* 0x0000001005107207 */ /* 0x008fc60004000000 */
[----:B------:R0:W-:Y:S01]  /*7e90*/  STL [R1+0xe8], R22 ;  /* 0x0000e81601007387 */ /* 0x0001e20000100800 */
[----:B------:R-:W-:-:S03]  /*7ea0*/  SEL R15, R5, R15, !P0 ;  /* 0x0000000f050f7207 */ /* 0x000fc60004000000 */
[----:B0-----:R-:W2:Y:S01]  /*7eb0*/  LDL.LU R22, [R1+0xbc] ;  /* 0x0000bc0001167983 */ /* 0x001ea20000300800 */
[C---:B----4-:R-:W-:Y:S02]  /*7ec0*/  SEL R2, R5.reuse, R2, !P0 ;  /* 0x0000000205027207 */ /* 0x050fe40004000000 */
[C---:B------:R-:W-:Y:S02]  /*7ed0*/  SEL R13, R5.reuse, R13, !P0 ;  /* 0x0000000d050d7207 */ /* 0x040fe40004000000 */
[C---:B-----5:R-:W-:Y:S02]  /*7ee0*/  SEL R14, R5.reuse, R14, !P0 ;  /* 0x0000000e050e7207 */ /* 0x060fe40004000000 */
[C---:B------:R-:W-:Y:S02]  /*7ef0*/  SEL R11, R5.reuse, R11, !P0 ;  /* 0x0000000b050b7207 */ /* 0x040fe40004000000 */
[C---:B------:R-:W-:Y:S02]  /*7f00*/  SEL R12, R5.reuse, R12, !P0 ;  /* 0x0000000c050c7207 */ /* 0x040fe40004000000 */
[----:B------:R-:W-:-:S02]  /*7f10*/  SEL R29, R5, R29, !P0 ;  /* 0x0000001d051d7207 */ /* 0x000fc40004000000 */
[C---:B------:R-:W-:Y:S02]  /*7f20*/  SEL R28, R5.reuse, R28, !P0 ;  /* 0x0000001c051c7207 */ /* 0x040fe40004000000 */
[C---:B------:R-:W-:Y:S02]  /*7f30*/  SEL R27, R5.reuse, R27, !P0 ;  /* 0x0000001b051b7207 */ /* 0x040fe40004000000 */
[C---:B------:R-:W-:Y:S02]  /*7f40*/  SEL R26, R5.reuse, R26, !P0 ;  /* 0x0000001a051a7207 */ /* 0x040fe40004000000 */
[C---:B------:R-:W-:Y:S02]  /*7f50*/  SEL R25, R5.reuse, R25, !P0 ;  /* 0x0000001905197207 */ /* 0x040fe40004000000 */
[C---:B------:R-:W-:Y:S02]  /*7f60*/  SEL R24, R5.reuse, R24, !P0 ;  /* 0x0000001805187207 */ /* 0x040fe40004000000 */
[----:B------:R-:W-:-:S02]  /*7f70*/  SEL R23, R5, R23, !P0 ;  /* 0x0000001705177207 */ /* 0x000fc40004000000 */
[C---:B------:R-:W-:Y:S02]  /*7f80*/  SEL R21, R5.reuse, R21, !P0 ;  /* 0x0000001505157207 */ /* 0x040fe40004000000 */
[C---:B------:R-:W-:Y:S02]  /*7f90*/  SEL R19, R5.reuse, R19, !P0 ;  /* 0x0000001305137207 */ /* 0x040fe40004000000 */
[C---:B------:R-:W-:Y:S02]  /*7fa0*/  SEL R17, R5.reuse, R18, !P0 ;  /* 0x0000001205117207 */ /* 0x040fe40004000000 */
[----:B------:R-:W3:Y:S04]  /*7fb0*/  LDL.LU R18, [R1+0x7c] ;  /* 0x00007c0001127983 */ /* 0x000ee80000300800 */
[----:B------:R0:W-:Y:S04]  /*7fc0*/  STL [R1+0xd8], R17 ;  /* 0x0000d81101007387 */ /* 0x0001e80000100800 */
[----:B0-----:R-:W4:Y:S04]  /*7fd0*/  LDL.LU R17, [R1+0x6c] ;  /* 0x00006c0001117983 */ /* 0x001f280000300800 */
[----:B------:R0:W-:Y:S04]  /*7fe0*/  STL [R1+0xd0], R16 ;  /* 0x0000d01001007387 */ /* 0x0001e80000100800 */
[----:B0-----:R-:W5:Y:S04]  /*7ff0*/  LDL.LU R16, [R1+0x18] ;  /* 0x0000180001107983 */ /* 0x001f680000300800 */
[----:B------:R0:W-:Y:S04]  /*8000*/  STL [R1+0xcc], R15 ;  /* 0x0000cc0f01007387 */ /* 0x0001e80000100800 */
[----:B0-----:R-:W2:Y:S04]  /*8010*/  LDL.LU R15, [R1+0x3c] ;  /* 0x00003c00010f7983 */ /* 0x001ea80000300800 */
        /* <DEDUP_REMOVED lines=27> */
[----:B0-----:R-:W2:Y:S01]  /*81d0*/  LDL.LU R19, [R1+0x7a8] ;  /* 0x0007a80001137983 */ /* 0x001ea20000300800 */
[----:B------:R-:W-:-:S02]  /*81e0*/  SEL R20, R5, R20, !P0 ;  /* 0x0000001405147207 */ /* 0x000fc40004000000 */
[----:B--2---:R-:W-:-:S05]  /*81f0*/  SEL R19, R5, R19, !P0 ;  /* 0x0000001305137207 */ /* 0x004fca0004000000 */
[----:B------:R0:W-:Y:S04]  /*8200*/  STL [R1+0x80], R19 ;  /* 0x0000801301007387 */ /* 0x0001e80000100800 */
[----:B0-----:R-:W2:Y:S04]  /*8210*/  LDL.LU R19, [R1+0x78] ;  /* 0x0000780001137983 */ /* 0x001ea80000300800 */
[----:B------:R0:W-:Y:S04]  /*8220*/  STL [R1+0x68], R20 ;  /* 0x0000681401007387 */ /* 0x0001e80000100800 */
[----:B0-----:R-:W2:Y:S01]  /*8230*/  LDL.LU R20, [R1+0x7a4] ;  /* 0x0007a40001147983 */ /* 0x001ea20000300800 */
[----:B------:R-:W-:-:S02]  /*8240*/  SEL R21, R5, R21, !P0 ;  /* 0x0000001505157207 */ /* 0x000fc40004000000 */
[C---:B------:R-:W-:Y:S02]  /*8250*/  SEL R22, R5.reuse, R22, !P0 ;  /* 0x0000001605167207 */ /* 0x040fe40004000000 */
[----:B--2---:R-:W-:-:S05]  /*8260*/  SEL R20, R5, R20, !P0 ;  /* 0x0000001405147207 */ /* 0x004fca0004000000 */
[----:B------:R0:W-:Y:S04]  /*8270*/  STL [R1+0x5c], R20 ;  /* 0x00005c1401007387 */ /* 0x0001e80000100800 */
[----:B0-----:R-:W2:Y:S04]  /*8280*/  LDL.LU R20, [R1+0x38] ;  /* 0x0000380001147983 */ /* 0x001ea80000300800 */
[----:B------:R0:W-:Y:S04]  /*8290*/  STL [R1+0x50], R21 ;  /* 0x0000501501007387 */ /* 0x0001e80000100800 */
[----:B0-----:R-:W3:Y:S04]  /*82a0*/  LDL.LU R21, [R1+0x30] ;  /* 0x0000300001157983 */ /* 0x001ee80000300800 */
[----:B------:R0:W-:Y:S04]  /*82b0*/  STL [R1+0x4c], R22 ;  /* 0x00004c1601007387 */ /* 0x0001e80000100800 */
[----:B0-----:R-:W4:Y:S01]  /*82c0*/  LDL.LU R22, [R1+0x7a0] ;  /* 0x0007a00001167983 */ /* 0x001f220000300800 */
[----:B------:R-:W-:-:S02]  /*82d0*/  SEL R15, R5, R15, !P0 ;  /* 0x0000000f050f7207 */ /* 0x000fc40004000000 */
[C---:B-----5:R-:W-:Y:S02]  /*82e0*/  SEL R16, R5.reuse, R16, !P0 ;  /* 0x0000001005107207 */ /* 0x060fe40004000000 */
        /* <DEDUP_REMOVED lines=10> */
[----:B--2---:R-:W-:-:S02]  /*8390*/  SEL R20, R5, R20, !P0 ;  /* 0x0000001405147207 */ /* 0x004fc40004000000 */
[----:B---3--:R-:W-:-:S05]  /*83a0*/  SEL R21, R5, R21, !P0 ;  /* 0x0000001505157207 */ /* 0x008fca0004000000 */
[----:B------:R0:W-:Y:S04]  /*83b0*/  STL [R1+0x48], R21 ;  /* 0x0000481501007387 */ /* 0x0001e80000100800 */
[----:B------:R1:W-:Y:S01]  /*83c0*/  STL [R1+0x44], R20 ;  /* 0x0000441401007387 */ /* 0x0003e20000100800 */
[C---:B0-----:R-:W-:Y:S02]  /*83d0*/  SEL R21, R5.reuse, R19, !P0 ;  /* 0x0000001305157207 */ /* 0x041fe40004000000 */
[C---:B----4-:R-:W-:Y:S02]  /*83e0*/  SEL R19, R5.reuse, R17, !P0 ;  /* 0x0000001105137207 */ /* 0x050fe40004000000 */
[C---:B-1----:R-:W-:Y:S02]  /*83f0*/  SEL R20, R5.reuse, R18, !P0 ;  /* 0x0000001205147207 */ /* 0x042fe40004000000 */
[C---:B------:R-:W-:Y:S01]  /*8400*/  SEL R18, R5.reuse, R22, !P0 ;  /* 0x0000001605127207 */ /* 0x040fe20004000000 */
[----:B------:R0:W-:Y:S01]  /*8410*/  STL [R1+0x40], R21 ;  /* 0x0000401501007387 */ /* 0x0001e20000100800 */
[----:B------:R-:W-:-:S03]  /*8420*/  SEL R17, R5, R23, !P0 ;  /* 0x0000001705117207 */ /* 0x000fc60004000000 */
[----:B------:R1:W-:Y:S04]  /*8430*/  STL [R1+0x38], R20 ;  /* 0x0000381401007387 */ /* 0x0003e80000100800 */
[----:B------:R-:W-:Y:S04]  /*8440*/  STL [R1+0x30], R19 ;  /* 0x0000301301007387 */ /* 0x000fe80000100800 */
[----:B------:R2:W-:Y:S04]  /*8450*/  STL [R1+0x8], R18 ;  /* 0x0000081201007387 */ /* 0x0005e80000100800 */
[----:B------:R-:W-:Y:S04]  /*8460*/  STL [R1+0x4], R17 ;  /* 0x0000041101007387 */ /* 0x000fe80000100800 */
[----:B------:R-:W-:Y:S04]  /*8470*/  STL [R1+0x714], R15 ;  /* 0x0007140f01007387 */ /* 0x000fe80000100800 */
[----:B------:R3:W-:Y:S04]  /*8480*/  STL [R1], R16 ;  /* 0x0000001001007387 */ /* 0x0007e80000100800 */
[----:B------:R-:W-:Y:S04]  /*8490*/  STL [R1+0x718], R2 ;  /* 0x0007180201007387 */ /* 0x000fe80000100800 */
[----:B------:R4:W-:Y:S04]  /*84a0*/  STL [R1+0x71c], R13 ;  /* 0x00071c0d01007387 */ /* 0x0009e80000100800 */
[----:B------:R-:W5:Y:S04]  /*84b0*/  LDL.LU R23, [R1+0x1c] ;  /* 0x00001c0001177983 */ /* 0x000f680000300800 */
[----:B0-----:R-:W5:Y:S04]  /*84c0*/  LDL.LU R21, [R1+0x14] ;  /* 0x0000140001157983 */ /* 0x001f680000300800 */
[----:B-1----:R-:W5:Y:S04]  /*84d0*/  LDL.LU R20, [R1+0x10] ;  /* 0x0000100001147983 */ /* 0x002f680000300800 */
[----:B--2---:R-:W2:Y:S04]  /*84e0*/  LDL.LU R18, [R1+0xc] ;  /* 0x00000c0001127983 */ /* 0x004ea80000300800 */
[----:B---3--:R-:W3:Y:S04]  /*84f0*/  LDL.LU R16, [R1+0x2c] ;  /* 0x00002c0001107983 */ /* 0x008ee80000300800 */
[----:B----4-:R-:W4:Y:S04]  /*8500*/  LDL.LU R13, [R1+0x84] ;  /* 0x00008400010d7983 */ /* 0x010f280000300800 */
[----:B------:R-:W4:Y:S04]  /*8510*/  LDL.LU R2, [R1+0x8c] ;  /* 0x00008c0001027983 */ /* 0x000f280000300800 */
[----:B------:R-:W4:Y:S04]  /*8520*/  LDL.LU R15, [R1+0x88] ;  /* 0x00008800010f7983 */ /* 0x000f280000300800 */
[----:B------:R0:W-:Y:S04]  /*8530*/  STL [R1+0x720], R14 ;  /* 0x0007200e01007387 */ /* 0x0001e80000100800 */
[----:B0-----:R-:W4:Y:S04]  /*8540*/  LDL.LU R14, [R1+0x74] ;  /* 0x00007400010e7983 */ /* 0x001f280000300800 */
        /* <DEDUP_REMOVED lines=13> */
[----:B0-----:R-:W4:Y:S01]  /*8620*/  LDL.LU R12, [R1+0x28] ;  /* 0x00002800010c7983 */ /* 0x001f220000300800 */
[----:B------:R-:W-:Y:S01]  /*8630*/  @!P4 IMAD.MOV R7, RZ, RZ, -R7 ;  /* 0x000000ffff07c224 */ /* 0x000fe200078e0a07 */
[C---:B------:R-:W-:Y:S01]  /*8640*/  SEL R11, R5.reuse, R11, !P0 ;  /* 0x0000000b050b7207 */ /* 0x040fe20004000000 */
        /* <DEDUP_REMOVED lines=8> */
[----:B------:R-:W-:Y:S01]  /*86d0*/  STL [R1+0x740], R11 ;  /* 0x0007400b01007387 */ /* 0x000fe20000100800 */
[----:B------:R-:W-:-:S02]  /*86e0*/  SEL R6, R5, R6, !P0 ;  /* 0x0000000605067207 */ /* 0x000fc40004000000 */
[C---:B------:R-:W-:Y:S01]  /*86f0*/  SEL R17, R5.reuse, R4, !P0 ;  /* 0x0000000405117207 */ /* 0x040fe20004000000 */
[----:B------:R-:W-:Y:S01]  /*8700*/  STL [R1+0x744], R10 ;  /* 0x0007440a01007387 */ /* 0x000fe20000100800 */
[C---:B------:R-:W-:Y:S02]  /*8710*/  SEL R19, R5.reuse, R3, !P0 ;  /* 0x0000000305137207 */ /* 0x040fe40004000000 */
[----:B------:R-:W-:Y:S01]  /*8720*/  SEL R22, R5, R0, !P0 ;  /* 0x0000000005167207 */ /* 0x000fe20004000000 */
[----:B------:R-:W-:Y:S04]  /*8730*/  STL [R1+0x748], R9 ;  /* 0x0007480901007387 */ /* 0x000fe80000100800 */
[----:B------:R-:W-:Y:S04]  /*8740*/  STL [R1+0x74c], R8 ;  /* 0x00074c0801007387 */ /* 0x000fe80000100800 */
[----:B------:R-:W-:Y:S04]  /*8750*/  STL [R1+0x750], R7 ;  /* 0x0007500701007387 */ /* 0x000fe80000100800 */
[----:B------:R-:W-:Y:S04]  /*8760*/  STL [R1+0x754], R6 ;  /* 0x0007540601007387 */ /* 0x000fe80000100800 */
[----:B------:R-:W-:Y:S04]  /*8770*/  STL [R1+0x758], R17 ;  /* 0x0007581101007387 */ /* 0x000fe80000100800 */
[----:B------:R-:W-:Y:S04]  /*8780*/  STL [R1+0x75c], R19 ;  /* 0x00075c1301007387 */ /* 0x000fe80000100800 */
[----:B------:R-:W-:Y:S01]  /*8790*/  STL [R1+0x760], R22 ;  /* 0x0007601601007387 */ /* 0x000fe20000100800 */
[----:B-----5:R-:W-:-:S02]  /*87a0*/  IMAD R23, R23, UR7, RZ ;  /* 0x0000000717177c24 */ /* 0x020fc4000f8e02ff */
[----:B------:R-:W-:Y:S02]  /*87b0*/  IMAD R21, R21, UR7, RZ ;  /* 0x0000000715157c24 */ /* 0x000fe4000f8e02ff */
[----:B------:R-:W-:Y:S02]  /*87c0*/  IMAD R20, R20, UR7, RZ ;  /* 0x0000000714147c24 */ /* 0x000fe4000f8e02ff */
[----:B--2---:R-:W-:Y:S02]  /*87d0*/  IMAD R18, R18, UR7, RZ ;  /* 0x0000000712127c24 */ /* 0x004fe4000f8e02ff */
[----:B---3--:R-:W-:Y:S02]  /*87e0*/  IMAD R16, R16, UR7, RZ ;  /* 0x0000000710107c24 */ /* 0x008fe4000f8e02ff */
[----:B----4-:R-:W-:Y:S02]  /*87f0*/  IMAD R4, R27, UR7, RZ ;  /* 0x000000071b047c24 */ /* 0x010fe4000f8e02ff */
[----:B------:R-:W-:-:S02]  /*8800*/  IMAD R5, R28, UR7, RZ ;  /* 0x000000071c057c24 */ /* 0x000fc4000f8e02ff */
[----:B------:R-:W-:Y:S02]  /*8810*/  IMAD R0, R29, UR8, RZ ;  /* 0x000000081d007c24 */ /* 0x000fe4000f8e02ff */
[----:B------:R-:W-:-:S05]  /*8820*/  IMAD R3, R12, UR7, RZ ;  /* 0x000000070c037c24 */ /* 0x000fca000f8e02ff */
[----:B------:R0:W-:Y:S04]  /*8830*/  STL [R1+0x1e8], R3 ;  /* 0x0001e80301007387 */ /* 0x0001e80000100800 */
[----:B------:R-:W-:Y:S04]  /*8840*/  STL [R1+0x764], R23 ;  /* 0x0007641701007387 */ /* 0x000fe80000100800 */
[----:B------:R1:W-:Y:S01]  /*8850*/  STL [R1+0x1b8], R0 ;  /* 0x0001b80001007387 */ /* 0x0003e20000100800 */
[----:B0-----:R-:W-:-:S03]  /*8860*/  IMAD R3, R26, UR7, RZ ;  /* 0x000000071a037c24 */ /* 0x001fc6000f8e02ff */
[----:B------:R-:W-:Y:S04]  /*8870*/  STL [R1+0x768], R21 ;  /* 0x0007681501007387 */ /* 0x000fe80000100800 */
[----:B------:R-:W-:Y:S01]  /*8880*/  STL [R1+0x76c], R20 ;  /* 0x00076c1401007387 */ /* 0x000fe20000100800 */
[----:B-1----:R-:W-:-:S03]  /*8890*/  IMAD R0, R25, UR7, RZ ;  /* 0x0000000719007c24 */ /* 0x002fc6000f8e02ff */
[----:B------:R-:W-:Y:S04]  /*88a0*/  STL [R1+0x770], R18 ;  /* 0x0007701201007387 */ /* 0x000fe80000100800 */
[----:B------:R-:W-:Y:S04]  /*88b0*/  STL [R1+0x774], R16 ;  /* 0x0007741001007387 */ /* 0x000fe80000100800 */
[----:B------:R-:W-:Y:S04]  /*88c0*/  STL [R1+0x778], R5 ;  /* 0x0007780501007387 */ /* 0x000fe80000100800 */
[----:B------:R0:W-:Y:S04]  /*88d0*/  STL [R1+0x77c], R4 ;  /* 0x00077c0401007387 */ /* 0x0001e80000100800 */
[----:B------:R1:W-:Y:S04]  /*88e0*/  STL [R1+0x780], R3 ;  /* 0x0007800301007387 */ /* 0x0003e80000100800 */
[----:B------:R2:W-:Y:S01]  /*88f0*/  STL [R1+0x784], R0 ;  /* 0x0007840001007387 */ /* 0x0005e20000100800 */
[----:B0-----:R-:W-:-:S02]  /*8900*/  IMAD R4, R14, UR7, RZ ;  /* 0x000000070e047c24 */ /* 0x001fc4000f8e02ff */
[----:B-1----:R-:W-:Y:S02]  /*8910*/  IMAD R3, R24, UR7, RZ ;  /* 0x0000000718037c24 */ /* 0x002fe4000f8e02ff */
[----:B--2---:R-:W-:-:S03]  /*8920*/  IMAD R0, R13, UR7, RZ ;  /* 0x000000070d007c24 */ /* 0x004fc6000f8e02ff */
[----:B------:R-:W-:Y:S04]  /*8930*/  STL [R1+0xc], R3 ;  /* 0x00000c0301007387 */ /* 0x000fe80000100800 */
[----:B------:R-:W-:Y:S04]  /*8940*/  STL [R1+0x10], R4 ;  /* 0x0000100401007387 */ /* 0x000fe80000100800 */
[----:B------:R0:W-:Y:S04]  /*8950*/  STL [R1+0x14], R0 ;  /* 0x0000140001007387 */ /* 0x0001e80000100800 */
[----:B0-----:R-:W2:Y:S01]  /*8960*/  LDL.LU R0, [R1+0xe0] ;  /* 0x0000e00001007983 */ /* 0x001ea20000300800 */
[----:B------:R-:W-:-:S02]  /*8970*/  IMAD R3, R2, UR7, RZ ;  /* 0x0000000702037c24 */ /* 0x000fc4000f8e02ff */
[----:B------:R-:W-:-:S03]  /*8980*/  IMAD R2, R15, UR7, RZ ;  /* 0x000000070f027c24 */ /* 0x000fc6000f8e02ff */
[----:B------:R-:W-:Y:S04]  /*8990*/  STL [R1+0x18], R3 ;  /* 0x0000180301007387 */ /* 0x000fe80000100800 */
[----:B--2---:R0:W-:Y:S04]  /*89a0*/  STL [R1+0x798], R0 ;  /* 0x0007980001007387 */ /* 0x0041e80000100800 */
[----:B------:R-:W-:Y:S04]  /*89b0*/  STL [R1+0x1c], R2 ;  /* 0x00001c0201007387 */ /* 0x000fe80000100800 */
[----:B0-----:R-:W2:Y:S04]  /*89c0*/  LDL.LU R0, [R1+0xdc] ;  /* 0x0000dc0001007983 */ /* 0x001ea80000300800 */
[----:B--2---:R0:W-:Y:S04]  /*89d0*/  STL [R1+0x79c], R0 ;  /* 0x00079c0001007387 */ /* 0x0041e80000100800 */
[----:B0-----:R-:W2:Y:S04]  /*89e0*/  LDL.LU R0, [R1+0xd4] ;  /* 0x0000d40001007983 */ /* 0x001ea80000300800 */
[----:B------:R-:W3:Y:S04]  /*89f0*/  LDL.LU R3, [R1+0xe4] ;  /* 0x0000e40001037983 */ /* 0x000ee80000300800 */
[----:B------:R-:W4:Y:S04]  /*8a00*/  LDL.LU R4, [R1+0xf0] ;  /* 0x0000f00001047983 */ /* 0x000f280000300800 */
[----:B------:R-:W5:Y:S04]  /*8a10*/  LDL.LU R5, [R1+0x108] ;  /* 0x0001080001057983 */ /* 0x000f680000300800 */
[----:B------:R-:W3:Y:S04]  /*8a20*/  LDL.LU R16, [R1+0x10c] ;  /* 0x00010c0001107983 */ /* 0x000ee80000300800 */
        /* <DEDUP_REMOVED lines=23> */
[----:B------:R-:W3:Y:S01]  /*8ba0*/  LDL.LU R15, [R1+0x1a0] ;  /* 0x0001a000010f7983 */ /* 0x000ee20000300800 */
[----:B--2---:R-:W-:-:S05]  /*8bb0*/  IMAD R0, R0, UR7, RZ ;  /* 0x0000000700007c24 */ /* 0x004fca000f8e02ff */
[----:B------:R0:W-:Y:S04]  /*8bc0*/  STL [R1+0x20], R0 ;  /* 0x0000200001007387 */ /* 0x0001e80000100800 */
[----:B0-----:R-:W2:Y:S02]  /*8bd0*/  LDL.LU R0, [R1+0x79c] ;  /* 0x00079c0001007983 */ /* 0x001ea40000300800 */
[----:B--2---:R-:W-:-:S05]  /*8be0*/  IMAD R0, R0, UR7, RZ ;  /* 0x0000000700007c24 */ /* 0x004fca000f8e02ff */
[----:B------:R0:W-:Y:S04]  /*8bf0*/  STL [R1+0x24], R0 ;  /* 0x0000240001007387 */ /* 0x0001e80000100800 */
[----:B0-----:R-:W2:Y:S01]  /*8c00*/  LDL.LU R0, [R1+0x798] ;  /* 0x0007980001007983 */ /* 0x001ea20000300800 */
[----:B---3--:R-:W-:Y:S02]  /*8c10*/  IMAD R3, R3, UR7, RZ ;  /* 0x0000000703037c24 */ /* 0x008fe4000f8e02ff */
[----:B--2---:R-:W-:-:S05]  /*8c20*/  IMAD R0, R0, UR7, RZ ;  /* 0x0000000700007c24 */ /* 0x004fca000f8e02ff */
[----:B------:R4:W-:Y:S04]  /*8c30*/  STL [R1+0x28], R0 ;  /* 0x0000280001007387 */ /* 0x0009e80000100800 */
[----:B------:R5:W-:Y:S01]  /*8c40*/  STL [R1+0x2c], R3 ;  /* 0x00002c0301007387 */ /* 0x000be20000100800 */
[----:B----4-:R-:W-:Y:S02]  /*8c50*/  IMAD R0, R4, UR7, RZ ;  /* 0x0000000704007c24 */ /* 0x010fe4000f8e02ff */
[----:B------:R-:W-:Y:S02]  /*8c60*/  IMAD R4, R16, UR7, RZ ;  /* 0x0000000710047c24 */ /* 0x000fe4000f8e02ff */
[----:B-----5:R-:W-:Y:S01]  /*8c70*/  IMAD R3, R5, UR7, RZ ;  /* 0x0000000705037c24 */ /* 0x020fe2000f8e02ff */
[----:B------:R0:W-:Y:S04]  /*8c80*/  STL [R1+0x34], R0 ;  /* 0x0000340001007387 */ /* 0x0001e80000100800 */
[----:B------:R1:W-:Y:S01]  /*8c90*/  STL [R1+0x3c], R3 ;  /* 0x00003c0301007387 */ /* 0x0003e20000100800 */
[----:B0-----:R-:W-:-:S03]  /*8ca0*/  IMAD R0, R18, UR7, RZ ;  /* 0x0000000712007c24 */ /* 0x001fc6000f8e02ff */
[----:B------:R0:W-:Y:S01]  /*8cb0*/  STL [R1+0x54], R4 ;  /* 0x0000540401007387 */ /* 0x0001e20000100800 */
[----:B-1----:R-:W-:-:S03]  /*8cc0*/  IMAD R3, R20, UR7, RZ ;  /* 0x0000000714037c24 */ /* 0x002fc6000f8e02ff */
[----:B------:R1:W-:Y:S01]  /*8cd0*/  STL [R1+0x58], R0 ;  /* 0x0000580001007387 */ /* 0x0003e20000100800 */
[----:B0-----:R-:W-:-:S03]  /*8ce0*/  IMAD R4, R21, UR7, RZ ;  /* 0x0000000715047c24 */ /* 0x001fc6000f8e02ff */
[----:B------:R0:W-:Y:S01]  /*8cf0*/  STL [R1+0x60], R3 ;  /* 0x0000600301007387 */ /* 0x0001e20000100800 */
[----:B-1----:R-:W-:-:S03]  /*8d00*/  IMAD R0, R23, UR7, RZ ;  /* 0x0000000717007c24 */ /* 0x002fc6000f8e02ff */
[----:B------:R1:W-:Y:S04]  /*8d10*/  STL [R1+0x64], R4 ;  /* 0x0000640401007387 */ /* 0x0003e80000100800 */
[----:B------:R2:W-:Y:S01]  /*8d20*/  STL [R1+0x6c], R0 ;  /* 0x00006c0001007387 */ /* 0x0005e20000100800 */
[----:B0-----:R-:W-:Y:S02]  /*8d30*/  IMAD R3, R22, UR7, RZ ;  /* 0x0000000716037c24 */ /* 0x001fe4000f8e02ff */
[----:B-1----:R-:W-:-:S03]  /*8d40*/  IMAD R4, R19, UR7, RZ ;  /* 0x0000000713047c24 */ /* 0x002fc6000f8e02ff */
[----:B------:R0:W-:Y:S01]  /*8d50*/  STL [R1+0x70], R3 ;  /* 0x0000700301007387 */ /* 0x0001e20000100800 */
[----:B--2---:R-:W-:-:S03]  /*8d60*/  IMAD R0, R17, UR7, RZ ;  /* 0x0000000711007c24 */ /* 0x004fc6000f8e02ff */
        /* <DEDUP_REMOVED lines=28> */
[----:B------:R-:W-:Y:S01]  /*8f30*/  STL [R1+0x110], R3 ;  /* 0x0001100301007387 */ /* 0x000fe20000100800 */
[----:B--2---:R-:W-:-:S03]  /*8f40*/  IMAD R0, R13, UR7, RZ ;  /* 0x000000070d007c24 */ /* 0x004fc6000f8e02ff */
[----:B------:R-:W-:Y:S04]  /*8f50*/  STL [R1+0x114], R4 ;  /* 0x0001140401007387 */ /* 0x000fe80000100800 */
[----:B------:R0:W-:Y:S04]  /*8f60*/  STL [R1+0x128], R0 ;  /* 0x0001280001007387 */ /* 0x0001e80000100800 */
[----:B0-----:R-:W2:Y:S01]  /*8f70*/  LDL.LU R0, [R1+0x190] ;  /* 0x0001900001007983 */ /* 0x001ea20000300800 */
[----:B------:R-:W-:Y:S02]  /*8f80*/  IMAD R3, R2, UR7, RZ ;  /* 0x0000000702037c24 */ /* 0x000fe4000f8e02ff */
        /* <DEDUP_REMOVED lines=131> */
[----:B------:R-:W3:Y:S01]  /*97c0*/  LDL.LU R15, [R1] ;  /* 0x00000000010f7983 */ /* 0x000ee20000300800 */
[----:B--2---:R-:W-:-:S05]  /*97d0*/  IMAD R0, R0, UR7, RZ ;  /* 0x0000000700007c24 */ /* 0x004fca000f8e02ff */
[----:B------:R0:W-:Y:S04]  /*97e0*/  STL [R1+0xe8], R0 ;  /* 0x0000e80001007387 */ /* 0x0001e80000100800 */
[----:B0-----:R-:W2:Y:S02]  /*97f0*/  LDL.LU R0, [R1+0x78c] ;  /* 0x00078c0001007983 */ /* 0x001ea40000300800 */
[----:B--2---:R-:W-:-:S05]  /*9800*/  IMAD R0, R0, UR7, RZ ;  /* 0x0000000700007c24 */ /* 0x004fca000f8e02ff */
[----:B------:R0:W-:Y:S04]  /*9810*/  STL [R1+0xd8], R0 ;  /* 0x0000d80001007387 */ /* 0x0001e80000100800 */
[----:B0-----:R-:W2:Y:S01]  /*9820*/  LDL.LU R0, [R1+0x788] ;  /* 0x0007880001007983 */ /* 0x001ea20000300800 */
[----:B---3--:R-:W-:Y:S02]  /*9830*/  IMAD R3, R3, UR7, RZ ;  /* 0x0000000703037c24 */ /* 0x008fe4000f8e02ff */
[----:B----4-:R-:W-:Y:S02]  /*9840*/  IMAD R4, R4, UR7, RZ ;  /* 0x0000000704047c24 */ /* 0x010fe4000f8e02ff */
[----:B-----5:R-:W-:Y:S02]  /*9850*/  IMAD R5, R5, UR7, RZ ;  /* 0x0000000705057c24 */ /* 0x020fe4000f8e02ff */
[----:B------:R-:W-:-:S02]  /*9860*/  IMAD R16, R16, UR7, RZ ;  /* 0x0000000710107c24 */ /* 0x000fc4000f8e02ff */
[----:B------:R-:W-:Y:S02]  /*9870*/  IMAD R18, R18, UR7, RZ ;  /* 0x0000000712127c24 */ /* 0x000fe4000f8e02ff */
[----:B------:R-:W-:Y:S02]  /*9880*/  IMAD R20, R20, UR7, RZ ;  /* 0x0000000714147c24 */ /* 0x000fe4000f8e02ff */
[----:B------:R-:W-:Y:S02]  /*9890*/  IMAD R21, R21, UR7, RZ ;  /* 0x0000000715157c24 */ /* 0x000fe4000f8e02ff */
[----:B------:R-:W-:Y:S02]  /*98a0*/  IMAD R23, R23, UR7, RZ ;  /* 0x0000000717177c24 */ /* 0x000fe4000f8e02ff */
[----:B------:R-:W-:Y:S02]  /*98b0*/  IMAD R22, R22, UR7, RZ ;  /* 0x0000000716167c24 */ /* 0x000fe4000f8e02ff */
        /* <DEDUP_REMOVED lines=19> */
[----:B--2---:R-:W-:-:S05]  /*99f0*/  IMAD R0, R0, UR7, RZ ;  /* 0x0000000700007c24 */ /* 0x004fca000f8e02ff */
[----:B------:R0:W-:Y:S04]  /*9a00*/  STL [R1+0xd0], R0 ;  /* 0x0000d00001007387 */ /* 0x0001e80000100800 */
[----:B0-----:R-:W2:Y:S04]  /*9a10*/  LDL.LU R0, [R1+0x784] ;  /* 0x0007840001007983 */ /* 0x001ea80000300800 */
[----:B------:R0:W-:Y:S04]  /*9a20*/  STL [R1+0xcc], R3 ;  /* 0x0000cc0301007387 */ /* 0x0001e80000100800 */
[----:B0-----:R-:W3:Y:S04]  /*9a30*/  LDL.LU R3, [R1+0x780] ;  /* 0x0007800001037983 */ /* 0x001ee80000300800 */
        /* <DEDUP_REMOVED lines=27> */
[----:B0-----:R-:W3:Y:S04]  /*9bf0*/  LDL.LU R9, [R1+0x748] ;  /* 0x0007480001097983 */ /* 0x001ee80000300800 */
[----:B------:R0:W-:Y:S04]  /*9c00*/  STL [R1+0x80], R10 ;  /* 0x0000800a01007387 */ /* 0x0001e80000100800 */
[----:B0-----:R-:W3:Y:S04]  /*9c10*/  LDL.LU R10, [R1+0x744] ;  /* 0x00074400010a7983 */ /* 0x001ee80000300800 */
[----:B------:R0:W-:Y:S04]  /*9c20*/  STL [R1+0x68], R11 ;  /* 0x0000680b01007387 */ /* 0x0001e80000100800 */
[----:B0-----:R-:W4:Y:S04]  /*9c30*/  LDL.LU R11, [R1+0x740] ;  /* 0x00074000010b7983 */ /* 0x001f280000300800 */
[----:B------:R0:W-:Y:S04]  /*9c40*/  STL [R1+0x5c], R12 ;  /* 0x00005c0c01007387 */ /* 0x0001e80000100800 */
[----:B0-----:R-:W5:Y:S04]  /*9c50*/  LDL.LU R12, [R1+0x73c] ;  /* 0x00073c00010c7983 */ /* 0x001f680000300800 */
        /* <DEDUP_REMOVED lines=18> */
[----:B------:R0:W-:Y:S04]  /*9d80*/  STL [R1], R15 ;  /* 0x0000000f01007387 */ /* 0x0001e80000100800 */
[----:B0-----:R-:W5:Y:S01]  /*9d90*/  LDL.LU R15, [R1+0x714] ;  /* 0x00071400010f7983 */ /* 0x001f620000300800 */
[----:B--2---:R-:W-:-:S02]  /*9da0*/  IMAD R8, R8, UR7, RZ ;  /* 0x0000000708087c24 */ /* 0x004fc4000f8e02ff */
[----:B---3--:R-:W-:Y:S02]  /*9db0*/  IMAD R10, R10, UR7, RZ ;  /* 0x000000070a0a7c24 */ /* 0x008fe4000f8e02ff */
[----:B----4-:R-:W-:Y:S02]  /*9dc0*/  IMAD R11, R11, UR7, RZ ;  /* 0x000000070b0b7c24 */ /* 0x010fe4000f8e02ff */
[----:B-----5:R-:W-:Y:S02]  /*9dd0*/  IMAD R13, R13, UR7, RZ ;  /* 0x000000070d0d7c24 */ /* 0x020fe4000f8e02ff */
[----:B------:R-:W-:Y:S02]  /*9de0*/  IMAD R2, R2, UR7, RZ ;  /* 0x0000000702027c24 */ /* 0x000fe4000f8e02ff */
[----:B------:R-:W-:-:S05]  /*9df0*/  IMAD R15, R15, UR7, RZ ;  /* 0x000000070f0f7c24 */ /* 0x000fca000f8e02ff */
[----:B------:R-:W-:Y:S04]  /*9e00*/  STL [R1+0x70c], R15 ;  /* 0x00070c0f01007387 */ /* 0x000fe80000100800 */
[----:B------:R-:W-:Y:S04]  /*9e10*/  STL [R1+0x710], R13 ;  /* 0x0007100d01007387 */ /* 0x000fe80000100800 */
[----:B------:R0:W-:Y:S02]  /*9e20*/  STL [R1+0x188], R2 ;  /* 0x0001880201007387 */ /* 0x0001e40000100800 */
[----:B0-----:R-:W-:-:S05]  /*9e30*/  IMAD R2, R12, UR7, RZ ;  /* 0x000000070c027c24 */ /* 0x001fca000f8e02ff */
[----:B------:R0:W-:Y:S04]  /*9e40*/  STL [R1+0x18c], R2 ;  /* 0x00018c0201007387 */ /* 0x0001e80000100800 */
[----:B------:R-:W-:Y:S01]  /*9e50*/  STL [R1+0x190], R11 ;  /* 0x0001900b01007387 */ /* 0x000fe20000100800 */
[----:B0-----:R-:W-:-:S03]  /*9e60*/  IMAD R2, R9, UR7, RZ ;  /* 0x0000000709027c24 */ /* 0x001fc6000f8e02ff */
[----:B------:R-:W-:Y:S04]  /*9e70*/  STL [R1+0x194], R10 ;  /* 0x0001940a01007387 */ /* 0x000fe80000100800 */
[----:B------:R0:W-:Y:S04]  /*9e80*/  STL [R1+0x198], R2 ;  /* 0x0001980201007387 */ /* 0x0001e80000100800 */
[----:B------:R-:W-:Y:S04]  /*9e90*/  STL [R1+0x19c], R8 ;  /* 0x00019c0801007387 */ /* 0x000fe80000100800 */
[----:B------:R-:W2:Y:S01]  /*9ea0*/  LDL.LU R15, [R1+0xc] ;  /* 0x00000c00010f7983 */ /* 0x000ea20000300800 */
[----:B------:R-:W-:-:S02]  /*9eb0*/  IMAD R7, R7, UR7, RZ ;  /* 0x0000000707077c24 */ /* 0x000fc4000f8e02ff */
[----:B0-----:R-:W-:-:S03]  /*9ec0*/  IMAD R2, R6, UR7, RZ ;  /* 0x0000000706027c24 */ /* 0x001fc6000f8e02ff */
[----:B------:R-:W-:Y:S01]  /*9ed0*/  STL [R1+0x1a0], R7 ;  /* 0x0001a00701007387 */ /* 0x000fe20000100800 */
[----:B------:R-:W-:-:S03]  /*9ee0*/  IADD3 R6, P3, PT, R21, UR14, RZ ;  /* 0x0000000e15067c10 */ /* 0x000fc6000ff7e0ff */
[----:B------:R0:W-:Y:S02]  /*9ef0*/  STL [R1+0x1a4], R2 ;  /* 0x0001a40201007387 */ /* 0x0001e40000100800 */
[----:B0-----:R-:W-:Y:S02]  /*9f00*/  IADD3 R2, P2, PT, R23, UR14, RZ ;  /* 0x0000000e17027c10 */ /* 0x001fe4000ff5e0ff */
[----:B------:R-:W-:-:S03]  /*9f10*/  IADD3 R7, P4, PT, R20, UR14, RZ ;  /* 0x0000000e14077c10 */ /* 0x000fc6000ff9e0ff */
[----:B------:R-:W-:Y:S04]  /*9f20*/  STL [R1+0x2b4], R2 ;  /* 0x0002b40201007387 */ /* 0x000fe80000100800 */
[----:B------:R0:W-:Y:S01]  /*9f30*/  STL [R1+0x2bc], R6 ;  /* 0x0002bc0601007387 */ /* 0x0001e20000100800 */
[----:B------:R-:W-:-:S03]  /*9f40*/  SHF.R.S32.HI R10, RZ, 0x1f, R18 ;  /* 0x0000001fff0a7819 */ /* 0x000fc60000011412 */
[----:B------:R-:W-:Y:S01]  /*9f50*/  STL [R1+0x2c4], R7 ;  /* 0x0002c40701007387 */ /* 0x000fe20000100800 */
[----:B0-----:R-:W-:-:S03]  /*9f60*/  IADD3 R6, P5, PT, R18, UR14, RZ ;  /* 0x0000000e12067c10 */ /* 0x001fc6000ffbe0ff */
[----:B------:R-:W3:Y:S01]  /*9f70*/  LDL.LU R18, [R1+0x18] ;  /* 0x0000180001127983 */ /* 0x000ee20000300800 */
[----:B------:R-:W-:-:S03]  /*9f80*/  SHF.R.S32.HI R8, RZ, 0x1f, R5 ;  /* 0x0000001fff087819 */ /* 0x000fc60000011405 */
[----:B------:R0:W-:Y:S01]  /*9f90*/  STL [R1+0x2cc], R6 ;  /* 0x0002cc0601007387 */ /* 0x0001e20000100800 */
[----:B------:R-:W-:Y:S02]  /*9fa0*/  IADD3 R5, P0, PT, R5, UR14, RZ ;  /* 0x0000000e05057c10 */ /* 0x000fe4000ff1e0ff */
[----:B------:R-:W-:Y:S02]  /*9fb0*/  SHF.R.S32.HI R9, RZ, 0x1f, R16 ;  /* 0x0000001fff097819 */ /* 0x000fe40000011410 */
[----:B------:R-:W-:Y:S02]  /*9fc0*/  SHF.R.S32.HI R2, RZ, 0x1f, R20 ;  /* 0x0000001fff027819 */ /* 0x000fe40000011414 */
[----:B0-----:R-:W-:Y:S02]  /*9fd0*/  IADD3 R6, P6, PT, R16, UR14, RZ ;  /* 0x0000000e10067c10 */ /* 0x001fe4000ffde0ff */
[----:B------:R-:W4:Y:S01]  /*9fe0*/  LDL.LU R16, [R1+0x14] ;  /* 0x0000140001107983 */ /* 0x000f220000300800 */
[----:B------:R-:W-:-:S03]  /*9ff0*/  SHF.R.S32.HI R12, RZ, 0x1f, R23 ;  /* 0x0000001fff0c7819 */ /* 0x000fc60000011417 */
[----:B------:R-:W-:Y:S04]  /*a000*/  STL [R1+0x2d4], R6 ;  /* 0x0002d40601007387 */ /* 0x000fe80000100800 */
[----:B------:R-:W5:Y:S04]  /*a010*/  LDL.LU R20, [R1+0x20] ;  /* 0x0000200001147983 */ /* 0x000f680000300800 */
[----:B------:R0:W-:Y:S01]  /*a020*/  STL [R1+0x2dc], R5 ;  /* 0x0002dc0501007387 */ /* 0x0001e20000100800 */
[----:B------:R-:W-:Y:S02]  /*a030*/  SHF.R.S32.HI R7, RZ, 0x1f, R4 ;  /* 0x0000001fff077819 */ /* 0x000fe40000011404 */
[----:B0-----:R-:W-:-:S02]  /*a040*/  IADD3 R5, P1, PT, R4, UR14, RZ ;  /* 0x0000000e04057c10 */ /* 0x001fc4000ff3e0ff */
[----:B------:R-:W-:-:S03]  /*a050*/  IADD3.X R4, PT, PT, R12, UR15, RZ, P2, !PT ;  /* 0x0000000f0c047c10 */ /* 0x000fc600097fe4ff */
[----:B------:R-:W-:Y:S04]  /*a060*/  STL [R1+0x2e4], R5 ;  /* 0x0002e40501007387 */ /* 0x000fe80000100800 */
[----:B------:R-:W3:Y:S01]  /*a070*/  LDL.LU R12, [R1+0x10] ;  /* 0x00001000010c7983 */ /* 0x000ee20000300800 */
[----:B------:R-:W-:-:S03]  /*a080*/  SHF.R.S32.HI R11, RZ, 0x1f, R21 ;  /* 0x0000001fff0b7819 */ /* 0x000fc60000011415 */
[----:B------:R-:W5:Y:S04]  /*a090*/  LDL.LU R21, [R1+0x24] ;  /* 0x0000240001157983 */ /* 0x000f680000300800 */
[----:B------:R0:W-:Y:S01]  /*a0a0*/  STL [R1+0x2b0], R4 ;  /* 0x0002b00401007387 */ /* 0x0001e20000100800 */
[----:B------:R-:W-:Y:S02]  /*a0b0*/  SHF.R.S32.HI R6, RZ, 0x1f, R3 ;  /* 0x0000001fff067819 */ /* 0x000fe40000011403 */
[----:B0-----:R-:W-:Y:S02]  /*a0c0*/  IADD3 R4, P2, PT, R3, UR14, RZ ;  /* 0x0000000e03047c10 */ /* 0x001fe4000ff5e0ff */
[----:B------:R-:W-:-:S03]  /*a0d0*/  IADD3.X R3, PT, PT, R11, UR15, RZ, P3, !PT ;  /* 0x0000000f0b037c10 */ /* 0x000fc60009ffe4ff */
[----:B------:R-:W-:Y:S04]  /*a0e0*/  STL [R1+0x2ec], R4 ;  /* 0x0002ec0401007387 */ /* 0x000fe80000100800 */
[----:B------:R-:W5:Y:S04]  /*a0f0*/  LDL.LU R11, [R1+0x1c] ;  /* 0x00001c00010b7983 */ /* 0x000f680000300800 */
[----:B------:R-:W5:Y:S04]  /*a100*/  LDL.LU R13, [R1+0x28] ;  /* 0x00002800010d7983 */ /* 0x000f680000300800 */
[----:B------:R0:W-:Y:S02]  /*a110*/  STL [R1+0x2b8], R3 ;  /* 0x0002b80301007387 */ /* 0x0001e40000100800 */
[----:B0-----:R-:W-:-:S05]  /*a120*/  IADD3 R3, P3, PT, R0, UR14, RZ ;  /* 0x0000000e00037c10 */ /* 0x001fca000ff7e0ff */
[----:B------:R2:W-:Y:S04]  /*a130*/  STL [R1+0x2f4], R3 ;  /* 0x0002f40301007387 */ /* 0x0005e80000100800 */
[----:B------:R-:W5:Y:S01]  /*a140*/  LDL.LU R23, [R1+0x2c] ;  /* 0x00002c0001177983 */ /* 0x000f620000300800 */
[----:B------:R-:W-:Y:S02]  /*a150*/  SHF.R.S32.HI R5, RZ, 0x1f, R0 ;  /* 0x0000001fff057819 */ /* 0x000fe40000011400 */
[----:B------:R-:W-:-:S05]  /*a160*/  IADD3.X R0, PT, PT, R2, UR15, RZ, P4, !PT ;  /* 0x0000000f02007c10 */ /* 0x000fca000a7fe4ff */
[----:B------:R0:W-:Y:S01]  /*a170*/  STL [R1+0x2c0], R0 ;  /* 0x0002c00001007387 */ /* 0x0001e20000100800 */
[----:B--2---:R-:W-:Y:S02]  /*a180*/  IADD3 R3, P4, PT, R15, UR14, RZ ;  /* 0x0000000e0f037c10 */ /* 0x004fe4000ff9e0ff */
[----:B------:R-:W-:-:S03]  /*a190*/  SHF.R.S32.HI R4, RZ, 0x1f, R15 ;  /* 0x0000001fff047819 */ /* 0x000fc6000001140f */
[----:B------:R1:W-:Y:S04]  /*a1a0*/  STL [R1+0x2fc], R3 ;  /* 0x0002fc0301007387 */ /* 0x0003e80000100800 */
[----:B------:R-:W2:Y:S01]  /*a1b0*/  LDL.LU R15, [R1+0x34] ;  /* 0x00003400010f7983 */ /* 0x000ea20000300800 */
[----:B0-----:R-:W-:-:S05]  /*a1c0*/  IADD3.X R0, PT, PT, R10, UR15, RZ, P5, !PT ;  /* 0x0000000f0a007c10 */ /* 0x001fca000affe4ff */
[----:B------:R4:W-:Y:S01]  /*a1d0*/  STL [R1+0x2c8], R0 ;  /* 0x0002c80001007387 */ /* 0x0009e20000100800 */
[----:B-1----:R-:W-:Y:S02]  /*a1e0*/  IADD3.X R3, PT, PT, R9, UR15, RZ, P6, !PT ;  /* 0x0000000f09037c10 */ /* 0x002fe4000b7fe4ff */
[----:B------:R-:W-:Y:S02]  /*a1f0*/  IADD3.X R8, PT, PT, R8, UR15, RZ, P0, !PT ;  /* 0x0000000f08087c10 */ /* 0x000fe400087fe4ff */
[----:B------:R-:W-:Y:S02]  /*a200*/  IADD3.X R7, PT, PT, R7, UR15, RZ, P1, !PT ;  /* 0x0000000f07077c10 */ /* 0x000fe40008ffe4ff */
[----:B------:R-:W-:Y:S02]  /*a210*/  IADD3.X R6, PT, PT, R6, UR15, RZ, P2, !PT ;  /* 0x0000000f06067c10 */ /* 0x000fe400097fe4ff */
[----:B------:R-:W-:Y:S02]  /*a220*/  IADD3.X R5, PT, PT, R5, UR15, RZ, P3, !PT ;  /* 0x0000000f05057c10 */ /* 0x000fe40009ffe4ff */
[----:B----4-:R-:W-:-:S02]  /*a230*/  SHF.R.S32.HI R0, RZ, 0x1f, R16 ;  /* 0x0000001fff007819 */ /* 0x010fc40000011410 */
[----:B------:R-:W-:Y:S02]  /*a240*/  IADD3 R9, P6, PT, R16, UR14, RZ ;  /* 0x0000000e10097c10 */ /* 0x000fe4000ffde0ff */
[----:B---3--:R-:W-:Y:S02]  /*a250*/  IADD3 R10, P5, PT, R12, UR14, RZ ;  /* 0x0000000e0c0a7c10 */ /* 0x008fe4000ffbe0ff */
[----:B------:R-:W-:-:S03]  /*a260*/  SHF.R.S32.HI R2, RZ, 0x1f, R12 ;  /* 0x0000001fff027819 */ /* 0x000fc6000001140c */
[----:B------:R-:W-:Y:S04]  /*a270*/  STL [R1+0x304], R10 ;  /* 0x0003040a01007387 */ /* 0x000fe80000100800 */
[----:B------:R-:W3:Y:S04]  /*a280*/  LDL.LU R12, [R1+0x3c] ;  /* 0x00003c00010c7983 */ /* 0x000ee80000300800 */
[----:B------:R0:W-:Y:S04]  /*a290*/  STL [R1+0x2d0], R3 ;  /* 0x0002d00301007387 */ /* 0x0001e80000100800 */
[----:B------:R-:W4:Y:S04]  /*a2a0*/  LDL.LU R16, [R1+0x54] ;  /* 0x0000540001107983 */ /* 0x000f280000300800 */
[----:B------:R1:W-:Y:S01]  /*a2b0*/  STL [R1+0x30c], R9 ;  /* 0x00030c0901007387 */ /* 0x0003e20000100800 */
[----:B0-----:R-:W-:-:S02]  /*a2c0*/  SHF.R.S32.HI R3, RZ, 0x1f, R18 ;  /* 0x0000001fff037819 */ /* 0x001fc40000011412 */
[----:B-1----:R-:W-:Y:S02]  /*a2d0*/  IADD3 R9, P0, PT, R18, UR14, RZ ;  /* 0x0000000e12097c10 */ /* 0x002fe4000ff1e0ff */
[----:B------:R-:W4:Y:S04]  /*a2e0*/  LDL.LU R18, [R1+0x58] ;  /* 0x0000580001127983 */ /* 0x000f280000300800 */
[----:B------:R5:W-:Y:S04]  /*a2f0*/  STL [R1+0x2d8], R8 ;  /* 0x0002d80801007387 */ /* 0x000be80000100800 */
[----:B------:R0:W-:Y:S01]  /*a300*/  STL [R1+0x314], R9 ;  /* 0x0003140901007387 */ /* 0x0001e20000100800 */
[----:B-----5:R-:W-:-:S02]  /*a310*/  SHF.R.S32.HI R8, RZ, 0x1f, R11 ;  /* 0x0000001fff087819 */ /* 0x020fc4000001140b */
[----:B0-----:R-:W-:Y:S02]  /*a320*/  IADD3 R9, P1, PT, R11, UR14, RZ ;  /* 0x0000000e0b097c10 */ /* 0x001fe4000ff3e0ff */
[----:B------:R-:W5:Y:S04]  /*a330*/  LDL.LU R11, [R1+0x60] ;  /* 0x00006000010b7983 */ /* 0x000f680000300800 */
[----:B------:R0:W-:Y:S04]  /*a340*/  STL [R1+0x2e0], R7 ;  /* 0x0002e00701007387 */ /* 0x0001e80000100800 */
[----:B------:R1:W-:Y:S01]  /*a350*/  STL [R1+0x31c], R9 ;  /* 0x00031c0901007387 */ /* 0x0003e20000100800 */
[----:B0-----:R-:W-:-:S02]  /*a360*/  SHF.R.S32.HI R7, RZ, 0x1f, R20 ;  /* 0x0000001fff077819 */ /* 0x001fc40000011414 */
[----:B-1----:R-:W-:Y:S02]  /*a370*/  IADD3 R9, P2, PT, R20, UR14, RZ ;  /* 0x0000000e14097c10 */ /* 0x002fe4000ff5e0ff */
[----:B------:R-:W5:Y:S04]  /*a380*/  LDL.LU R20, [R1+0x64] ;  /* 0x0000640001147983 */ /* 0x000f680000300800 */
[----:B------:R0:W-:Y:S04]  /*a390*/  STL [R1+0x2e8], R6 ;  /* 0x0002e80601007387 */ /* 0x0001e80000100800 */
[----:B------:R1:W-:Y:S01]  /*a3a0*/  STL [R1+0x324], R9 ;  /* 0x0003240901007387 */ /* 0x0003e20000100800 */
[----:B0-----:R-:W-:-:S02]  /*a3b0*/  SHF.R.S32.HI R6, RZ, 0x1f, R21 ;  /* 0x0000001fff067819 */ /* 0x001fc40000011415 */
[----:B-1----:R-:W-:Y:S02]  /*a3c0*/  IADD3 R9, P3, PT, R21, UR14, RZ ;  /* 0x0000000e15097c10 */ /* 0x002fe4000ff7e0ff */
[----:B------:R-:W5:Y:S01]  /*a3d0*/  LDL.LU R21, [R1+0x6c] ;  /* 0x00006c0001157983 */ /* 0x000f620000300800 */
[----:B------:R-:W-:-:S03]  /*a3e0*/  IADD3.X R4, PT, PT, R4, UR15, RZ, P4, !PT ;  /* 0x0000000f04047c10 */ /* 0x000fc6000a7fe4ff */
[----:B------:R0:W-:Y:S04]  /*a3f0*/  STL [R1+0x2f0], R5 ;  /* 0x0002f00501007387 */ /* 0x0001e80000100800 */
[----:B------:R1:W-:Y:S01]  /*a400*/  STL [R1+0x32c], R9 ;  /* 0x00032c0901007387 */ /* 0x0003e20000100800 */
[----:B------:R-:W-:Y:S02]  /*a410*/  IADD3.X R2, PT, PT, R2, UR15, RZ, P5, !PT ;  /* 0x0000000f02027c10 */ /* 0x000fe4000affe4ff */
[----:B0-----:R-:W-:Y:S02]  /*a420*/  SHF.R.S32.HI R5, RZ, 0x1f, R13 ;  /* 0x0000001fff057819 */ /* 0x001fe4000001140d */
        /* <DEDUP_REMOVED lines=10> */
[----:B--2---:R-:W-:Y:S02]  /*a4d0*/  SHF.R.S32.HI R2, RZ, 0x1f, R15 ;  /* 0x0000001fff027819 */ /* 0x004fe4000001140f */
[----:B0-----:R-:W-:Y:S02]  /*a4e0*/  IADD3 R9, P6, PT, R15, UR14, RZ ;  /* 0x0000000e0f097c10 */ /* 0x001fe4000ffde0ff */
[----:B------:R-:W2:Y:S01]  /*a4f0*/  LDL.LU R15, [R1+0x78] ;  /* 0x00007800010f7983 */ /* 0x000ea20000300800 */
[----:B------:R-:W-:-:S03]  /*a500*/  IADD3.X R10, PT, PT, R3, UR15, RZ, P0, !PT ;  /* 0x0000000f030a7c10 */ /* 0x000fc600087fe4ff */
[----:B------:R-:W-:Y:S04]  /*a510*/  STL [R1+0x308], R0 ;  /* 0x0003080001007387 */ /* 0x000fe80000100800 */
[----:B------:R3:W-:Y:S01]  /*a520*/  STL [R1+0x340], R9 ;  /* 0x0003400901007387 */ /* 0x0007e20000100800 */
[----:B------:R-:W-:-:S03]  /*a530*/  IADD3.X R8, PT, PT, R8, UR15, RZ, P1, !PT ;  /* 0x0000000f08087c10 */ /* 0x000fc60008ffe4ff */
[----:B------:R-:W-:Y:S01]  /*a540*/  STL [R1+0x310], R10 ;  /* 0x0003100a01007387 */ /* 0x000fe20000100800 */
[----:B------:R-:W-:Y:S02]  /*a550*/  IADD3.X R7, PT, PT, R7, UR15, RZ, P2, !PT ;  /* 0x0000000f07077c10 */ /* 0x000fe400097fe4ff */
[----:B------:R-:W-:Y:S02]  /*a560*/  IADD3.X R6, PT, PT, R6, UR15, RZ, P3, !PT ;  /* 0x0000000f06067c10 */ /* 0x000fe40009ffe4ff */
[----:B------:R-:W-:Y:S02]  /*a570*/  IADD3.X R5, PT, PT, R5, UR15, RZ, P4, !PT ;  /* 0x0000000f05057c10 */ /* 0x000fe4000a7fe4ff */
[----:B------:R-:W-:Y:S02]  /*a580*/  IADD3.X R4, PT, PT, R4, UR15, RZ, P5, !PT ;  /* 0x0000000f04047c10 */ /* 0x000fe4000affe4ff */
[----:B------:R-:W-:Y:S02]  /*a590*/  IADD3.X R2, PT, PT, R2, UR15, RZ, P6, !PT ;  /* 0x0000000f02027c10 */ /* 0x000fe4000b7fe4ff */
[----:B---3--:R-:W-:-:S02]  /*a5a0*/  IADD3 R9, P0, PT, R12, UR14, RZ ;  /* 0x0000000e0c097c10 */ /* 0x008fc4000ff1e0ff */
[----:B------:R-:W-:-:S03]  /*a5b0*/  SHF.R.S32.HI R0, RZ, 0x1f, R12 ;  /* 0x0000001fff007819 */ /* 0x000fc6000001140c */
[----:B------:R0:W-:Y:S04]  /*a5c0*/  STL [R1+0x348], R9 ;  /* 0x0003480901007387 */ /* 0x0001e80000100800 */
[----:B------:R-:W3:Y:S01]  /*a5d0*/  LDL.LU R12, [R1+0x7c] ;  /* 0x00007c00010c7983 */ /* 0x000ee20000300800 */
[----:B----4-:R-:W-:Y:S02]  /*a5e0*/  SHF.R.S32.HI R3, RZ, 0x1f, R16 ;  /* 0x0000001fff037819 */ /* 0x010fe40000011410 */
[----:B0-----:R-:W-:Y:S01]  /*a5f0*/  IADD3 R9, P1, PT, R16, UR14, RZ ;  /* 0x0000000e10097c10 */ /* 0x001fe2000ff3e0ff */
[----:B------:R-:W-:Y:S04]  /*a600*/  STL [R1+0x318], R8 ;  /* 0x0003180801007387 */ /* 0x000fe80000100800 */
[----:B------:R0:W-:Y:S04]  /*a610*/  STL [R1+0x350], R9 ;  /* 0x0003500901007387 */ /* 0x0001e80000100800 */
[----:B------:R-:W4:Y:S01]  /*a620*/  LDL.LU R16, [R1+0x84] ;  /* 0x0000840001107983 */ /* 0x000f220000300800 */
[----:B0-----:R-:W-:-:S03]  /*a630*/  IADD3 R9, P2, PT, R18, UR14, RZ ;  /* 0x0000000e12097c10 */ /* 0x001fc6000ff5e0ff */
[----:B------:R-:W-:Y:S01]  /*a640*/  STL [R1+0x320], R7 ;  /* 0x0003200701007387 */ /* 0x000fe20000100800 */
[----:B------:R-:W-:-:S03]  /*a650*/  SHF.R.S32.HI R8, RZ, 0x1f, R18 ;  /* 0x0000001fff087819 */ /* 0x000fc60000011412 */
[----:B------:R5:W-:Y:S04]  /*a660*/  STL [R1+0x358], R9 ;  /* 0x0003580901007387 */ /* 0x000be80000100800 */
[----:B------:R-:W4:Y:S01]  /*a670*/  LDL.LU R18, [R1+0x88] ;  /* 0x0000880001127983 */ /* 0x000f220000300800 */
[----:B-----5:R-:W-:-:S03]  /*a680*/  IADD3 R9, P3, PT, R11, UR14, RZ ;  /* 0x0000000e0b097c10 */ /* 0x020fc6000ff7e0ff */
[----:B------:R-:W-:Y:S01]  /*a690*/  STL [R1+0x328], R6 ;  /* 0x0003280601007387 */ /* 0x000fe20000100800 */
[----:B------:R-:W-:-:S03]  /*a6a0*/  SHF.R.S32.HI R7, RZ, 0x1f, R11 ;  /* 0x0000001fff077819 */ /* 0x000fc6000001140b */
[----:B------:R0:W-:Y:S04]  /*a6b0*/  STL [R1+0x360], R9 ;  /* 0x0003600901007387 */ /* 0x0001e80000100800 */
[----:B------:R-:W5:Y:S04]  /*a6c0*/  LDL.LU R11, [R1+0x8c] ;  /* 0x00008c00010b7983 */ /* 0x000f680000300800 */
[----:B------:R-:W-:Y:S01]  /*a6d0*/  STL [R1+0x330], R5 ;  /* 0x0003300501007387 */ /* 0x000fe20000100800 */
[----:B0-----:R-:W-:Y:S02]  /*a6e0*/  IADD3 R9, P4, PT, R20, UR14, RZ ;  /* 0x0000000e14097c10 */ /* 0x001fe4000ff9e0ff */
[----:B------:R-:W-:-:S03]  /*a6f0*/  SHF.R.S32.HI R6, RZ, 0x1f, R20 ;  /* 0x0000001fff067819 */ /* 0x000fc60000011414 */
[----:B------:R0:W-:Y:S04]  /*a700*/  STL [R1+0x368], R9 ;  /* 0x0003680901007387 */ /* 0x0001e80000100800 */
[----:B------:R-:W5:Y:S04]  /*a710*/  LDL.LU R20, [R1+0xbc] ;  /* 0x0000bc0001147983 */ /* 0x000f680000300800 */
[----:B------:R-:W-:Y:S01]  /*a720*/  STL [R1+0x338], R4 ;  /* 0x0003380401007387 */ /* 0x000fe20000100800 */
[----:B0-----:R-:W-:Y:S02]  /*a730*/  IADD3 R9, P5, PT, R21, UR14, RZ ;  /* 0x0000000e15097c10 */ /* 0x001fe4000ffbe0ff */
[----:B------:R-:W-:-:S03]  /*a740*/  SHF.R.S32.HI R5, RZ, 0x1f, R21 ;  /* 0x0000001fff057819 */ /* 0x000fc60000011415 */
[----:B------:R0:W-:Y:S04]  /*a750*/  STL [R1+0x370], R9 ;  /* 0x0003700901007387 */ /* 0x0001e80000100800 */
[----:B------:R-:W5:Y:S01]  /*a760*/  LDL.LU R21, [R1+0xd4] ;  /* 0x0000d40001157983 */ /* 0x000f620000300800 */
[----:B------:R-:W-:-:S03]  /*a770*/  IADD3.X R0, PT, PT, R0, UR15, RZ, P0, !PT ;  /* 0x0000000f00007c10 */ /* 0x000fc600087fe4ff */
[----:B------:R-:W-:Y:S01]  /*a780*/  STL [R1+0x33c], R2 ;  /* 0x00033c0201007387 */ /* 0x000fe20000100800 */
[----:B0-----:R-:W-:Y:S02]  /*a790*/  IADD3 R9, P6, PT, R13, UR14, RZ ;  /* 0x0000000e0d097c10 */ /* 0x001fe4000ffde0ff */
[----:B------:R-:W-:-:S03]  /*a7a0*/  SHF.R.S32.HI R4, RZ, 0x1f, R13 ;  /* 0x0000001fff047819 */ /* 0x000fc6000001140d */
[----:B------:R0:W-:Y:S04]  /*a7b0*/  STL [R1+0x378], R9 ;  /* 0x0003780901007387 */ /* 0x0001e80000100800 */
[----:B------:R-:W5:Y:S01]  /*a7c0*/  LDL.LU R13, [R1+0xdc] ;  /* 0x0000dc00010d7983 */ /* 0x000f620000300800 */
[----:B------:R-:W-:-:S03]  /*a7d0*/  IADD3.X R3, PT, PT, R3, UR15, RZ, P1, !PT ;  /* 0x0000000f03037c10 */ /* 0x000fc60008ffe4ff */
[----:B------:R2:W-:Y:S01]  /*a7e0*/  STL [R1+0x344], R0 ;  /* 0x0003440001007387 */ /* 0x0005e20000100800 */
[----:B0-----:R-:W-:Y:S02]  /*a7f0*/  IADD3 R9, P0, PT, R23, UR14, RZ ;  /* 0x0000000e17097c10 */ /* 0x001fe4000ff1e0ff */
[----:B------:R-:W-:-:S03]  /*a800*/  SHF.R.S32.HI R2, RZ, 0x1f, R23 ;  /* 0x0000001fff027819 */ /* 0x000fc60000011417 */
[----:B------:R0:W-:Y:S04]  /*a810*/  STL [R1+0x380], R9 ;  /* 0x0003800901007387 */ /* 0x0001e80000100800 */
[----:B------:R-:W5:Y:S04]  /*a820*/  LDL.LU R23, [R1+0xe0] ;  /* 0x0000e00001177983 */ /* 0x000f680000300800 */
[----:B------:R3:W-:Y:S01]  /*a830*/  STL [R1+0x34c], R3 ;  /* 0x00034c0301007387 */ /* 0x0007e20000100800 */
[----:B--2---:R-:W-:Y:S02]  /*a840*/  SHF.R.S32.HI R0, RZ, 0x1f, R15 ;  /* 0x0000001fff007819 */ /* 0x004fe4000001140f */
[----:B0-----:R-:W-:-:S02]  /*a850*/  IADD3 R9, P1, PT, R15, UR14, RZ ;  /* 0x0000000e0f097c10 */ /* 0x001fc4000ff3e0ff */
[----:B------:R-:W2:Y:S01]  /*a860*/  LDL.LU R15, [R1+0xe4] ;  /* 0x0000e400010f7983 */ /* 0x000ea20000300800 */
[----:B------:R-:W-:-:S03]  /*a870*/  IADD3.X R8, PT, PT, R8, UR15, RZ, P2, !PT ;  /* 0x0000000f08087c10 */ /* 0x000fc600097fe4ff */
[----:B------:R0:W-:Y:S01]  /*a880*/  STL [R1+0x388], R9 ;  /* 0x0003880901007387 */ /* 0x0001e20000100800 */
[----:B------:R-:W-:Y:S02]  /*a890*/  IADD3.X R7, PT, PT, R7, UR15, RZ, P3, !PT ;  /* 0x0000000f07077c10 */ /* 0x000fe40009ffe4ff */
[----:B------:R-:W-:Y:S02]  /*a8a0*/  IADD3.X R6, PT, PT, R6, UR15, RZ, P4, !PT ;  /* 0x0000000f06067c10 */ /* 0x000fe4000a7fe4ff */
[----:B------:R-:W-:Y:S02]  /*a8b0*/  IADD3.X R5, PT, PT, R5, UR15, RZ, P5, !PT ;  /* 0x0000000f05057c10 */ /* 0x000fe4000affe4ff */
[----:B------:R-:W-:Y:S02]  /*a8c0*/  IADD3.X R4, PT, PT, R4, UR15, RZ, P6, !PT ;  /* 0x0000000f04047c10 */ /* 0x000fe4000b7fe4ff */
[----:B------:R-:W-:Y:S02]  /*a8d0*/  IADD3.X R2, PT, PT, R2, UR15, RZ, P0, !PT ;  /* 0x0000000f02027c10 */ /* 0x000fe400087fe4ff */
[----:B------:R-:W-:-:S02]  /*a8e0*/  IADD3.X R0, PT, PT, R0, UR15, RZ, P1, !PT ;  /* 0x0000000f00007c10 */ /* 0x000fc40008ffe4ff */
[----:B---3--:R-:W-:Y:S02]  /*a8f0*/  SHF.R.S32.HI R3, RZ, 0x1f, R12 ;  /* 0x0000001fff037819 */ /* 0x008fe4000001140c */
[----:B0-----:R-:W-:Y:S02]  /*a900*/  IADD3 R9, P2, PT, R12, UR14, RZ ;  /* 0x0000000e0c097c10 */ /* 0x001fe4000ff5e0ff */
[----:B------:R-:W3:Y:S04]  /*a910*/  LDL.LU R12, [R1+0xf0] ;  /* 0x0000f000010c7983 */ /* 0x000ee80000300800 */
[----:B------:R4:W-:Y:S04]  /*a920*/  STL [R1+0x354], R8 ;  /* 0x0003540801007387 */ /* 0x0009e80000100800 */
[----:B------:R0:W-:Y:S01]  /*a930*/  STL [R1+0x390], R9 ;  /* 0x0003900901007387 */ /* 0x0001e20000100800 */
[----:B----4-:R-:W-:-:S02]  /*a940*/  SHF.R.S32.HI R8, RZ, 0x1f, R16 ;  /* 0x0000001fff087819 */ /* 0x010fc40000011410 */
[----:B0-----:R-:W-:Y:S02]  /*a950*/  IADD3 R9, P3, PT, R16, UR14, RZ ;  /* 0x0000000e10097c10 */ /* 0x001fe4000ff7e0ff */
[----:B------:R-:W4:Y:S04]  /*a960*/  LDL.LU R16, [R1+0x108] ;  /* 0x0001080001107983 */ /* 0x000f280000300800 */
[----:B------:R0:W-:Y:S04]  /*a970*/  STL [R1+0x35c], R7 ;  /* 0x00035c0701007387 */ /* 0x0001e80000100800 */
        /* <DEDUP_REMOVED lines=21> */
[----:B------:R-:W-:-:S02]  /*aad0*/  IADD3.X R10, PT, PT, R3, UR15, RZ, P2, !PT ;  /* 0x0000000f030a7c10 */ /* 0x000fc400097fe4ff */
[----:B0-----:R-:W-:Y:S02]  /*aae0*/  SHF.R.S32.HI R2, RZ, 0x1f, R13 ;  /* 0x0000001fff027819 */ /* 0x001fe4000001140d */
[----:B-1----:R-:W-:Y:S02]  /*aaf0*/  IADD3 R9, P1, PT, R13, UR14, RZ ;  /* 0x0000000e0d097c10 */ /* 0x002fe4000ff3e0ff */
[----:B------:R-:W5:Y:S04]  /*ab00*/  LDL.LU R13, [R1+0x12c] ;  /* 0x00012c00010d7983 */ /* 0x000f680000300800 */
[----:B------:R-:W-:Y:S04]  /*ab10*/  STL [R1+0x384], R0 ;  /* 0x0003840001007387 */ /* 0x000fe80000100800 */
[----:B------:R0:W-:Y:S01]  /*ab20*/  STL [R1+0x3c0], R9 ;  /* 0x0003c00901007387 */ /* 0x0001e20000100800 */
[----:B------:R-:W-:-:S03]  /*ab30*/  IADD3.X R8, PT, PT, R8, UR15, RZ, P3, !PT ;  /* 0x0000000f08087c10 */ /* 0x000fc60009ffe4ff */
[----:B------:R-:W-:Y:S01]  /*ab40*/  STL [R1+0x38c], R10 ;  /* 0x00038c0a01007387 */ /* 0x000fe20000100800 */
[----:B0-----:R-:W-:Y:S02]  /*ab50*/  IADD3 R9, P2, PT, R23, UR14, RZ ;  /* 0x0000000e17097c10 */ /* 0x001fe4000ff5e0ff */
[----:B------:R-:W-:-:S03]  /*ab60*/  SHF.R.S32.HI R0, RZ, 0x1f, R23 ;  /* 0x0000001fff007819 */ /* 0x000fc60000011417 */
[----:B------:R2:W-:Y:S04]  /*ab70*/  STL [R1+0x3c8], R9 ;  /* 0x0003c80901007387 */ /* 0x0005e80000100800 */
[----:B------:R-:W5:Y:S04]  /*ab80*/  LDL.LU R23, [R1+0x138] ;  /* 0x0001380001177983 */ /* 0x000f680000300800 */
[----:B------:R-:W-:Y:S01]  /*ab90*/  STL [R1+0x394], R8 ;  /* 0x0003940801007387 */ /* 0x000fe20000100800 */
[----:B--2---:R-:W-:Y:S02]  /*aba0*/  IADD3 R9, P3, PT, R15, UR14, RZ ;  /* 0x0000000e0f097c10 */ /* 0x004fe4000ff7e0ff */
[----:B------:R-:W-:-:S03]  /*abb0*/  SHF.R.S32.HI R3, RZ, 0x1f, R15 ;  /* 0x0000001fff037819 */ /* 0x000fc6000001140f */
[----:B------:R3:W-:Y:S04]  /*abc0*/  STL [R1+0x3d0], R9 ;  /* 0x0003d00901007387 */ /* 0x0007e80000100800 */
[----:B------:R-:W2:Y:S01]  /*abd0*/  LDL.LU R15, [R1+0x13c] ;  /* 0x00013c00010f7983 */ /* 0x000ea20000300800 */
[----:B------:R-:W-:Y:S02]  /*abe0*/  IADD3.X R7, PT, PT, R7, UR15, RZ, P4, !PT ;  /* 0x0000000f07077c10 */ /* 0x000fe4000a7fe4ff */
        /* <DEDUP_REMOVED lines=10> */
[----:B------:R-:W3:Y:S04]  /*ac90*/  LDL.LU R12, [R1+0x140] ;  /* 0x00014000010c7983 */ /* 0x000ee80000300800 */
[----:B------:R-:W-:Y:S01]  /*aca0*/  STL [R1+0x3a4], R6 ;  /* 0x0003a40601007387 */ /* 0x000fe20000100800 */
[----:B----4-:R-:W-:Y:S02]  /*acb0*/  IADD3 R9, P5, PT, R16, UR14, RZ ;  /* 0x0000000e10097c10 */ /* 0x010fe4000ffbe0ff */
[----:B------:R-:W-:-:S03]  /*acc0*/  SHF.R.S32.HI R7, RZ, 0x1f, R16 ;  /* 0x0000001fff077819 */ /* 0x000fc60000011410 */
[----:B------:R0:W-:Y:S04]  /*acd0*/  STL [R1+0x3e0], R9 ;  /* 0x0003e00901007387 */ /* 0x0001e80000100800 */
[----:B------:R-:W4:Y:S04]  /*ace0*/  LDL.LU R16, [R1+0x144] ;  /* 0x0001440001107983 */ /* 0x000f280000300800 */
[----:B------:R-:W-:Y:S01]  /*acf0*/  STL [R1+0x3ac], R5 ;  /* 0x0003ac0501007387 */ /* 0x000fe20000100800 */
[----:B0-----:R-:W-:Y:S02]  /*ad00*/  IADD3 R9, P6, PT, R18, UR14, RZ ;  /* 0x0000000e12097c10 */ /* 0x001fe4000ffde0ff */
[----:B------:R-:W-:-:S03]  /*ad10*/  SHF.R.S32.HI R6, RZ, 0x1f, R18 ;  /* 0x0000001fff067819 */ /* 0x000fc60000011412 */
[----:B------:R5:W-:Y:S04]  /*ad20*/  STL [R1+0x3e8], R9 ;  /* 0x0003e80901007387 */ /* 0x000be80000100800 */
[----:B------:R-:W4:Y:S04]  /*ad30*/  LDL.LU R18, [R1+0x148] ;  /* 0x0001480001127983 */ /* 0x000f280000300800 */
[----:B------:R-:W-:Y:S01]  /*ad40*/  STL [R1+0x3b4], R4 ;  /* 0x0003b40401007387 */ /* 0x000fe20000100800 */
[----:B-----5:R-:W-:Y:S02]  /*ad50*/  IADD3 R9, P0, PT, R11, UR14, RZ ;  /* 0x0000000e0b097c10 */ /* 0x020fe4000ff1e0ff */
        /* <DEDUP_REMOVED lines=8> */
[----:B------:R1:W-:Y:S01]  /*ade0*/  STL [R1+0x3c4], R0 ;  /* 0x0003c40001007387 */ /* 0x0003e20000100800 */
[----:B0-----:R-:W-:Y:S02]  /*adf0*/  IADD3 R9, P2, PT, R21, UR14, RZ ;  /* 0x0000000e15097c10 */ /* 0x001fe4000ff5e0ff */
[----:B------:R-:W-:-:S03]  /*ae00*/  SHF.R.S32.HI R2, RZ, 0x1f, R21 ;  /* 0x0000001fff027819 */ /* 0x000fc60000011415 */
[----:B------:R0:W-:Y:S04]  /*ae10*/  STL [R1+0x400], R9 ;  /* 0x0004000901007387 */ /* 0x0001e80000100800 */
[----:B------:R-:W5:Y:S04]  /*ae20*/  LDL.LU R21, [R1+0x180] ;  /* 0x0001800001157983 */ /* 0x000f680000300800 */
[----:B------:R0:W-:Y:S01]  /*ae30*/  STL [R1+0x3cc], R3 ;  /* 0x0003cc0301007387 */ /* 0x0001e20000100800 */
[----:B------:R-:W-:Y:S02]  /*ae40*/  IADD3.X R8, PT, PT, R8, UR15, RZ, P4, !PT ;  /* 0x0000000f08087c10 */ /* 0x000fe4000a7fe4ff */
[----:B-1----:R-:W-:-:S02]  /*ae50*/  SHF.R.S32.HI R0, RZ, 0x1f, R13 ;  /* 0x0000001fff007819 */ /* 0x002fc4000001140d */
[----:B0-----:R-:W-:Y:S02]  /*ae60*/  IADD3 R9, P3, PT, R13, UR14, RZ ;  /* 0x0000000e0d097c10 */ /* 0x001fe4000ff7e0ff */
[----:B------:R-:W5:Y:S04]  /*ae70*/  LDL.LU R13, [R1+0x17c] ;  /* 0x00017c00010d7983 */ /* 0x000f680000300800 */
[----:B------:R0:W-:Y:S01]  /*ae80*/  STL [R1+0x408], R9 ;  /* 0x0004080901007387 */ /* 0x0001e20000100800 */
[----:B------:R-:W-:Y:S02]  /*ae90*/  IADD3.X R7, PT, PT, R7, UR15, RZ, P5, !PT ;  /* 0x0000000f07077c10 */ /* 0x000fe4000affe4ff */
[----:B------:R-:W-:Y:S02]  /*aea0*/  SHF.R.S32.HI R3, RZ, 0x1f, R23 ;  /* 0x0000001fff037819 */ /* 0x000fe40000011417 */
[----:B0-----:R-:W-:-:S02]  /*aeb0*/  IADD3 R9, P4, PT, R23, UR14, RZ ;  /* 0x0000000e17097c10 */ /* 0x001fc4000ff9e0ff */
[----:B------:R-:W5:Y:S04]  /*aec0*/  LDL.LU R23, [R1+0x178] ;  /* 0x0001780001177983 */ /* 0x000f680000300800 */
[----:B------:R2:W-:Y:S04]  /*aed0*/  STL [R1+0x3d4], R8 ;  /* 0x0003d40801007387 */ /* 0x0005e80000100800 */
[----:B------:R0:W-:Y:S01]  /*aee0*/  STL [R1+0x410], R9 ;  /* 0x0004100901007387 */ /* 0x0001e20000100800 */
[----:B--2---:R-:W-:Y:S02]  /*aef0*/  SHF.R.S32.HI R8, RZ, 0x1f, R15 ;  /* 0x0000001fff087819 */ /* 0x004fe4000001140f */
[----:B0-----:R-:W-:-:S02]  /*af00*/  IADD3 R9, P5, PT, R15, UR14, RZ ;  /* 0x0000000e0f097c10 */ /* 0x001fc4000ffbe0ff */
[----:B------:R-:W2:Y:S01]  /*af10*/  LDL.LU R15, [R1+0x174] ;  /* 0x00017400010f7983 */ /* 0x000ea20000300800 */
[----:B------:R-:W-:-:S03]  /*af20*/  IADD3.X R6, PT, PT, R6, UR15, RZ, P6, !PT ;  /* 0x0000000f06067c10 */ /* 0x000fc6000b7fe4ff */
[----:B------:R3:W-:Y:S04]  /*af30*/  STL [R1+0x3dc], R7 ;  /* 0x0003dc0701007387 */ /* 0x0007e80000100800 */
[----:B------:R0:W-:Y:S01]  /*af40*/  STL [R1+0x418], R9 ;  /* 0x0004180901007387 */ /* 0x0001e20000100800 */
[----:B------:R-:W-:Y:S02]  /*af50*/  IADD3.X R5, PT, PT, R5, UR15, RZ, P0, !PT ;  /* 0x0000000f05057c10 */ /* 0x000fe400087fe4ff */
[----:B------:R-:W-:Y:S02]  /*af60*/  IADD3.X R4, PT, PT, R4, UR15, RZ, P1, !PT ;  /* 0x0000000f04047c10 */ /* 0x000fe40008ffe4ff */
[----:B------:R-:W-:Y:S02]  /*af70*/  IADD3.X R2, PT, PT, R2, UR15, RZ, P2, !PT ;  /* 0x0000000f02027c10 */ /* 0x000fe400097fe4ff */
[----:B------:R-:W-:-:S02]  /*af80*/  IADD3.X R0, PT, PT, R0, UR15, RZ, P3, !PT ;  /* 0x0000000f00007c10 */ /* 0x000fc40009ffe4ff */
[----:B------:R-:W-:Y:S02]  /*af90*/  IADD3.X R10, PT, PT, R3, UR15, RZ, P4, !PT ;  /* 0x0000000f030a7c10 */ /* 0x000fe4000a7fe4ff */
[----:B------:R-:W-:Y:S02]  /*afa0*/  IADD3.X R8, PT, PT, R8, UR15, RZ, P5, !PT ;  /* 0x0000000f08087c10 */ /* 0x000fe4000affe4ff */
        /* <DEDUP_REMOVED lines=23> */
[----:B------:R-:W-:Y:S04]  /*b120*/  STL [R1+0x404], R0 ;  /* 0x0004040001007387 */ /* 0x000fe80000100800 */
[----:B------:R0:W-:Y:S04]  /*b130*/  STL [R1+0x440], R9 ;  /* 0x0004400901007387 */ /* 0x0001e80000100800 */
[----:B------:R-:W-:Y:S01]  /*b140*/  STL [R1+0x40c], R10 ;  /* 0x00040c0a01007387 */ /* 0x000fe20000100800 */
[----:B0-----:R-:W-:-:S02]  /*b150*/  IADD3 R9, P4, PT, R21, UR14, RZ ;  /* 0x0000000e15097c10 */ /* 0x001fc4000ff9e0ff */
[----:B------:R-:W-:-:S03]  /*b160*/  SHF.R.S32.HI R0, RZ, 0x1f, R21 ;  /* 0x0000001fff007819 */ /* 0x000fc60000011415 */
[----:B------:R0:W-:Y:S04]  /*b170*/  STL [R1+0x448], R9 ;  /* 0x0004480901007387 */ /* 0x0001e80000100800 */
[----:B------:R-:W5:Y:S01]  /*b180*/  LDL.LU R21, [R1+0x15c] ;  /* 0x00015c0001157983 */ /* 0x000f620000300800 */
[----:B0-----:R-:W-:-:S03]  /*b190*/  IADD3 R9, P5, PT, R13, UR14, RZ ;  /* 0x0000000e0d097c10 */ /* 0x001fc6000ffbe0ff */
[----:B------:R-:W-:Y:S01]  /*b1a0*/  STL [R1+0x414], R8 ;  /* 0x0004140801007387 */ /* 0x000fe20000100800 */
[----:B------:R-:W-:Y:S02]  /*b1b0*/  SHF.R.S32.HI R3, RZ, 0x1f, R13 ;  /* 0x0000001fff037819 */ /* 0x000fe4000001140d */
[----:B------:R-:W-:Y:S01]  /*b1c0*/  IADD3.X R7, PT, PT, R7, UR15, RZ, P6, !PT ;  /* 0x0000000f07077c10 */ /* 0x000fe2000b7fe4ff */
[----:B------:R0:W-:Y:S04]  /*b1d0*/  STL [R1+0x450], R9 ;  /* 0x0004500901007387 */ /* 0x0001e80000100800 */
[----:B------:R-:W5:Y:S01]  /*b1e0*/  LDL.LU R13, [R1+0x158] ;  /* 0x00015800010d7983 */ /* 0x000f620000300800 */
        /* <DEDUP_REMOVED lines=33> */
[----:B------:R0:W-:Y:S01]  /*b400*/  STL [R1+0x444], R0 ;  /* 0x0004440001007387 */ /* 0x0001e20000100800 */
[----:B-----5:R-:W-:Y:S02]  /*b410*/  IADD3 R9, P4, PT, R11, UR14, RZ ;  /* 0x0000000e0b097c10 */ /* 0x020fe4000ff9e0ff */
[----:B------:R-:W-:-:S03]  /*b420*/  SHF.R.S32.HI R2, RZ, 0x1f, R11 ;  /* 0x0000001fff027819 */ /* 0x000fc6000001140b */
[----:B------:R1:W-:Y:S04]  /*b430*/  STL [R1+0x480], R9 ;  /* 0x0004800901007387 */ /* 0x0003e80000100800 */
[----:B------:R-:W5:Y:S04]  /*b440*/  LDL.LU R11, [R1+0x120] ;  /* 0x00012000010b7983 */ /* 0x000f680000300800 */
[----:B------:R1:W-:Y:S01]  /*b450*/  STL [R1+0x44c], R3 ;  /* 0x00044c0301007387 */ /* 0x0003e20000100800 */
[----:B0-----:R-:W-:Y:S02]  /*b460*/  SHF.R.S32.HI R0, RZ, 0x1f, R20 ;  /* 0x0000001fff007819 */ /* 0x001fe40000011414 */
[----:B-1----:R-:W-:-:S02]  /*b470*/  IADD3 R9, P5, PT, R20, UR14, RZ ;  /* 0x0000000e14097c10 */ /* 0x002fc4000ffbe0ff */
[----:B------:R-:W5:Y:S04]  /*b480*/  LDL.LU R20, [R1+0x11c] ;  /* 0x00011c0001147983 */ /* 0x000f680000300800 */
[----:B------:R0:W-:Y:S01]  /*b490*/  STL [R1+0x488], R9 ;  /* 0x0004880901007387 */ /* 0x0001e20000100800 */
[----:B------:R-:W-:Y:S02]  /*b4a0*/  IADD3.X R6, PT, PT, R6, UR15, RZ, P1, !PT ;  /* 0x0000000f06067c10 */ /* 0x000fe40008ffe4ff */
[----:B------:R-:W-:Y:S02]  /*b4b0*/  SHF.R.S32.HI R3, RZ, 0x1f, R21 ;  /* 0x0000001fff037819 */ /* 0x000fe40000011415 */
        /* <DEDUP_REMOVED lines=13> */
[----:B------:R2:W-:Y:S04]  /*b590*/  STL [R1+0x464], R6 ;  /* 0x0004640601007387 */ /* 0x0005e80000100800 */
[----:B------:R0:W-:Y:S01]  /*b5a0*/  STL [R1+0x4a0], R9 ;  /* 0x0004a00901007387 */ /* 0x0001e20000100800 */
[----:B--2---:R-:W-:-:S02]  /*b5b0*/  SHF.R.S32.HI R6, RZ, 0x1f, R15 ;  /* 0x0000001fff067819 */ /* 0x004fc4000001140f */
[----:B0-----:R-:W-:Y:S02]  /*b5c0*/  IADD3 R9, P2, PT, R15, UR14, RZ ;  /* 0x0000000e0f097c10 */ /* 0x001fe4000ff5e0ff */
        /* <DEDUP_REMOVED lines=23> */
[----:B------:R-:W-:Y:S04]  /*b740*/  STL [R1+0x484], R0 ;  /* 0x0004840001007387 */ /* 0x000fe80000100800 */
[----:B------:R5:W-:Y:S04]  /*b750*/  STL [R1+0x4c0], R9 ;  /* 0x0004c00901007387 */ /* 0x000be80000100800 */
[----:B------:R-:W-:Y:S01]  /*b760*/  STL [R1+0x48c], R10 ;  /* 0x00048c0a01007387 */ /* 0x000fe20000100800 */
[----:B-----5:R-:W-:-:S02]  /*b770*/  IADD3 R9, P6, PT, R11, UR14, RZ ;  /* 0x0000000e0b097c10 */ /* 0x020fc4000ffde0ff */
[----:B------:R-:W-:-:S03]  /*b780*/  SHF.R.S32.HI R0, RZ, 0x1f, R11 ;  /* 0x0000001fff007819 */ /* 0x000fc6000001140b */
[----:B------:R0:W-:Y:S04]  /*b790*/  STL [R1+0x4c8], R9 ;  /* 0x0004c80901007387 */ /* 0x0001e80000100800 */
[----:B------:R-:W5:Y:S01]  /*b7a0*/  LDL.LU R11, [R1+0xe8] ;  /* 0x0000e800010b7983 */ /* 0x000f620000300800 */
[----:B0-----:R-:W-:-:S03]  /*b7b0*/  IADD3 R9, P0, PT, R20, UR14, RZ ;  /* 0x0000000e14097c10 */ /* 0x001fc6000ff1e0ff */
        /* <DEDUP_REMOVED lines=38> */
[----:B------:R0:W-:Y:S01]  /*ba20*/  STL [R1+0x4c4], R0 ;  /* 0x0004c40001007387 */ /* 0x0001e20000100800 */
[----:B----4-:R-:W-:Y:S02]  /*ba30*/  IADD3 R9, P6, PT, R16, UR14, RZ ;  /* 0x0000000e10097c10 */ /* 0x010fe4000ffde0ff */
[----:B------:R-:W-:-:S03]  /*ba40*/  SHF.R.S32.HI R2, RZ, 0x1f, R16 ;  /* 0x0000001fff027819 */ /* 0x000fc60000011410 */
[----:B------:R1:W-:Y:S04]  /*ba50*/  STL [R1+0x500], R9 ;  /* 0x0005000901007387 */ /* 0x0003e80000100800 */
[----:B------:R-:W4:Y:S04]  /*ba60*/  LDL.LU R16, [R1+0xb8] ;  /* 0x0000b80001107983 */ /* 0x000f280000300800 */
[----:B------:R5:W-:Y:S01]  /*ba70*/  STL [R1+0x4cc], R3 ;  /* 0x0004cc0301007387 */ /* 0x000be20000100800 */
[----:B0-----:R-:W-:Y:S02]  /*ba80*/  SHF.R.S32.HI R0, RZ, 0x1f, R18 ;  /* 0x0000001fff007819 */ /* 0x001fe40000011412 */
[----:B-1----:R-:W-:-:S02]  /*ba90*/  IADD3 R9, P0, PT, R18, UR14, RZ ;  /* 0x0000000e12097c10 */ /* 0x002fc4000ff1e0ff */
[----:B------:R-:W4:Y:S04]  /*baa0*/  LDL.LU R18, [R1+0xb4] ;  /* 0x0000b40001127983 */ /* 0x000f280000300800 */
[----:B------:R0:W-:Y:S01]  /*bab0*/  STL [R1+0x508], R9 ;  /* 0x0005080901007387 */ /* 0x0001e20000100800 */
[----:B-----5:R-:W-:Y:S02]  /*bac0*/  SHF.R.S32.HI R3, RZ, 0x1f, R11 ;  /* 0x0000001fff037819 */ /* 0x020fe4000001140b */
        /* <DEDUP_REMOVED lines=30> */
[----:B------:R-:W-:Y:S04]  /*bcb0*/  STL [R1+0x4fc], R2 ;  /* 0x0004fc0201007387 */ /* 0x000fe80000100800 */
[----:B------:R3:W-:Y:S01]  /*bcc0*/  STL [R1+0x538], R9 ;  /* 0x0005380901007387 */ /* 0x0007e20000100800 */
[----:B------:R-:W-:Y:S02]  /*bcd0*/  IADD3.X R10, PT, PT, R3, UR15, RZ, P1, !PT ;  /* 0x0000000f030a7c10 */ /* 0x000fe40008ffe4ff */
[----:B------:R-:W-:Y:S02]  /*bce0*/  IADD3.X R8, PT, PT, R8, UR15, RZ, P2, !PT ;  /* 0x0000000f08087c10 */ /* 0x000fe400097fe4ff */
[----:B------:R-:W-:Y:S02]  /*bcf0*/  IADD3.X R7, PT, PT, R7, UR15, RZ, P3, !PT ;  /* 0x0000000f07077c10 */ /* 0x000fe40009ffe4ff */
[----:B------:R-:W-:-:S02]  /*bd00*/  IADD3.X R6, PT, PT, R6, UR15, RZ, P4, !PT ;  /* 0x0000000f06067c10 */ /* 0x000fc4000a7fe4ff */
[----:B------:R-:W-:Y:S02]  /*bd10*/  IADD3.X R5, PT, PT, R5, UR15, RZ, P5, !PT ;  /* 0x0000000f05057c10 */ /* 0x000fe4000affe4ff */
[----:B------:R-:W-:Y:S02]  /*bd20*/  IADD3.X R4, PT, PT, R4, UR15, RZ, P6, !PT ;  /* 0x0000000f04047c10 */ /* 0x000fe4000b7fe4ff */
[----:B---3--:R-:W-:Y:S02]  /*bd30*/  IADD3 R9, P0, PT, R12, UR14, RZ ;  /* 0x0000000e0c097c10 */ /* 0x008fe4000ff1e0ff */
[----:B------:R-:W-:Y:S02]  /*bd40*/  SHF.R.S32.HI R2, RZ, 0x1f, R12 ;  /* 0x0000001fff027819 */ /* 0x000fe4000001140c */
[----:B------:R-:W3:Y:S04]  /*bd50*/  LDL.LU R12, [R1+0x98] ;  /* 0x00009800010c7983 */ /* 0x000ee80000300800 */
[----:B------:R-:W-:Y:S04]  /*bd60*/  STL [R1+0x504], R0 ;  /* 0x0005040001007387 */ /* 0x000fe80000100800 */
[----:B------:R4:W-:Y:S04]  /*bd70*/  STL [R1+0x540], R9 ;  /* 0x0005400901007387 */ /* 0x0009e80000100800 */
[----:B------:R-:W-:Y:S01]  /*bd80*/  STL [R1+0x50c], R10 ;  /* 0x00050c0a01007387 */ /* 0x000fe20000100800 */
[----:B----4-:R-:W-:-:S02]  /*bd90*/  IADD3 R9, P1, PT, R16, UR14, RZ ;  /* 0x0000000e10097c10 */ /* 0x010fc4000ff3e0ff */
[----:B------:R-:W-:-:S03]  /*bda0*/  SHF.R.S32.HI R0, RZ, 0x1f, R16 ;  /* 0x0000001fff007819 */ /* 0x000fc60000011410 */
[----:B------:R0:W-:Y:S04]  /*bdb0*/  STL [R1+0x548], R9 ;  /* 0x0005480901007387 */ /* 0x0001e80000100800 */
[----:B------:R-:W4:Y:S01]  /*bdc0*/  LDL.LU R16, [R1+0x94] ;  /* 0x0000940001107983 */ /* 0x000f220000300800 */
[----:B0-----:R-:W-:-:S03]  /*bdd0*/  IADD3 R9, P2, PT, R18, UR14, RZ ;  /* 0x0000000e12097c10 */ /* 0x001fc6000ff5e0ff */
[----:B------:R-:W-:Y:S01]  /*bde0*/  STL [R1+0x514], R8 ;  /* 0x0005140801007387 */ /* 0x000fe20000100800 */
[----:B------:R-:W-:-:S03]  /*bdf0*/  SHF.R.S32.HI R3, RZ, 0x1f, R18 ;  /* 0x0000001fff037819 */ /* 0x000fc60000011412 */
[----:B------:R5:W-:Y:S04]  /*be00*/  STL [R1+0x550], R9 ;  /* 0x0005500901007387 */ /* 0x000be80000100800 */
[----:B------:R-:W4:Y:S04]  /*be10*/  LDL.LU R18, [R1+0x90] ;  /* 0x0000900001127983 */ /* 0x000f280000300800 */
[----:B------:R0:W-:Y:S01]  /*be20*/  STL [R1+0x51c], R7 ;  /* 0x00051c0701007387 */ /* 0x0001e20000100800 */
[----:B-----5:R-:W-:-:S05]  /*be30*/  IADD3 R9, P3, PT, R11, UR14, RZ ;  /* 0x0000000e0b097c10 */ /* 0x020fca000ff7e0ff */
[----:B------:R1:W-:Y:S01]  /*be40*/  STL [R1+0x558], R9 ;  /* 0x0005580901007387 */ /* 0x0003e20000100800 */
[----:B0-----:R-:W-:Y:S02]  /*be50*/  SHF.R.S32.HI R7, RZ, 0x1f, R20 ;  /* 0x0000001fff077819 */ /* 0x001fe40000011414 */
        /* <DEDUP_REMOVED lines=27> */
[----:B------:R-:W-:-:S03]  /*c010*/  SHF.R.S32.HI R8, RZ, 0x1f, R11 ;  /* 0x0000001fff087819 */ /* 0x000fc6000001140b */
[----:B0-----:R-:W2:Y:S01]  /*c020*/  LDL.LU R9, [R1+0x48] ;  /* 0x0000480001097983 */ /* 0x001ea20000300800 */
[----:B------:R-:W-:-:S03]  /*c030*/  IADD3.X R8, PT, PT, R8, UR15, RZ, P3, !PT ;  /* 0x0000000f08087c10 */ /* 0x000fc60009ffe4ff */
[----:B------:R-:W-:Y:S04]  /*c040*/  STL [R1+0x54c], R3 ;  /* 0x00054c0301007387 */ /* 0x000fe80000100800 */
[----:B------:R-:W2:Y:S01]  /*c050*/  LDL.LU R10, [R1+0x44] ;  /* 0x00004400010a7983 */ /* 0x000ea20000300800 */
[----:B------:R-:W-:Y:S02]  /*c060*/  IADD3.X R7, PT, PT, R7, UR15, RZ, P4, !PT ;  /* 0x0000000f07077c10 */ /* 0x000fe4000a7fe4ff */
[----:B------:R-:W-:Y:S02]  /*c070*/  IADD3.X R6, PT, PT, R6, UR15, RZ, P5, !PT ;  /* 0x0000000f06067c10 */ /* 0x000fe4000affe4ff */
[----:B------:R-:W-:Y:S02]  /*c080*/  IADD3.X R5, PT, PT, R5, UR15, RZ, P6, !PT ;  /* 0x0000000f05057c10 */ /* 0x000fe4000b7fe4ff */
[----:B------:R-:W-:-:S02]  /*c090*/  IADD3.X R4, PT, PT, R4, UR15, RZ, P0, !PT ;  /* 0x0000000f04047c10 */ /* 0x000fc400087fe4ff */
[----:B------:R-:W-:Y:S02]  /*c0a0*/  IADD3.X R2, PT, PT, R2, UR15, RZ, P1, !PT ;  /* 0x0000000f02027c10 */ /* 0x000fe40008ffe4ff */
[----:B---3--:R-:W-:Y:S02]  /*c0b0*/  IADD3 R11, P2, PT, R12, UR14, RZ ;  /* 0x0000000e0c0b7c10 */ /* 0x008fe4000ff5e0ff */
[----:B------:R-:W-:-:S03]  /*c0c0*/  SHF.R.S32.HI R0, RZ, 0x1f, R12 ;  /* 0x0000001fff007819 */ /* 0x000fc6000001140c */
[----:B------:R0:W-:Y:S04]  /*c0d0*/  STL [R1+0x588], R11 ;  /* 0x0005880b01007387 */ /* 0x0001e80000100800 */
[----:B0-----:R-:W3:Y:S04]  /*c0e0*/  LDL.LU R11, [R1+0x40] ;  /* 0x00004000010b7983 */ /* 0x001ee80000300800 */
[----:B------:R0:W-:Y:S01]  /*c0f0*/  STL [R1+0x554], R8 ;  /* 0x0005540801007387 */ /* 0x0001e20000100800 */
[----:B----4-:R-:W-:-:S05]  /*c100*/  IADD3 R12, P3, PT, R16, UR14, RZ ;  /* 0x0000000e100c7c10 */ /* 0x010fca000ff7e0ff */
[----:B------:R1:W-:Y:S01]  /*c110*/  STL [R1+0x590], R12 ;  /* 0x0005900c01007387 */ /* 0x0003e20000100800 */
[----:B------:R-:W-:Y:S02]  /*c120*/  SHF.R.S32.HI R3, RZ, 0x1f, R16 ;  /* 0x0000001fff037819 */ /* 0x000fe40000011410 */
[----:B0-----:R-:W-:Y:S01]  /*c130*/  SHF.R.S32.HI R8, RZ, 0x1f, R18 ;  /* 0x0000001fff087819 */ /* 0x001fe20000011412 */
[----:B-1----:R-:W4:Y:S01]  /*c140*/  LDL.LU R12, [R1+0x38] ;  /* 0x00003800010c7983 */ /* 0x002f220000300800 */
[----:B------:R-:W-:-:S03]  /*c150*/  IADD3 R18, P4, PT, R18, UR14, RZ ;  /* 0x0000000e12127c10 */ /* 0x000fc6000ff9e0ff */
[----:B------:R-:W-:Y:S04]  /*c160*/  STL [R1+0x55c], R7 ;  /* 0x00055c0701007387 */ /* 0x000fe80000100800 */
[----:B------:R-:W4:Y:S04]  /*c170*/  LDL.LU R16, [R1+0x30] ;  /* 0x0000300001107983 */ /* 0x000f280000300800 */
[----:B------:R0:W-:Y:S04]  /*c180*/  STL [R1+0x598], R18 ;  /* 0x0005981201007387 */ /* 0x0001e80000100800 */
[----:B0-----:R-:W4:Y:S04]  /*c190*/  LDL.LU R18, [R1+0x8] ;  /* 0x0000080001127983 */ /* 0x001f280000300800 */
[----:B------:R-:W-:Y:S01]  /*c1a0*/  STL [R1+0x564], R6 ;  /* 0x0005640601007387 */ /* 0x000fe20000100800 */
[----:B-----5:R-:W-:-:S02]  /*c1b0*/  SHF.R.S32.HI R7, RZ, 0x1f, R20 ;  /* 0x0000001fff077819 */ /* 0x020fc40000011414 */
[----:B------:R-:W-:-:S05]  /*c1c0*/  IADD3 R20, P5, PT, R20, UR14, RZ ;  /* 0x0000000e14147c10 */ /* 0x000fca000ffbe0ff */
[----:B------:R0:W-:Y:S04]  /*c1d0*/  STL [R1+0x5a0], R20 ;  /* 0x0005a01401007387 */ /* 0x0001e80000100800 */
[----:B0-----:R-:W5:Y:S04]  /*c1e0*/  LDL.LU R20, [R1+0x4] ;  /* 0x0000040001147983 */ /* 0x001f680000300800 */
[----:B------:R0:W-:Y:S01]  /*c1f0*/  STL [R1+0x56c], R5 ;  /* 0x00056c0501007387 */ /* 0x0001e20000100800 */
[----:B------:R-:W-:Y:S02]  /*c200*/  SHF.R.S32.HI R6, RZ, 0x1f, R21 ;  /* 0x0000001fff067819 */ /* 0x000fe40000011415 */
[----:B0-----:R-:W-:-:S02]  /*c210*/  IADD3 R5, P6, PT, R21, UR14, RZ ;  /* 0x0000000e15057c10 */ /* 0x001fc4000ffde0ff */
[----:B------:R-:W5:Y:S04]  /*c220*/  LDL.LU R21, [R1] ;  /* 0x0000000001157983 */ /* 0x000f680000300800 */
[----:B------:R0:W-:Y:S04]  /*c230*/  STL [R1+0x5a8], R5 ;  /* 0x0005a80501007387 */ /* 0x0001e80000100800 */
[----:B------:R1:W-:Y:S01]  /*c240*/  STL [R1+0x574], R4 ;  /* 0x0005740401007387 */ /* 0x0003e20000100800 */
[----:B------:R-:W-:Y:S02]  /*c250*/  IADD3.X R0, PT, PT, R0, UR15, RZ, P2, !PT ;  /* 0x0000000f00007c10 */ /* 0x000fe400097fe4ff */
        /* <DEDUP_REMOVED lines=14> */
[----:B------:R0:W-:Y:S01]  /*c340*/  STL [R1+0x5c0], R0 ;  /* 0x0005c00001007387 */ /* 0x0001e20000100800 */
[----:B------:R-:W-:-:S03]  /*c350*/  IADD3.X R8, PT, PT, R8, UR15, RZ, P4, !PT ;  /* 0x0000000f08087c10 */ /* 0x000fc6000a7fe4ff */
[----:B------:R1:W-:Y:S01]  /*c360*/  STL [R1+0x58c], R3 ;  /* 0x00058c0301007387 */ /* 0x0003e20000100800 */
[----:B0-----:R-:W-:Y:S02]  /*c370*/  SHF.R.S32.HI R0, RZ, 0x1f, R9 ;  /* 0x0000001fff007819 */ /* 0x001fe40000011409 */
[----:B------:R-:W-:-:S05]  /*c380*/  IADD3 R9, P3, PT, R9, UR14, RZ ;  /* 0x0000000e09097c10 */ /* 0x000fca000ff7e0ff */
[----:B------:R0:W-:Y:S01]  /*c390*/  STL [R1+0x5c8], R9 ;  /* 0x0005c80901007387 */ /* 0x0001e20000100800 */
[----:B-1----:R-:W-:-:S03]  /*c3a0*/  SHF.R.S32.HI R3, RZ, 0x1f, R10 ;  /* 0x0000001fff037819 */ /* 0x002fc6000001140a */
[----:B------:R-:W-:Y:S01]  /*c3b0*/  STL [R1+0x594], R8 ;  /* 0x0005940801007387 */ /* 0x000fe20000100800 */
[----:B0-----:R-:W-:Y:S02]  /*c3c0*/  IADD3 R9, P4, PT, R10, UR14, RZ ;  /* 0x0000000e0a097c10 */ /* 0x001fe4000ff9e0ff */
[----:B------:R-:W-:-:S03]  /*c3d0*/  IADD3.X R10, PT, PT, R7, UR15, RZ, P5, !PT ;  /* 0x0000000f070a7c10 */ /* 0x000fc6000affe4ff */
[----:B------:R-:W-:Y:S04]  /*c3e0*/  STL [R1+0x5d0], R9 ;  /* 0x0005d00901007387 */ /* 0x000fe80000100800 */
[----:B------:R0:W-:Y:S02]  /*c3f0*/  STL [R1+0x59c], R10 ;  /* 0x00059c0a01007387 */ /* 0x0001e40000100800 */
[----:B0-----:R-:W-:Y:S02]  /*c400*/  IADD3.X R10, PT, PT, R6, UR15, RZ, P6, !PT ;  /* 0x0000000f060a7c10 */ /* 0x001fe4000b7fe4ff */
[----:B---3--:R-:W-:-:S05]  /*c410*/  IADD3 R9, P5, PT, R11, UR14, RZ ;  /* 0x0000000e0b097c10 */ /* 0x008fca000ffbe0ff */
[----:B------:R-:W-:Y:S04]  /*c420*/  STL [R1+0x5d8], R9 ;  /* 0x0005d80901007387 */ /* 0x000fe80000100800 */
[----:B------:R0:W-:Y:S02]  /*c430*/  STL [R1+0x5a4], R10 ;  /* 0x0005a40a01007387 */ /* 0x0001e40000100800 */
[----:B0-----:R-:W-:Y:S02]  /*c440*/  IADD3.X R10, PT, PT, R5, UR15, RZ, P0, !PT ;  /* 0x0000000f050a7c10 */ /* 0x001fe400087fe4ff */
[----:B----4-:R-:W-:-:S05]  /*c450*/  IADD3 R9, P6, PT, R12, UR14, RZ ;  /* 0x0000000e0c097c10 */ /* 0x010fca000ffde0ff */
[----:B------:R0:W-:Y:S04]  /*c460*/  STL [R1+0x5e0], R9 ;  /* 0x0005e00901007387 */ /* 0x0001e80000100800 */
[----:B------:R1:W-:Y:S01]  /*c470*/  STL [R1+0x5ac], R10 ;  /* 0x0005ac0a01007387 */ /* 0x0003e20000100800 */
[----:B0-----:R-:W-:Y:S02]  /*c480*/  IADD3 R9, P0, PT, R16, UR14, RZ ;  /* 0x0000000e10097c10 */ /* 0x001fe4000ff1e0ff */
[----:B-1----:R-:W-:-:S03]  /*c490*/  IADD3.X R10, PT, PT, R4, UR15, RZ, P1, !PT ;  /* 0x0000000f040a7c10 */ /* 0x002fc60008ffe4ff */
[----:B------:R0:W-:Y:S04]  /*c4a0*/  STL [R1+0x5e8], R9 ;  /* 0x0005e80901007387 */ /* 0x0001e80000100800 */
[----:B------:R1:W-:Y:S01]  /*c4b0*/  STL [R1+0x5b4], R10 ;  /* 0x0005b40a01007387 */ /* 0x0003e20000100800 */
[----:B0-----:R-:W-:Y:S02]  /*c4c0*/  IADD3 R9, P1, PT, R18, UR14, RZ ;  /* 0x0000000e12097c10 */ /* 0x001fe4000ff3e0ff */
[----:B-1----:R-:W-:-:S03]  /*c4d0*/  IADD3.X R10, PT, PT, R2, UR15, RZ, P2, !PT ;  /* 0x0000000f020a7c10 */ /* 0x002fc600097fe4ff */
[----:B------:R-:W-:Y:S04]  /*c4e0*/  STL [R1+0x5f0], R9 ;  /* 0x0005f00901007387 */ /* 0x000fe80000100800 */
[----:B------:R0:W-:Y:S01]  /*c4f0*/  STL [R1+0x5bc], R10 ;  /* 0x0005bc0a01007387 */ /* 0x0001e20000100800 */
[----:B------:R-:W-:Y:S02]  /*c500*/  SHF.R.S32.HI R8, RZ, 0x1f, R11 ;  /* 0x0000001fff087819 */ /* 0x000fe4000001140b */
[----:B0-----:R-:W-:Y:S02]  /*c510*/  IADD3.X R10, PT, PT, R0, UR15, RZ, P3, !PT ;  /* 0x0000000f000a7c10 */ /* 0x001fe40009ffe4ff */
[----:B-----5:R-:W-:-:S05]  /*c520*/  IADD3 R9, P2, PT, R20, UR14, RZ ;  /* 0x0000000e14097c10 */ /* 0x020fca000ff5e0ff */
[----:B------:R0:W-:Y:S04]  /*c530*/  STL [R1+0x5f8], R9 ;  /* 0x0005f80901007387 */ /* 0x0001e80000100800 */
[----:B------:R1:W-:Y:S01]  /*c540*/  STL [R1+0x5c4], R10 ;  /* 0x0005c40a01007387 */ /* 0x0003e20000100800 */
[----:B0-----:R-:W-:Y:S02]  /*c550*/  IADD3 R9, P3, PT, R21, UR14, RZ ;  /* 0x0000000e15097c10 */ /* 0x001fe4000ff7e0ff */
[----:B-1----:R-:W-:-:S03]  /*c560*/  IADD3.X R10, PT, PT, R3, UR15, RZ, P4, !PT ;  /* 0x0000000f030a7c10 */ /* 0x002fc6000a7fe4ff */
[----:B------:R2:W-:Y:S01]  /*c570*/  STL [R1+0x600], R9 ;  /* 0x0006000901007387 */ /* 0x0005e20000100800 */
[----:B------:R-:W-:-:S03]  /*c580*/  IADD3.X R8, PT, PT, R8, UR15, RZ, P5, !PT ;  /* 0x0000000f08087c10 */ /* 0x000fc6000affe4ff */
[----:B------:R-:W-:Y:S01]  /*c590*/  STL [R1+0x5cc], R10 ;  /* 0x0005cc0a01007387 */ /* 0x000fe20000100800 */
[----:B------:R-:W-:Y:S02]  /*c5a0*/  SHF.R.S32.HI R3, RZ, 0x1f, R23 ;  /* 0x0000001fff037819 */ /* 0x000fe40000011417 */
[----:B--2---:R-:W-:-:S05]  /*c5b0*/  IADD3 R9, P4, PT, R15, UR14, RZ ;  /* 0x0000000e0f097c10 */ /* 0x004fca000ff9e0ff */
[----:B------:R0:W-:Y:S02]  /*c5c0*/  STL [R1+0x608], R9 ;  /* 0x0006080901007387 */ /* 0x0001e40000100800 */
[----:B0-----:R-:W-:Y:S02]  /*c5d0*/  IADD3 R9, P5, PT, R23, UR14, RZ ;  /* 0x0000000e17097c10 */ /* 0x001fe4000ffbe0ff */
[----:B------:R-:W2:Y:S01]  /*c5e0*/  LDL.LU R23, [R1+0x18c] ;  /* 0x00018c0001177983 */ /* 0x000ea20000300800 */
[----:B------:R-:W-:-:S03]  /*c5f0*/  SHF.R.S32.HI R7, RZ, 0x1f, R12 ;  /* 0x0000001fff077819 */ /* 0x000fc6000001140c */
[----:B------:R-:W-:Y:S01]  /*c600*/  STL [R1+0x5d4], R8 ;  /* 0x0005d40801007387 */ /* 0x000fe20000100800 */
[----:B------:R-:W-:-:S03]  /*c610*/  IADD3.X R7, PT, PT, R7, UR15, RZ, P6, !PT ;  /* 0x0000000f07077c10 */ /* 0x000fc6000b7fe4ff */
[----:B------:R0:W-:Y:S01]  /*c620*/  STL [R1+0x610], R9 ;  /* 0x0006100901007387 */ /* 0x0001e20000100800 */
[----:B------:R-:W-:-:S03]  /*c630*/  SHF.R.S32.HI R4, RZ, 0x1f, R20 ;  /* 0x0000001fff047819 */ /* 0x000fc60000011414 */
[----:B------:R-:W3:Y:S01]  /*c640*/  LDL.LU R11, [R1+0x190] ;  /* 0x00019000010b7983 */ /* 0x000ee20000300800 */
[----:B0-----:R-:W-:-:S03]  /*c650*/  IADD3 R9, P6, PT, R13, UR14, RZ ;  /* 0x0000000e0d097c10 */ /* 0x001fc6000ffde0ff */
[----:B------:R-:W-:Y:S04]  /*c660*/  STL [R1+0x5dc], R7 ;  /* 0x0005dc0701007387 */ /* 0x000fe80000100800 */
[----:B------:R0:W-:Y:S04]  /*c670*/  STL [R1+0x618], R9 ;  /* 0x0006180901007387 */ /* 0x0001e80000100800 */
[----:B------:R-:W4:Y:S01]  /*c680*/  LDL.LU R20, [R1+0x194] ;  /* 0x0001940001147983 */ /* 0x000f220000300800 */
[----:B------:R-:W-:Y:S01]  /*c690*/  SHF.R.S32.HI R6, RZ, 0x1f, R16 ;  /* 0x0000001fff067819 */ /* 0x000fe20000011410 */
[----:B------:R-:W-:-:S03]  /*c6a0*/  IMAD R14, R14, UR7, RZ ;  /* 0x000000070e0e7c24 */ /* 0x000fc6000f8e02ff */
[----:B------:R-:W-:Y:S01]  /*c6b0*/  IADD3.X R6, PT, PT, R6, UR15, RZ, P0, !PT ;  /* 0x0000000f06067c10 */ /* 0x000fe200087fe4ff */
[----:B------:R-:W-:Y:S01]  /*c6c0*/  IMAD R24, R24, UR7, RZ ;  /* 0x0000000718187c24 */ /* 0x000fe2000f8e02ff */
[----:B0-----:R-:W-:Y:S02]  /*c6d0*/  IADD3 R9, P0, PT, R14, UR14, RZ ;  /* 0x0000000e0e097c10 */ /* 0x001fe4000ff1e0ff */
[----:B------:R-:W-:Y:S01]  /*c6e0*/  SHF.R.S32.HI R5, RZ, 0x1f, R18 ;  /* 0x0000001fff057819 */ /* 0x000fe20000011412 */
[----:B------:R-:W-:Y:S01]  /*c6f0*/  STL [R1+0x5e4], R6 ;  /* 0x0005e40601007387 */ /* 0x000fe20000100800 */
[----:B------:R-:W-:Y:S02]  /*c700*/  IMAD R25, R25, UR7, RZ ;  /* 0x0000000719197c24 */ /* 0x000fe4000f8e02ff */
[----:B------:R-:W-:Y:S01]  /*c710*/  IADD3.X R5, PT, PT, R5, UR15, RZ, P1, !PT ;  /* 0x0000000f05057c10 */ /* 0x000fe20008ffe4ff */
[----:B------:R-:W5:Y:S04]  /*c720*/  LDL.LU R12, [R1+0x198] ;  /* 0x00019800010c7983 */ /* 0x000f680000300800 */
[----:B------:R0:W-:Y:S01]  /*c730*/  STL [R1+0x620], R9 ;  /* 0x0006200901007387 */ /* 0x0001e20000100800 */
[----:B------:R-:W-:-:S03]  /*c740*/  IADD3.X R4, PT, PT, R4, UR15, RZ, P2, !PT ;  /* 0x0000000f04047c10 */ /* 0x000fc600097fe4ff */
[----:B------:R-:W5:Y:S01]  /*c750*/  LDL.LU R16, [R1+0x19c] ;  /* 0x00019c0001107983 */ /* 0x000f620000300800 */
[----:B0-----:R-:W-:-:S03]  /*c760*/  IADD3 R9, P1, PT, R24, UR14, RZ ;  /* 0x0000000e18097c10 */ /* 0x001fc6000ff3e0ff */
[----:B------:R-:W-:Y:S01]  /*c770*/  STL [R1+0x5ec], R5 ;  /* 0x0005ec0501007387 */ /* 0x000fe20000100800 */
[----:B------:R-:W-:Y:S01]  /*c780*/  IMAD R26, R26, UR7, RZ ;  /* 0x000000071a1a7c24 */ /* 0x000fe2000f8e02ff */
[----:B------:R-:W-:Y:S02]  /*c790*/  SHF.R.S32.HI R2, RZ, 0x1f, R21 ;  /* 0x0000001fff027819 */ /* 0x000fe40000011415 */
[----:B------:R0:W-:Y:S02]  /*c7a0*/  STL [R1+0x628], R9 ;  /* 0x0006280901007387 */ /* 0x0001e40000100800 */
[----:B------:R-:W-:Y:S02]  /*c7b0*/  IADD3.X R2, PT, PT, R2, UR15, RZ, P3, !PT ;  /* 0x0000000f02027c10 */ /* 0x000fe40009ffe4ff */
        /* <DEDUP_REMOVED lines=10> */
[----:B------:R-:W-:-:S03]  /*c860*/  IMAD R28, R28, UR7, RZ ;  /* 0x000000071c1c7c24 */ /* 0x000fc6000f8e02ff */
[----:B------:R0:W-:Y:S01]  /*c870*/  STL [R1+0x638], R9 ;  /* 0x0006380901007387 */ /* 0x0001e20000100800 */
[----:B------:R-:W-:-:S03]  /*c880*/  IMAD R29, R29, UR7, RZ ;  /* 0x000000071d1d7c24 */ /* 0x000fc6000f8e02ff */
[----:B------:R1:W-:Y:S01]  /*c890*/  STL [R1+0x604], R10 ;  /* 0x0006040a01007387 */ /* 0x0003e20000100800 */
[----:B0-----:R-:W-:Y:S02]  /*c8a0*/  IADD3 R9, P4, PT, R27, UR14, RZ ;  /* 0x0000000e1b097c10 */ /* 0x001fe4000ff9e0ff */
[----:B------:R-:W-:Y:S02]  /*c8b0*/  SHF.R.S32.HI R8, RZ, 0x1f, R13 ;  /* 0x0000001fff087819 */ /* 0x000fe4000001140d */
[----:B-1----:R-:W-:Y:S01]  /*c8c0*/  IADD3.X R10, PT, PT, R3, UR15, RZ, P5, !PT ;  /* 0x0000000f030a7c10 */ /* 0x002fe2000affe4ff */
[----:B------:R0:W-:Y:S01]  /*c8d0*/  STL [R1+0x640], R9 ;  /* 0x0006400901007387 */ /* 0x0001e20000100800 */
[----:B------:R-:W-:-:S03]  /*c8e0*/  SHF.R.S32.HI R7, RZ, 0x1f, R14 ;  /* 0x0000001fff077819 */ /* 0x000fc6000001140e */
[----:B------:R1:W-:Y:S01]  /*c8f0*/  STL [R1+0x60c], R10 ;  /* 0x00060c0a01007387 */ /* 0x0003e20000100800 */
[----:B0-----:R-:W-:Y:S02]  /*c900*/  IADD3 R9, P5, PT, R28, UR14, RZ ;  /* 0x0000000e1c097c10 */ /* 0x001fe4000ffbe0ff */
[----:B-1----:R-:W-:-:S03]  /*c910*/  IADD3.X R10, PT, PT, R8, UR15, RZ, P6, !PT ;  /* 0x0000000f080a7c10 */ /* 0x002fc6000b7fe4ff */
[----:B------:R0:W-:Y:S04]  /*c920*/  STL [R1+0x648], R9 ;  /* 0x0006480901007387 */ /* 0x0001e80000100800 */
[----:B------:R1:W-:Y:S01]  /*c930*/  STL [R1+0x614], R10 ;  /* 0x0006140a01007387 */ /* 0x0003e20000100800 */
[----:B0-----:R-:W-:Y:S02]  /*c940*/  IADD3 R9, P6, PT, R29, UR14, RZ ;  /* 0x0000000e1d097c10 */ /* 0x001fe4000ffde0ff */
[----:B-1----:R-:W-:-:S03]  /*c950*/  IADD3.X R10, PT, PT, R7, UR15, RZ, P0, !PT ;  /* 0x0000000f070a7c10 */ /* 0x002fc600087fe4ff */
[----:B------:R2:W-:Y:S04]  /*c960*/  STL [R1+0x650], R9 ;  /* 0x0006500901007387 */ /* 0x0005e80000100800 */
[----:B------:R-:W-:Y:S01]  /*c970*/  STL [R1+0x61c], R10 ;  /* 0x00061c0a01007387 */ /* 0x000fe20000100800 */
[----:B------:R-:W-:Y:S02]  /*c980*/  SHF.R.S32.HI R6, RZ, 0x1f, R24 ;  /* 0x0000001fff067819 */ /* 0x000fe40000011418 */
[----:B------:R-:W-:Y:S02]  /*c990*/  SHF.R.S32.HI R5, RZ, 0x1f, R25 ;  /* 0x0000001fff057819 */ /* 0x000fe40000011419 */
[----:B------:R-:W-:Y:S02]  /*c9a0*/  IADD3.X R6, PT, PT, R6, UR15, RZ, P1, !PT ;  /* 0x0000000f06067c10 */ /* 0x000fe40008ffe4ff */
[----:B------:R-:W-:-:S02]  /*c9b0*/  IADD3.X R5, PT, PT, R5, UR15, RZ, P2, !PT ;  /* 0x0000000f05057c10 */ /* 0x000fc400097fe4ff */
[----:B--2---:R-:W-:Y:S02]  /*c9c0*/  IADD3 R9, P0, PT, R23, UR14, RZ ;  /* 0x0000000e17097c10 */ /* 0x004fe4000ff1e0ff */
[----:B------:R-:W-:-:S03]  /*c9d0*/  SHF.R.S32.HI R8, RZ, 0x1f, R23 ;  /* 0x0000001fff087819 */ /* 0x000fc60000011417 */
[----:B------:R3:W-:Y:S04]  /*c9e0*/  STL [R1+0x658], R9 ;  /* 0x0006580901007387 */ /* 0x0007e80000100800 */
[----:B------:R-:W2:Y:S01]  /*c9f0*/  LDL.LU R23, [R1+0x1b8] ;  /* 0x0001b80001177983 */ /* 0x000ea20000300800 */
[----:B---3--:R-:W-:-:S03]  /*ca00*/  IADD3 R9, P1, PT, R11, UR14, RZ ;  /* 0x0000000e0b097c10 */ /* 0x008fc6000ff3e0ff */
[----:B------:R0:W-:Y:S04]  /*ca10*/  STL [R1+0x624], R6 ;  /* 0x0006240601007387 */ /* 0x0001e80000100800 */
[----:B------:R-:W-:Y:S01]  /*ca20*/  STL [R1+0x660], R9 ;  /* 0x0006600901007387 */ /* 0x000fe20000100800 */
[----:B----4-:R-:W-:-:S03]  /*ca30*/  IADD3 R10, P2, PT, R20, UR14, RZ ;  /* 0x0000000e140a7c10 */ /* 0x010fc6000ff5e0ff */
[----:B------:R1:W-:Y:S01]  /*ca40*/  STL [R1+0x62c], R5 ;  /* 0x00062c0501007387 */ /* 0x0003e20000100800 */
[----:B0-----:R-:W-:-:S03]  /*ca50*/  SHF.R.S32.HI R6, RZ, 0x1f, R20 ;  /* 0x0000001fff067819 */ /* 0x001fc60000011414 */
[----:B------:R0:W-:Y:S04]  /*ca60*/  STL [R1+0x668], R10 ;  /* 0x0006680a01007387 */ /* 0x0001e80000100800 */
[----:B------:R-:W3:Y:S01]  /*ca70*/  LDL.LU R20, [R1+0x1e8] ;  /* 0x0001e80001147983 */ /* 0x000ee20000300800 */
[----:B------:R-:W-:Y:S02]  /*ca80*/  SHF.R.S32.HI R4, RZ, 0x1f, R26 ;  /* 0x0000001fff047819 */ /* 0x000fe4000001141a */
[----:B------:R-:W-:Y:S02]  /*ca90*/  SHF.R.S32.HI R2, RZ, 0x1f, R27 ;  /* 0x0000001fff027819 */ /* 0x000fe4000001141b */
[----:B------:R-:W-:Y:S02]  /*caa0*/  SHF.R.S32.HI R0, RZ, 0x1f, R28 ;  /* 0x0000001fff007819 */ /* 0x000fe4000001141c */
[----:B-1----:R-:W-:-:S02]  /*cab0*/  IADD3.X R5, PT, PT, R4, UR15, RZ, P3, !PT ;  /* 0x0000000f04057c10 */ /* 0x002fc40009ffe4ff */
[----:B-----5:R-:W-:Y:S02]  /*cac0*/  IADD3 R4, P3, PT, R12, UR14, RZ ;  /* 0x0000000e0c047c10 */ /* 0x020fe4000ff7e0ff */
[----:B0-----:R-:W-:Y:S02]  /*cad0*/  IADD3.X R10, PT, PT, R2, UR15, RZ, P4, !PT ;  /* 0x0000000f020a7c10 */ /* 0x001fe4000a7fe4ff */
[----:B------:R-:W-:Y:S01]  /*cae0*/  IADD3 R2, P4, PT, R16, UR14, RZ ;  /* 0x0000000e10027c10 */ /* 0x000fe2000ff9e0ff */
[----:B------:R-:W-:Y:S01]  /*caf0*/  STL [R1+0x634], R5 ;  /* 0x0006340501007387 */ /* 0x000fe20000100800 */
[----:B------:R-:W-:Y:S02]  /*cb00*/  IADD3.X R0, PT, PT, R0, UR15, RZ, P5, !PT ;  /* 0x0000000f00007c10 */ /* 0x000fe4000affe4ff */
[----:B------:R-:W-:Y:S01]  /*cb10*/  SHF.R.S32.HI R3, RZ, 0x1f, R29 ;  /* 0x0000001fff037819 */ /* 0x000fe2000001141d */
[----:B------:R-:W-:Y:S04]  /*cb20*/  STL [R1+0x670], R4 ;  /* 0x0006700401007387 */ /* 0x000fe80000100800 */
[----:B------:R0:W-:Y:S04]  /*cb30*/  STL [R1+0x63c], R10 ;  /* 0x00063c0a01007387 */ /* 0x0001e80000100800 */
[----:B------:R-:W-:Y:S01]  /*cb40*/  STL [R1+0x678], R2 ;  /* 0x0006780201007387 */ /* 0x000fe20000100800 */
[----:B------:R-:W-:-:S03]  /*cb50*/  IMAD R17, R17, UR7, RZ ;  /* 0x0000000711117c24 */ /* 0x000fc6000f8e02ff */
[----:B------:R1:W-:Y:S01]  /*cb60*/  STL [R1+0x644], R0 ;  /* 0x0006440001007387 */ /* 0x0003e20000100800 */
[----:B0-----:R-:W-:Y:S02]  /*cb70*/  IADD3 R10, P5, PT, R18, UR14, RZ ;  /* 0x0000000e120a7c10 */ /* 0x001fe4000ffbe0ff */
[----:B------:R-:W-:Y:S02]  /*cb80*/  SHF.R.S32.HI R7, RZ, 0x1f, R11 ;  /* 0x0000001fff077819 */ /* 0x000fe4000001140b */
[----:B-1----:R-:W-:Y:S01]  /*cb90*/  IADD3.X R0, PT, PT, R3, UR15, RZ, P6, !PT ;  /* 0x0000000f03007c10 */ /* 0x002fe2000b7fe4ff */
[----:B------:R0:W-:Y:S01]  /*cba0*/  STL [R1+0x680], R10 ;  /* 0x0006800a01007387 */ /* 0x0001e20000100800 */
[----:B------:R-:W-:-:S03]  /*cbb0*/  IMAD R19, R19, UR7, RZ ;  /* 0x0000000713137c24 */ /* 0x000fc6000f8e02ff */
[----:B------:R1:W-:Y:S01]  /*cbc0*/  STL [R1+0x64c], R0 ;  /* 0x00064c0001007387 */ /* 0x0003e20000100800 */
[----:B------:R-:W-:Y:S02]  /*cbd0*/  IADD3.X R7, PT, PT, R7, UR15, RZ, P1, !PT ;  /* 0x0000000f07077c10 */ /* 0x000fe40008ffe4ff */
[----:B0-----:R-:W-:Y:S02]  /*cbe0*/  IADD3 R10, P6, PT, R21, UR14, RZ ;  /* 0x0000000e150a7c10 */ /* 0x001fe4000ffde0ff */
[----:B-1----:R-:W-:Y:S02]  /*cbf0*/  IADD3.X R0, PT, PT, R8, UR15, RZ, P0, !PT ;  /* 0x0000000f08007c10 */ /* 0x002fe400087fe4ff */
[----:B------:R-:W-:Y:S01]  /*cc00*/  IADD3 R8, P0, PT, R17, UR14, RZ ;  /* 0x0000000e11087c10 */ /* 0x000fe2000ff1e0ff */
[----:B------:R0:W-:Y:S01]  /*cc10*/  STL [R1+0x688], R10 ;  /* 0x0006880a01007387 */ /* 0x0001e20000100800 */
[----:B------:R-:W-:-:S03]  /*cc20*/  IMAD R22, R22, UR7, RZ ;  /* 0x0000000716167c24 */ /* 0x000fc6000f8e02ff */
[----:B------:R-:W-:Y:S04]  /*cc30*/  STL [R1+0x654], R0 ;  /* 0x0006540001007387 */ /* 0x000fe80000100800 */
[----:B------:R-:W-:Y:S01]  /*cc40*/  STL [R1+0x690], R8 ;  /* 0x0006900801007387 */ /* 0x000fe20000100800 */
[----:B0-----:R-:W-:-:S03]  /*cc50*/  IADD3 R10, P1, PT, R19, UR14, RZ ;  /* 0x0000000e130a7c10 */ /* 0x001fc6000ff3e0ff */
[----:B------:R0:W-:Y:S01]  /*cc60*/  STL [R1+0x65c], R7 ;  /* 0x00065c0701007387 */ /* 0x0001e20000100800 */
[----:B------:R-:W-:Y:S02]  /*cc70*/  SHF.R.S32.HI R9, RZ, 0x1f, R12 ;  /* 0x0000001fff097819 */ /* 0x000fe4000001140c */
[----:B------:R-:W-:Y:S01]  /*cc80*/  SHF.R.S32.HI R5, RZ, 0x1f, R16 ;  /* 0x0000001fff057819 */ /* 0x000fe20000011410 */
[----:B------:R-:W-:Y:S01]  /*cc90*/  STL [R1+0x698], R10 ;  /* 0x0006980a01007387 */ /* 0x000fe20000100800 */
[----:B------:R-:W-:Y:S02]  /*cca0*/  SHF.R.S32.HI R4, RZ, 0x1f, R18 ;  /* 0x0000001fff047819 */ /* 0x000fe40000011412 */
[----:B0-----:R-:W-:Y:S02]  /*ccb0*/  IADD3.X R7, PT, PT, R6, UR15, RZ, P2, !PT ;  /* 0x0000000f06077c10 */ /* 0x001fe400097fe4ff */
[----:B------:R-:W-:Y:S02]  /*ccc0*/  SHF.R.S32.HI R2, RZ, 0x1f, R21 ;  /* 0x0000001fff027819 */ /* 0x000fe40000011415 */
[----:B------:R-:W-:Y:S01]  /*ccd0*/  IADD3 R8, P2, PT, R22, UR14, RZ ;  /* 0x0000000e16087c10 */ /* 0x000fe2000ff5e0ff */
[----:B------:R0:W-:Y:S01]  /*cce0*/  STL [R1+0x664], R7 ;  /* 0x0006640701007387 */ /* 0x0001e20000100800 */
[----:B------:R-:W-:-:S02]  /*ccf0*/  IADD3.X R5, PT, PT, R5, UR15, RZ, P4, !PT ;  /* 0x0000000f05057c10 */ /* 0x000fc4000a7fe4ff */
[----:B------:R-:W-:Y:S01]  /*cd00*/  IADD3.X R4, PT, PT, R4, UR15, RZ, P5, !PT ;  /* 0x0000000f04047c10 */ /* 0x000fe2000affe4ff */
[----:B------:R-:W1:Y:S01]  /*cd10*/  S2R R21, SR_TID.X ;  /* 0x0000000000157919 */ /* 0x000e620000002100 */
[----:B------:R-:W-:Y:S02]  /*cd20*/  IADD3.X R2, PT, PT, R2, UR15, RZ, P6, !PT ;  /* 0x0000000f02027c10 */ /* 0x000fe4000b7fe4ff */
[----:B0-----:R-:W-:Y:S01]  /*cd30*/  IADD3.X R7, PT, PT, R9, UR15, RZ, P3, !PT ;  /* 0x0000000f09077c10 */ /* 0x001fe20009ffe4ff */
[----:B------:R-:W-:Y:S01]  /*cd40*/  STL [R1+0x6a0], R8 ;  /* 0x0006a00801007387 */ /* 0x000fe20000100800 */
[----:B------:R-:W-:Y:S02]  /*cd50*/  SHF.R.S32.HI R3, RZ, 0x1f, R17 ;  /* 0x0000001fff037819 */ /* 0x000fe40000011411 */
[----:B------:R-:W-:Y:S01]  /*cd60*/  SHF.R.S32.HI R0, RZ, 0x1f, R19 ;  /* 0x0000001fff007819 */ /* 0x000fe20000011413 */
[----:B------:R-:W-:Y:S04]  /*cd70*/  STL [R1+0x66c], R7 ;  /* 0x00066c0701007387 */ /* 0x000fe80000100800 */
[----:B------:R-:W-:Y:S01]  /*cd80*/  STL [R1+0x674], R5 ;  /* 0x0006740501007387 */ /* 0x000fe20000100800 */
[----:B------:R-:W-:-:S03]  /*cd90*/  IADD3.X R0, PT, PT, R0, UR15, RZ, P1, !PT ;  /* 0x0000000f00007c10 */ /* 0x000fc60008ffe4ff */
[----:B------:R-:W-:Y:S04]  /*cda0*/  STL [R1+0x67c], R4 ;  /* 0x00067c0401007387 */ /* 0x000fe80000100800 */
[----:B------:R0:W-:Y:S02]  /*cdb0*/  STL [R1+0x684], R2 ;  /* 0x0006840201007387 */ /* 0x0001e40000100800 */
[----:B0-----:R-:W-:Y:S02]  /*cdc0*/  IADD3.X R2, PT, PT, R3, UR15, RZ, P0, !PT ;  /* 0x0000000f03027c10 */ /* 0x001fe400087fe4ff */
[----:B-1----:R-:W-:-:S04]  /*cdd0*/  SHF.R.U32.HI R21, RZ, 0x4, R21 ;  /* 0x00000004ff157819 */ /* 0x002fc80000011615 */
[----:B------:R-:W-:-:S04]  /*cde0*/  SGXT.U32 R21, R21, 0x4 ;  /* 0x000000041515781a */ /* 0x000fc80000000000 */
[----:B------:R-:W-:-:S05]  /*cdf0*/  LOP3.LUT R21, R21, 0x40, RZ, 0xfc, !PT ;  /* 0x0000004015157812 */ /* 0x000fca00078efcff */
[----:B------:R-:W-:Y:S01]  /*ce00*/  IMAD R3, R21, UR19, RZ ;  /* 0x0000001315037c24 */ /* 0x000fe2000f8e02ff */
[----:B------:R-:W-:Y:S01]  /*ce10*/  SHF.R.S32.HI R6, RZ, 0x1f, R22 ;  /* 0x0000001fff067819 */ /* 0x000fe20000011416 */
[----:B------:R-:W-:Y:S01]  /*ce20*/  ULEA.HI UR5, UR5, UR4, URZ, 0x7 ;  /* 0x0000000405057291 */ /* 0x000fe2000f8f38ff */
[----:B------:R-:W-:Y:S02]  /*ce30*/  CS2R R16, SRZ ;  /* 0x0000000000107805 */ /* 0x000fe4000001ff00 */
[----:B------:R-:W-:Y:S02]  /*ce40*/  CS2R R18, SRZ ;  /* 0x0000000000127805 */ /* 0x000fe4000001ff00 */
[----:B------:R-:W-:Y:S02]  /*ce50*/  CS2R R12, SRZ ;  /* 0x00000000000c7805 */ /* 0x000fe4000001ff00 */
[----:B------:R-:W-:Y:S02]  /*ce60*/  CS2R R14, SRZ ;  /* 0x00000000000e7805 */ /* 0x000fe4000001ff00 */
[----:B------:R-:W-:-:S02]  /*ce70*/  CS2R R8, SRZ ;  /* 0x0000000000087805 */ /* 0x000fc4000001ff00 */
[----:B------:R-:W-:Y:S01]  /*ce80*/  CS2R R10, SRZ ;  /* 0x00000000000a7805 */ /* 0x000fe2000001ff00 */
[----:B------:R-:W-:Y:S02]  /*ce90*/  USHF.L.U32 UR4, UR6, 0x7, URZ ;  /* 0x0000000706047899 */ /* 0x000fe400080006ff */
[----:B------:R-:W-:Y:S01]  /*cea0*/  USHF.R.S32.HI UR5, URZ, 0x7, UR5 ;  /* 0x00000007ff057899 */ /* 0x000fe20008011405 */
[----:B--2---:R-:W-:-:S05]  /*ceb0*/  IADD3 R4, P3, PT, R23, UR12, RZ ;  /* 0x0000000c17047c10 */ /* 0x004fca000ff7e0ff */
[----:B------:R-:W-:Y:S04]  /*cec0*/  STL [R1+0xd4], R4 ;  /* 0x0000d40401007387 */ /* 0x000fe80000100800 */
[----:B------:R-:W-:Y:S04]  /*ced0*/  STL [R1+0x68c], R2 ;  /* 0x00068c0201007387 */ /* 0x000fe80000100800 */
[----:B------:R0:W-:Y:S02]  /*cee0*/  STL [R1+0x694], R0 ;  /* 0x0006940001007387 */ /* 0x0001e40000100800 */
[----:B0-----:R-:W-:-:S02]  /*cef0*/  LEA.HI.X.SX32 R0, R23, UR13, 0x1, P3 ;  /* 0x0000000d17007c11 */ /* 0x001fc400098f0eff */
[----:B------:R-:W0:Y:S01]  /*cf00*/  S2R R23, SR_TID.X ;  /* 0x0000000000177919 */ /* 0x000e220000002100 */
[----:B------:R-:W-:Y:S02]  /*cf10*/  IADD3.X R2, PT, PT, R6, UR17, RZ, P2, !PT ;  /* 0x0000001106027c10 */ /* 0x000fe400097fe4ff */
[----:B------:R-:W-:Y:S04]  /*cf20*/  STL [R1+0x80], R0 ;  /* 0x0000800001007387 */ /* 0x000fe80000100800 */
[----:B------:R1:W-:Y:S01]  /*cf30*/  STL [R1+0x69c], R2 ;  /* 0x00069c0201007387 */ /* 0x0003e20000100800 */
[--C-:B0-----:R-:W-:Y:S02]  /*cf40*/  SHF.R.U32.HI R21, RZ, 0x4, R23.reuse ;  /* 0x00000004ff157819 */ /* 0x101fe40000011617 */
[----:B------:R-:W-:-:S04]  /*cf50*/  SHF.R.U32.HI R23, RZ, 0x4, R23 ;  /* 0x00000004ff177819 */ /* 0x000fc80000011617 */
[----:B------:R-:W-:-:S04]  /*cf60*/  SGXT.U32 R23, R23, 0x4 ;  /* 0x000000041717781a */ /* 0x000fc80000000000 */
[----:B------:R-:W-:-:S05]  /*cf70*/  LOP3.LUT R23, R23, 0x20, RZ, 0xfc, !PT ;  /* 0x0000002017177812 */ /* 0x000fca00078efcff */
[----:B-1----:R-:W-:Y:S02]  /*cf80*/  IMAD R2, R23, UR20, RZ ;  /* 0x0000001417027c24 */ /* 0x002fe4000f8e02ff */
[----:B------:R-:W0:Y:S01]  /*cf90*/  S2R R23, SR_TID.X ;  /* 0x0000000000177919 */ /* 0x000e220000002100 */
[----:B---3--:R-:W-:-:S05]  /*cfa0*/  IADD3 R0, P0, PT, R20, UR16, RZ ;  /* 0x0000001014007c10 */ /* 0x008fca000ff1e0ff */
[----:B------:R1:W-:Y:S02]  /*cfb0*/  STL [R1+0x6a8], R0 ;  /* 0x0006a80001007387 */ /* 0x0003e40000100800 */
[----:B-1----:R-:W-:-:S04]  /*cfc0*/  SHF.R.S32.HI R0, RZ, 0x1f, R20 ;  /* 0x0000001fff007819 */ /* 0x002fc80000011414 */
[----:B------:R-:W-:-:S05]  /*cfd0*/  IADD3.X R2, PT, PT, R0, UR18, RZ, P0, !PT ;  /* 0x0000001200027c10 */ /* 0x000fca00087fe4ff */
[----:B------:R1:W-:Y:S01]  /*cfe0*/  STL [R1+0x6a4], R2 ;  /* 0x0006a40201007387 */ /* 0x0003e20000100800 */
[----:B0-----:R-:W-:-:S05]  /*cff0*/  IMAD.SHL.U32 R0, R23, 0x20, RZ ;  /* 0x0000002017007824 */ /* 0x001fca00078e00ff */
[----:B------:R1:W-:Y:S01]  /*d000*/  STL [R1+0x704], R0 ;  /* 0x0007040001007387 */ /* 0x0003e20000100800 */
[----:B------:R-:W-:-:S04]  /*d010*/  SGXT.U32 R21, R21, 0x4 ;  /* 0x000000041515781a */ /* 0x000fc80000000000 */
[----:B------:R-:W-:Y:S02]  /*d020*/  LOP3.LUT R21, R21, 0x10, RZ, 0xfc, !PT ;  /* 0x0000001015157812 */ /* 0x000fe400078efcff */
[----:B------:R-:W-:-:S03]  /*d030*/  CS2R R22, SRZ ;  /* 0x0000000000167805 */ /* 0x000fc6000001ff00 */
[----:B------:R-:W-:Y:S01]  /*d040*/  IMAD R3, R21, UR21, RZ ;  /* 0x0000001515037c24 */ /* 0x000fe2000f8e02ff */
[----:B-1----:R-:W-:-:S07]  /*d050*/  CS2R R20, SRZ ;  /* 0x0000000000147805 */ /* 0x002fce000001ff00 */
.L_x_2:
[----:B0-----:R-:W2:Y:S01]  /*d060*/  LDL R26, [R1+0x80] ;  /* 0x00008000011a7983 */ /* 0x001ea20000100800 */
[----:B------:R-:W0:Y:S03]  /*d070*/  LDCU UR6, c[0x0][0x3a8] ;  /* 0x00007500ff0677ac */ /* 0x000e260008000800 */
[----:B-----5:R-:W-:Y:S01]  /*d080*/  STL [R1+0x87c], R20 ;  /* 0x00087c1401007387 */ /* 0x020fe20000100800 */
[----:B------:R-:W1:Y:S03]  /*d090*/  LDCU UR7, c[0x0][0x3a8] ;  /* 0x00007500ff0777ac */ /* 0x000e660008000800 */
[----:B------:R-:W-:Y:S04]  /*d0a0*/  STL [R1+0x880], R20 ;  /* 0x0008801401007387 */ /* 0x000fe80000100800 */
        /* <DEDUP_REMOVED lines=35> */
[----:B------:R-:W-:Y:S04]  /*d2e0*/  STL.64 [R1+0x820], R18 ;  /* 0x0008201201007387 */ /* 0x000fe80000100a00 */
        /* <DEDUP_REMOVED lines=67> */
[----:B------:R3:W-:Y:S04]  /*d720*/  STL [R1+0x7e8], R8 ;  /* 0x0007e80801007387 */ /* 0x0007e80000100800 */
[----:B---3--:R-:W3:Y:S01]  /*d730*/  LDL R8, [R1+0xd4] ;  /* 0x0000d40001087983 */ /* 0x008ee20000100800 */
[----:B------:R-:W4:Y:S01]  /*d740*/  S2R R0, SR_TID.X ;  /* 0x0000000000007919 */ /* 0x000f220000002100 */
[----:B------:R-:W0:Y:S01]  /*d750*/  S2R R16, SR_TID.X ;  /* 0x0000000000107919 */ /* 0x000e220000002100 */
[----:B------:R-:W-:-:S02]  /*d760*/  PRMT R28, RZ, 0x7610, R28 ;  /* 0x00007610ff1c7816 */ /* 0x000fc4000000001c */
[----:B------:R-:W-:Y:S01]  /*d770*/  PRMT R27, RZ, 0x7610, R27 ;  /* 0x00007610ff1b7816 */ /* 0x000fe2000000001b */
[----:B------:R-:W-:Y:S01]  /*d780*/  STL [R1+0x7e4], R9 ;  /* 0x0007e40901007387 */ /* 0x000fe20000100800 */
[----:B------:R-:W-:Y:S02]  /*d790*/  PRMT R29, RZ, 0x7610, R29 ;  /* 0x00007610ff1d7816 */ /* 0x000fe4000000001d */
[----:B------:R-:W-:Y:S01]  /*d7a0*/  PRMT R20, RZ, 0x7610, R20 ;  /* 0x00007610ff147816 */ /* 0x000fe20000000014 */
[----:B------:R-:W-:Y:S04]  /*d7b0*/  STL [R1+0x7e0], R10 ;  /* 0x0007e00a01007387 */ /* 0x000fe80000100800 */
[----:B------:R-:W-:Y:S01]  /*d7c0*/  STL [R1+0x7dc], R11 ;  /* 0x0007dc0b01007387 */ /* 0x000fe20000100800 */
[----:B----4-:R-:W-:-:S04]  /*d7d0*/  SHF.R.U32.HI R6, RZ, 0x4, R0 ;  /* 0x00000004ff067819 */ /* 0x010fc80000011600 */
[----:B------:R-:W-:Y:S02]  /*d7e0*/  SGXT.U32 R6, R6, 0x4 ;  /* 0x000000040606781a */ /* 0x000fe40000000000 */
[----:B0-----:R-:W-:Y:S02]  /*d7f0*/  SHF.R.U32.HI R24, RZ, 0x4, R16 ;  /* 0x00000004ff187819 */ /* 0x001fe40000011610 */
[----:B------:R-:W-:Y:S02]  /*d800*/  LOP3.LUT R6, R6, 0x10, RZ, 0xfc, !PT ;  /* 0x0000001006067812 */ /* 0x000fe400078efcff */
[----:B------:R-:W-:-:S03]  /*d810*/  SGXT.U32 R24, R24, 0x4 ;  /* 0x000000041818781a */ /* 0x000fc60000000000 */
[----:B------:R-:W-:Y:S01]  /*d820*/  IMAD R6, R6, UR6, RZ ;  /* 0x0000000606067c24 */ /* 0x000fe2000f8e02ff */
[C---:B------:R-:W-:Y:S01]  /*d830*/  LOP3.LUT R4, R24.reuse, 0x40, RZ, 0xfc, !PT ;  /* 0x0000004018047812 */ /* 0x040fe200078efcff */
[----:B------:R-:W0:Y:S01]  /*d840*/  LDCU UR6, c[0x0][0x3a8] ;  /* 0x00007500ff0677ac */ /* 0x000e220008000800 */
[----:B------:R-:W-:Y:S02]  /*d850*/  LOP3.LUT R0, R24, 0x10, RZ, 0xfc, !PT ;  /* 0x0000001018007812 */ /* 0x000fe400078efcff */
[----:B------:R-:W-:Y:S02]  /*d860*/  ISETP.GE.AND P4, PT, R4, UR9, PT ;  /* 0x0000000904007c0c */ /* 0x000fe4000bf86270 */
[----:B------:R-:W-:Y:S02]  /*d870*/  ISETP.GE.AND P1, PT, R0, UR9, PT ;  /* 0x0000000900007c0c */ /* 0x000fe4000bf26270 */
[----:B------:R-:W-:Y:S02]  /*d880*/  LOP3.LUT R5, R24, 0x20, RZ, 0xfc, !PT ;  /* 0x0000002018057812 */ /* 0x000fe400078efcff */
[----:B------:R-:W-:-:S02]  /*d890*/  PRMT R0, RZ, 0x7610, R0 ;  /* 0x00007610ff007816 */ /* 0x000fc40000000000 */
[----:B------:R-:W-:Y:S02]  /*d8a0*/  ISETP.GE.AND P2, PT, R5, UR9, PT ;  /* 0x0000000905007c0c */ /* 0x000fe4000bf46270 */
[----:B------:R-:W-:-:S04]  /*d8b0*/  LEA.HI R5, R16, 0x30, RZ, 0x1c ;  /* 0x0000003010057811 */ /* 0x000fc800078fe0ff */
[C---:B------:R-:W-:Y:S01]  /*d8c0*/  ISETP.GE.AND P3, PT, R5.reuse, UR9, PT ;  /* 0x0000000905007c0c */ /* 0x040fe2000bf66270 */
[----:B------:R-:W-:Y:S01]  /*d8d0*/  IMAD R5, R5, UR23, RZ ;  /* 0x0000001705057c24 */ /* 0x000fe2000f8e02ff */
[----:B---3--:R-:W-:-:S04]  /*d8e0*/  IADD3 R2, P0, PT, R6, R8, RZ ;  /* 0x0000000806027210 */ /* 0x008fc80007f1e0ff */
[----:B--2---:R-:W-:Y:S02]  /*d8f0*/  LEA.HI.X.SX32 R3, R6, R26, 0x1, P0 ;  /* 0x0000001a06037211 */ /* 0x004fe400000f0eff */
[----:B------:R-:W2:Y:S03]  /*d900*/  S2R R6, SR_TID.X ;  /* 0x0000000000067919 */ /* 0x000ea60000002100 */
[----:B------:R3:W4:Y:S01]  /*d910*/  @!P1 LDG.E.U8 R0, desc[UR10][R2.64] ;  /* 0x0000000a02009981 */ /* 0x000722000c1e1100 */
[--C-:B--2---:R-:W-:Y:S02]  /*d920*/  SHF.R.U32.HI R25, RZ, 0x4, R6.reuse ;  /* 0x00000004ff197819 */ /* 0x104fe40000011606 */
[----:B------:R-:W-:Y:S02]  /*d930*/  SHF.R.U32.HI R4, RZ, 0x4, R6 ;  /* 0x00000004ff047819 */ /* 0x000fe40000011606 */
[----:B------:R-:W-:-:S02]  /*d940*/  SGXT.U32 R25, R25, 0x4 ;  /* 0x000000041919781a */ /* 0x000fc40000000000 */
[----:B------:R-:W-:Y:S02]  /*d950*/  SGXT.U32 R4, R4, 0x4 ;  /* 0x000000040404781a */ /* 0x000fe40000000000 */
[----:B------:R-:W-:Y:S02]  /*d960*/  LOP3.LUT R25, R25, 0x40, RZ, 0xfc, !PT ;  /* 0x0000004019197812 */ /* 0x000fe400078efcff */
[----:B------:R-:W-:-:S03]  /*d970*/  LOP3.LUT R4, R4, 0x20, RZ, 0xfc, !PT ;  /* 0x0000002004047812 */ /* 0x000fc600078efcff */
[----:B0-----:R-:W-:Y:S02]  /*d980*/  IMAD R25, R25, UR6, RZ ;  /* 0x0000000619197c24 */ /* 0x001fe4000f8e02ff */
[----:B-1----:R-:W-:-:S03]  /*d990*/  IMAD R4, R4, UR7, RZ ;  /* 0x0000000704047c24 */ /* 0x002fc6000f8e02ff */
[CC--:B---3--:R-:W-:Y:S02]  /*d9a0*/  IADD3 R2, P0, PT, R25.reuse, R8.reuse, RZ ;  /* 0x0000000819027210 */ /* 0x0c8fe40007f1e0ff */
[C---:B------:R-:W-:Y:S02]  /*d9b0*/  IADD3 R6, P1, PT, R4.reuse, R8, RZ ;  /* 0x0000000804067210 */ /* 0x040fe40007f3e0ff */
[-C--:B------:R-:W-:Y:S02]  /*d9c0*/  LEA.HI.X.SX32 R3, R25, R26.reuse, 0x1, P0 ;  /* 0x0000001a19037211 */ /* 0x080fe400000f0eff */
[----:B------:R-:W-:Y:S02]  /*d9d0*/  LEA.HI.X.SX32 R7, R4, R26, 0x1, P1 ;  /* 0x0000001a04077211 */ /* 0x000fe400008f0eff */
[C---:B------:R-:W-:Y:S01]  /*d9e0*/  IADD3 R4, P0, PT, R5.reuse, R8, RZ ;  /* 0x0000000805047210 */ /* 0x040fe20007f1e0ff */
[----:B------:R0:W2:Y:S03]  /*d9f0*/  @!P4 LDG.E.U8 R28, desc[UR10][R2.64] ;  /* 0x0000000a021cc981 */ /* 0x0000a6000c1e1100 */
[----:B------:R-:W-:Y:S01]  /*da00*/  LEA.HI.X.SX32 R5, R5, R26, 0x1, P0 ;  /* 0x0000001a05057211 */ /* 0x000fe200000f0eff */
[----:B------:R1:W3:Y:S01]  /*da10*/  @!P2 LDG.E.U8 R27, desc[UR10][R6.64] ;  /* 0x0000000a061ba981 */ /* 0x0002e2000c1e1100 */
[----:B------:R-:W-:-:S03]  /*da20*/  ISETP.GE.AND P0, PT, R24, UR9, PT ;  /* 0x0000000918007c0c */ /* 0x000fc6000bf06270 */
[----:B------:R1:W2:Y:S01]  /*da30*/  @!P3 LDG.E.U8 R29, desc[UR10][R4.64] ;  /* 0x0000000a041db981 */ /* 0x0002a2000c1e1100 */
[C---:B0-----:R-:W-:Y:S01]  /*da40*/  IMAD R3, R24.reuse, UR23, RZ ;  /* 0x0000001718037c24 */ /* 0x041fe2000f8e02ff */
[----:B-1----:R-:W-:-:S04]  /*da50*/  LOP3.LUT R7, R24, 0x60, RZ, 0xfc, !PT ;  /* 0x0000006018077812 */ /* 0x002fc800078efcff */
[C---:B------:R-:W-:Y:S02]  /*da60*/  IADD3 R2, P1, PT, R3.reuse, R8, RZ ;  /* 0x0000000803027210 */ /* 0x040fe40007f3e0ff */
[----:B------:R-:W-:Y:S02]  /*da70*/  LOP3.LUT R5, R24, 0x50, RZ, 0xfc, !PT ;  /* 0x0000005018057812 */ /* 0x000fe400078efcff */
[----:B------:R-:W-:Y:S02]  /*da80*/  LEA.HI.X.SX32 R3, R3, R26, 0x1, P1 ;  /* 0x0000001a03037211 */ /* 0x000fe400008f0eff */
[C---:B------:R-:W-:Y:S01]  /*da90*/  ISETP.GE.AND P2, PT, R5.reuse, UR9, PT ;  /* 0x0000000905007c0c */ /* 0x040fe2000bf46270 */
[----:B------:R-:W-:Y:S01]  /*daa0*/  IMAD R5, R5, UR23, RZ ;  /* 0x0000001705057c24 */ /* 0x000fe2000f8e02ff */
[C---:B------:R-:W-:Y:S01]  /*dab0*/  ISETP.GE.AND P3, PT, R7.reuse, UR9, PT ;  /* 0x0000000907007c0c */ /* 0x040fe2000bf66270 */
[----:B------:R-:W-:Y:S01]  /*dac0*/  IMAD R7, R7, UR23, RZ ;  /* 0x0000001707077c24 */ /* 0x000fe2000f8e02ff */
[----:B------:R0:W2:Y:S02]  /*dad0*/  @!P0 LDG.E.U8 R20, desc[UR10][R2.64] ;  /* 0x0000000a02148981 */ /* 0x0000a4000c1e1100 */
[----:B------:R-:W-:-:S02]  /*dae0*/  IADD3 R4, P0, PT, R5, R8, RZ ;  /* 0x0000000805047210 */ /* 0x000fc40007f1e0ff */
[----:B------:R-:W-:Y:S02]  /*daf0*/  IADD3 R6, P1, PT, R7, R8, RZ ;  /* 0x0000000807067210 */ /* 0x000fe40007f3e0ff */
[-C--:B------:R-:W-:Y:S02]  /*db00*/  LEA.HI.X.SX32 R5, R5, R26.reuse, 0x1, P0 ;  /* 0x0000001a05057211 */ /* 0x080fe400000f0eff */
[----:B------:R-:W-:Y:S02]  /*db10*/  LEA.HI.X.SX32 R7, R7, R26, 0x1, P1 ;  /* 0x0000001a07077211 */ /* 0x000fe400008f0eff */
[----:B0-----:R-:W-:Y:S02]  /*db20*/  PRMT R2, RZ, 0x7610, R2 ;  /* 0x00007610ff027816 */ /* 0x001fe40000000002 */
[----:B------:R-:W-:-:S04]  /*db30*/  PRMT R3, RZ, 0x7610, R3 ;  /* 0x00007610ff037816 */ /* 0x000fc80000000003 */
[----:B------:R0:W3:Y:S04]  /*db40*/  @!P2 LDG.E.U8 R2, desc[UR10][R4.64] ;  /* 0x0000000a0402a981 */ /* 0x0000e8000c1e1100 */
[----:B------:R-:W4:Y:S04]  /*db50*/  @!P3 LDG.E.U8 R3, desc[UR10][R6.64] ;  /* 0x0000000a0603b981 */ /* 0x000f28000c1e1100 */
[----:B------:R-:W4:Y:S01]  /*db60*/  LDL R7, [R1+0x6a8] ;  /* 0x0006a80001077983 */ /* 0x000f220000100800 */
[----:B------:R-:W-:-:S04]  /*db70*/  LEA.HI R25, R16, 0x70, RZ, 0x1c ;  /* 0x0000007010197811 */ /* 0x000fc800078fe0ff */
[C---:B------:R-:W-:Y:S01]  /*db80*/  ISETP.GE.AND P4, PT, R25.reuse, UR9, PT ;  /* 0x0000000919007c0c */ /* 0x040fe2000bf86270 */
[----:B------:R-:W-:Y:S01]  /*db90*/  IMAD R25, R25, UR23, RZ ;  /* 0x0000001719197c24 */ /* 0x000fe2000f8e02ff */
[----:B------:R-:W1:Y:S01]  /*dba0*/  S2UR UR7, SR_CgaCtaId ;  /* 0x00000000000779c3 */ /* 0x000e620000008800 */
[----:B0-----:R-:W-:-:S03]  /*dbb0*/  PRMT R4, RZ, 0x7610, R4 ;  /* 0x00007610ff047816 */ /* 0x001fc60000000004 */
[----:B------:R-:W-:-:S04]  /*dbc0*/  IADD3 R24, P0, PT, R25, R8, RZ ;  /* 0x0000000819187210 */ /* 0x000fc80007f1e0ff */
[----:B------:R-:W-:-:S05]  /*dbd0*/  LEA.HI.X.SX32 R25, R25, R26, 0x1, P0 ;  /* 0x0000001a19197211 */ /* 0x000fca00000f0eff */
[----:B------:R-:W4:Y:S01]  /*dbe0*/  @!P4 LDG.E.U8 R4, desc[UR10][R24.64] ;  /* 0x0000000a1804c981 */ /* 0x000f22000c1e1100 */
[----:B------:R-:W-:Y:S01]  /*dbf0*/  SHF.R.S32.HI R5, RZ, 0x7, R16 ;  /* 0x00000007ff057819 */ /* 0x000fe20000011410 */
[----:B------:R-:W-:-:S03]  /*dc00*/  UMOV UR6, 0x400 ;  /* 0x0000040000067882 */ /* 0x000fc60000000000 */
[----:B------:R-:W-:Y:S02]  /*dc10*/  SGXT R8, R5, 0x1 ;  /* 0x000000010508781a */ /* 0x000fe40000000200 */
[----:B------:R-:W-:Y:S02]  /*dc20*/  LOP3.LUT R26, R16, 0x7f, RZ, 0xc0, !PT ;  /* 0x0000007f101a7812 */ /* 0x000fe400078ec0ff */
[----:B------:R-:W-:Y:S01]  /*dc30*/  LOP3.LUT R5, R8, 0x88, RZ, 0xc0, !PT ;  /* 0x0000008808057812 */ /* 0x000fe200078ec0ff */
[----:B-1----:R-:W-:Y:S01]  /*dc40*/  ULEA UR6, UR7, UR6, 0x18 ;  /* 0x0000000607067291 */ /* 0x002fe2000f8ec0ff */
[C---:B------:R-:W-:Y:S02]  /*dc50*/  ISETP.GE.AND P0, PT, R26.reuse, UR9, PT ;  /* 0x000000091a007c0c */ /* 0x040fe4000bf06270 */
[----:B------:R-:W-:Y:S01]  /*dc60*/  LOP3.LUT R5, R5, 0x7f, R16, 0x78, !PT ;  /* 0x0000007f05057812 */ /* 0x000fe200078e7810 */
[----:B------:R-:W-:Y:S01]  /*dc70*/  BAR.SYNC.DEFER_BLOCKING 0x0 ;  /* 0x0000000000007b1d */ /* 0x000fe20000010000 */
[----:B------:R-:W-:-:S05]  /*dc80*/  IMAD R26, R26, UR22, RZ ;  /* 0x000000161a1a7c24 */ /* 0x000fca000f8e02ff */
[----:B--2---:R0:W-:Y:S04]  /*dc90*/  STS.U8 [R5+UR6], R20 ;  /* 0x0000001405007988 */ /* 0x0041e80008000006 */
[----:B0-----:R-:W2:Y:S04]  /*dca0*/  LDL.LU R20, [R1+0x9f8] ;  /* 0x0009f80001147983 */ /* 0x001ea80000300800 */
[----:B---3--:R0:W-:Y:S04]  /*dcb0*/  STS.U8 [R5+UR6+0x500], R2 ;  /* 0x0005000205007988 */ /* 0x0081e80008000006 */
[----:B----4-:R1:W-:Y:S04]  /*dcc0*/  STS.U8 [R5+UR6+0x600], R3 ;  /* 0x0006000305007988 */ /* 0x0103e80008000006 */
[----:B0-----:R-:W3:Y:S01]  /*dcd0*/  LDL R2, [R1+0x2bc] ;  /* 0x0002bc0001027983 */ /* 0x001ee20000100800 */
[----:B------:R-:W-:-:S03]  /*dce0*/  IADD3 R6, P2, PT, R26, R7, RZ ;  /* 0x000000071a067210 */ /* 0x000fc60007f5e0ff */
[----:B-1----:R-:W4:Y:S04]  /*dcf0*/  LDL R3, [R1+0x2b8] ;  /* 0x0002b80001037983 */ /* 0x002f280000100800 */
[----:B------:R-:W4:Y:S04]  /*dd00*/  LDL R7, [R1+0x6a4] ;  /* 0x0006a40001077983 */ /* 0x000f280000100800 */
[----:B------:R0:W-:Y:S04]  /*dd10*/  STS.U8 [R5+UR6+0x100], R0 ;  /* 0x0001000005007988 */ /* 0x0001e80008000006 */
[----:B------:R-:W-:Y:S04]  /*dd20*/  STS.U8 [R5+UR6+0x200], R27 ;  /* 0x0002001b05007988 */ /* 0x000fe80008000006 */
[----:B------:R-:W-:Y:S04]  /*dd30*/  STS.U8 [R5+UR6+0x300], R29 ;  /* 0x0003001d05007988 */ /* 0x000fe80008000006 */
[----:B------:R-:W-:Y:S04]  /*dd40*/  STS.U8 [R5+UR6+0x400], R28 ;  /* 0x0004001c05007988 */ /* 0x000fe80008000006 */
[----:B------:R1:W-:Y:S01]  /*dd50*/  STS.U8 [R5+UR6+0x700], R4 ;  /* 0x0007000405007988 */ /* 0x0003e20008000006 */
[----:B0-----:R-:W-:-:S02]  /*dd60*/  SHF.R.S32.HI R0, RZ, 0x1f, R26 ;  /* 0x0000001fff007819 */ /* 0x001fc4000001141a */
[----:B-1----:R-:W-:Y:S01]  /*dd70*/  PRMT R4, RZ, 0x7610, R4 ;  /* 0x00007610ff047816 */ /* 0x002fe20000000004 */
[----:B------:R-:W4:Y:S01]  /*dd80*/  LDL R5, [R1+0x2c4] ;  /* 0x0002c40001057983 */ /* 0x000f220000100800 */
[----:B------:R-:W-:Y:S01]  /*dd90*/  BAR.SYNC.DEFER_BLOCKING 0x0 ;  /* 0x0000000000007b1d */ /* 0x000fe20000010000 */
[----:B--2---:R-:W-:Y:S02]  /*dda0*/  PRMT R20, RZ, 0x7610, R20 ;  /* 0x00007610ff147816 */ /* 0x004fe40000000014 */
[----:B---3--:R-:W-:-:S05]  /*ddb0*/  IADD3 R2, P1, PT, R26, R2, RZ ;  /* 0x000000021a027210 */ /* 0x008fca0007f3e0ff */
[C---:B----4-:R-:W-:Y:S02]  /*ddc0*/  IMAD.X R3, R0.reuse, 0x1, R3, P1 ;  /* 0x0000000100037824 */ /* 0x050fe400008e0603 */
[----:B------:R-:W-:-:S03]  /*ddd0*/  IMAD.X R7, R0, 0x1, R7, P2 ;  /* 0x0000000100077824 */ /* 0x000fc600010e0607 */
[----:B------:R-:W2:Y:S04]  /*dde0*/  @!P0 LDG.E.U8 R20, desc[UR10][R2.64] ;  /* 0x0000000a02148981 */ /* 0x000ea8000c1e1100 */
[----:B------:R-:W3:Y:S04]  /*ddf0*/  @!P0 LDG.E.U8 R4, desc[UR10][R6.64] ;  /* 0x0000000a06048981 */ /* 0x000ee8000c1e1100 */
[----:B------:R-:W4:Y:S04]  /*de00*/  LDL R6, [R1+0x2cc] ;  /* 0x0002cc0001067983 */ /* 0x000f280000100800 */
[----:B------:R-:W2:Y:S04]  /*de10*/  LDL R7, [R1+0x2d4] ;  /* 0x0002d40001077983 */ /* 0x000ea80000100800 */
[----:B---3--:R0:W-:Y:S02]  /*de20*/  STL [R1+0x25c], R4 ;  /* 0x00025c0401007387 */ /* 0x0081e40000100800 */
[----:B0-----:R-:W-:-:S02]  /*de30*/  IADD3 R4, P1, PT, R26, R5, RZ ;  /* 0x000000051a047210 */ /* 0x001fc40007f3e0ff */
[----:B------:R-:W3:Y:S04]  /*de40*/  LDL R5, [R1+0x2c0] ;  /* 0x0002c00001057983 */ /* 0x000ee80000100800 */
[----:B--2---:R0:W-:Y:S04]  /*de50*/  STL [R1+0x26c], R20 ;  /* 0x00026c1401007387 */ /* 0x0041e80000100800 */
[----:B0-----:R-:W2:Y:S04]  /*de60*/  LDL.LU R20, [R1+0x9f4] ;  /* 0x0009f40001147983 */ /* 0x001ea80000300800 */
[----:B------:R-:W2:Y:S01]  /*de70*/  LDL R3, [R1+0x2c8] ;  /* 0x0002c80001037983 */ /* 0x000ea20000100800 */
[----:B----4-:R-:W-:-:S02]  /*de80*/  IADD3 R2, P2, PT, R26, R6, RZ ;  /* 0x000000061a027210 */ /* 0x010fc40007f5e0ff */
[----:B------:R-:W-:Y:S02]  /*de90*/  PRMT R18, RZ, 0x7610, R18 ;  /* 0x00007610ff127816 */ /* 0x000fe40000000012 */
[----:B------:R-:W-:Y:S02]  /*dea0*/  IADD3 R6, P3, PT, R26, R7, RZ ;  /* 0x000000071a067210 */ /* 0x000fe40007f7e0ff */
[----:B------:R-:W4:Y:S01]  /*deb0*/  LDL R7, [R1+0x2d0] ;  /* 0x0002d00001077983 */ /* 0x000f220000100800 */
[----:B---3--:R-:W-:-:S05]  /*dec0*/  IMAD.X R5, R0, 0x1, R5, P1 ;  /* 0x0000000100057824 */ /* 0x008fca00008e0605 */
[----:B------:R-:W3:Y:S01]  /*ded0*/  @!P0 LDG.E.U8 R18, desc[UR10][R4.64] ;  /* 0x0000000a04128981 */ /* 0x000ee2000c1e1100 */
[----:B--2---:R-:W-:Y:S01]  /*dee0*/  PRMT R20, RZ, 0x7610, R20 ;  /* 0x00007610ff147816 */ /* 0x004fe20000000014 */
[----:B------:R-:W-:-:S05]  /*def0*/  IMAD.X R3, R0, 0x1, R3, P2 ;  /* 0x0000000100037824 */ /* 0x000fca00010e0603 */
[----:B------:R-:W2:Y:S01]  /*df00*/  @!P0 LDG.E.U8 R20, desc[UR10][R2.64] ;  /* 0x0000000a02148981 */ /* 0x000ea2000c1e1100 */
[----:B------:R-:W-:Y:S01]  /*df10*/  PRMT R17, RZ, 0x7610, R17 ;  /* 0x00007610ff117816 */ /* 0x000fe20000000011 */
[----:B----4-:R-:W-:-:S05]  /*df20*/  IMAD.X R7, R0, 0x1, R7, P3 ;  /* 0x0000000100077824 */ /* 0x010fca00018e0607 */
[----:B------:R-:W4:Y:S04]  /*df30*/  @!P0 LDG.E.U8 R17, desc[UR10][R6.64] ;  /* 0x0000000a06118981 */ /* 0x000f28000c1e1100 */
[----:B---3--:R0:W-:Y:S04]  /*df40*/  STL [R1+0x258], R18 ;  /* 0x0002581201007387 */ /* 0x0081e80000100800 */
[----:B0-----:R-:W3:Y:S04]  /*df50*/  LDL.LU R18, [R1+0x9f0] ;  /* 0x0009f00001127983 */ /* 0x001ee80000300800 */
[----:B------:R-:W3:Y:S04]  /*df60*/  LDL R4, [R1+0x2dc] ;  /* 0x0002dc0001047983 */ /* 0x000ee80000100800 */
[----:B------:R-:W3:Y:S04]  /*df70*/  LDL R5, [R1+0x2e4] ;  /* 0x0002e40001057983 */ /* 0x000ee80000100800 */
[----:B--2---:R0:W-:Y:S04]  /*df80*/  STL [R1+0x250], R20 ;  /* 0x0002501401007387 */ /* 0x0041e80000100800 */
[----:B0-----:R-:W2:Y:S04]  /*df90*/  LDL.LU R20, [R1+0x9ec] ;  /* 0x0009ec0001147983 */ /* 0x001ea80000300800 */
[----:B------:R-:W2:Y:S04]  /*dfa0*/  LDL R7, [R1+0x2ec] ;  /* 0x0002ec0001077983 */ /* 0x000ea80000100800 */
[----:B----4-:R-:W-:Y:S04]  /*dfb0*/  STL [R1+0x838], R17 ;  /* 0x0008381101007387 */ /* 0x010fe80000100800 */
[----:B------:R-:W4:Y:S01]  /*dfc0*/  LDL R3, [R1+0x2d8] ;  /* 0x0002d80001037983 */ /* 0x000f220000100800 */
[----:B---3--:R-:W-:-:S02]  /*dfd0*/  IADD3 R2, P1, PT, R26, R4, RZ ;  /* 0x000000041a027210 */ /* 0x008fc40007f3e0ff */
[C---:B------:R-:W-:Y:S02]  /*dfe0*/  IADD3 R4, P2, PT, R26.reuse, R5, RZ ;  /* 0x000000051a047210 */ /* 0x040fe40007f5e0ff */
[----:B------:R-:W3:Y:S01]  /*dff0*/  LDL R5, [R1+0x2e0] ;  /* 0x0002e00001057983 */ /* 0x000ee20000100800 */
[----:B--2---:R-:W-:-:S03]  /*e000*/  IADD3 R6, P3, PT, R26, R7, RZ ;  /* 0x000000071a067210 */ /* 0x004fc60007f7e0ff */
[----:B------:R-:W2:Y:S01]  /*e010*/  LDL R7, [R1+0x2e8] ;  /* 0x0002e80001077983 */ /* 0x000ea20000100800 */
[----:B------:R-:W-:Y:S02]  /*e020*/  PRMT R18, RZ, 0x7610, R18 ;  /* 0x00007610ff127816 */ /* 0x000fe40000000012 */
[----:B------:R-:W-:Y:S01]  /*e030*/  PRMT R19, RZ, 0x7610, R19 ;  /* 0x00007610ff137816 */ /* 0x000fe20000000013 */
[----:B----4-:R-:W-:Y:S01]  /*e040*/  IMAD.X R3, R0, 0x1, R3, P1 ;  /* 0x0000000100037824 */ /* 0x010fe200008e0603 */
[----:B------:R-:W-:-:S04]  /*e050*/  PRMT R20, RZ, 0x7610, R20 ;  /* 0x00007610ff147816 */ /* 0x000fc80000000014 */
[----:B------:R-:W4:Y:S01]  /*e060*/  @!P0 LDG.E.U8 R18, desc[UR10][R2.64] ;  /* 0x0000000a02128981 */ /* 0x000f22000c1e1100 */
[----:B---3--:R-:W-:-:S05]  /*e070*/  IMAD.X R5, R0, 0x1, R5, P2 ;  /* 0x0000000100057824 */ /* 0x008fca00010e0605 */
[----:B------:R-:W3:Y:S01]  /*e080*/  @!P0 LDG.E.U8 R19, desc[UR10][R4.64] ;  /* 0x0000000a04138981 */ /* 0x000ee2000c1e1100 */
[----:B--2---:R-:W-:-:S05]  /*e090*/  IMAD.X R7, R0, 0x1, R7, P3 ;  /* 0x0000000100077824 */ /* 0x004fca00018e0607 */
[----:B------:R-:W2:Y:S04]  /*e0a0*/  @!P0 LDG.E.U8 R20, desc[UR10][R6.64] ;  /* 0x0000000a06148981 */ /* 0x000ea8000c1e1100 */
[----:B----4-:R0:W-:Y:S04]  /*e0b0*/  STL [R1+0x240], R18 ;  /* 0x0002401201007387 */ /* 0x0101e80000100800 */
[----:B0-----:R-:W4:Y:S04]  /*e0c0*/  LDL.LU R18, [R1+0x9e8] ;  /* 0x0009e80001127983 */ /* 0x001f280000300800 */
[----:B------:R-:W4:Y:S04]  /*e0d0*/  LDL R3, [R1+0x2fc] ;  /* 0x0002fc0001037983 */ /* 0x000f280000100800 */
[----:B---3--:R0:W-:Y:S04]  /*e0e0*/  STL [R1+0x23c], R19 ;  /* 0x00023c1301007387 */ /* 0x0081e80000100800 */
[----:B0-----:R-:W3:Y:S04]  /*e0f0*/  LDL.LU R19, [R1+0x9e4] ;  /* 0x0009e40001137983 */ /* 0x001ee80000300800 */
[----:B------:R-:W3:Y:S04]  /*e100*/  LDL R5, [R1+0x304] ;  /* 0x0003040001057983 */ /* 0x000ee80000100800 */
[----:B--2---:R0:W-:Y:S04]  /*e110*/  STL [R1+0x230], R20 ;  /* 0x0002301401007387 */ /* 0x0041e80000100800 */
[----:B0-----:R-:W2:Y:S04]  /*e120*/  LDL.LU R20, [R1+0x9e0] ;  /* 0x0009e00001147983 */ /* 0x001ea80000300800 */
[----:B------:R-:W2:Y:S01]  /*e130*/  LDL R7, [R1+0x30c] ;  /* 0x00030c0001077983 */ /* 0x000ea20000100800 */
[----:B----4-:R-:W-:-:S03]  /*e140*/  IADD3 R2, P1, PT, R26, R3, RZ ;  /* 0x000000031a027210 */ /* 0x010fc60007f3e0ff */
[----:B------:R-:W4:Y:S01]  /*e150*/  LDL R3, [R1+0x2f8] ;  /* 0x0002f80001037983 */ /* 0x000f220000100800 */
[----:B---3--:R-:W-:-:S03]  /*e160*/  IADD3 R4, P2, PT, R26, R5, RZ ;  /* 0x000000051a047210 */ /* 0x008fc60007f5e0ff */
        /* <DEDUP_REMOVED lines=31> */
[----:B------:R-:W4:Y:S04]  /*e360*/  @!P0 LDG.E.U8 R18, desc[UR10][R2.64] ;  /* 0x0000000a02128981 */ /* 0x000f28000c1e1100 */
[----:B------:R-:W4:Y:S01]  /*e370*/  LDL R3, [R1+0x32c] ;  /* 0x00032c0001037983 */ /* 0x000f220000100800 */
[----:B---3--:R-:W-:-:S05]  /*e380*/  IMAD.X R5, R0, 0x1, R5, P2 ;  /* 0x0000000100057824 */ /* 0x008fca00010e0605 */
[----:B------:R-:W3:Y:S01]  /*e390*/  @!P0 LDG.E.U8 R19, desc[UR10][R4.64] ;  /* 0x0000000a04138981 */ /* 0x000ee2000c1e1100 */
[----:B--2---:R-:W-:-:S05]  /*e3a0*/  IMAD.X R7, R0, 0x1, R7, P3 ;  /* 0x0000000100077824 */ /* 0x004fca00018e0607 */
[----:B------:R-:W2:Y:S04]  /*e3b0*/  @!P0 LDG.E.U8 R20, desc[UR10][R6.64] ;  /* 0x0000000a06148981 */ /* 0x000ea8000c1e1100 */
[----:B----4-:R-:W-:Y:S04]  /*e3c0*/  STL [R1+0x83c], R18 ;  /* 0x00083c1201007387 */ /* 0x010fe80000100800 */
[----:B---3--:R0:W-:Y:S04]  /*e3d0*/  STL [R1+0x220], R19 ;  /* 0x0002201301007387 */ /* 0x0081e80000100800 */
[----:B0-----:R-:W3:Y:S04]  /*e3e0*/  LDL.LU R19, [R1+0x9d0] ;  /* 0x0009d00001137983 */ /* 0x001ee80000300800 */
[----:B------:R-:W4:Y:S04]  /*e3f0*/  LDL R5, [R1+0x6ac] ;  /* 0x0006ac0001057983 */ /* 0x000f280000100800 */
[----:B--2---:R0:W-:Y:S04]  /*e400*/  STL [R1+0x218], R20 ;  /* 0x0002181401007387 */ /* 0x0041e80000100800 */
[----:B0-----:R-:W2:Y:S04]  /*e410*/  LDL.LU R20, [R1+0x9cc] ;  /* 0x0009cc0001147983 */ /* 0x001ea80000300800 */
[----:B------:R-:W2:Y:S01]  /*e420*/  LDL R7, [R1+0x340] ;  /* 0x0003400001077983 */ /* 0x000ea20000100800 */
[----:B------:R-:W-:-:S03]  /*e430*/  IADD3 R2, P1, PT, R26, R3, RZ ;  /* 0x000000031a027210 */ /* 0x000fc60007f3e0ff */
[----:B------:R-:W3:Y:S01]  /*e440*/  LDL R3, [R1+0x328] ;  /* 0x0003280001037983 */ /* 0x000ee20000100800 */
[----:B----4-:R-:W-:-:S03]  /*e450*/  IADD3 R4, P2, PT, R26, R5, RZ ;  /* 0x000000051a047210 */ /* 0x010fc60007f5e0ff */
[----:B------:R-:W4:Y:S01]  /*e460*/  LDL R5, [R1+0x338] ;  /* 0x0003380001057983 */ /* 0x000f220000100800 */
[----:B--2---:R-:W-:-:S03]  /*e470*/  IADD3 R6, P3, PT, R26, R7, RZ ;  /* 0x000000071a067210 */ /* 0x004fc60007f7e0ff */
[----:B------:R-:W2:Y:S01]  /*e480*/  LDL R7, [R1+0x33c] ;  /* 0x00033c0001077983 */ /* 0x000ea20000100800 */
[----:B------:R-:W-:Y:S01]  /*e490*/  PRMT R21, RZ, 0x7610, R21 ;  /* 0x00007610ff157816 */ /* 0x000fe20000000015 */
[C---:B---3--:R-:W-:Y:S01]  /*e4a0*/  IMAD.X R3, R0.reuse, 0x1, R3, P1 ;  /* 0x0000000100037824 */ /* 0x048fe200008e0603 */
[----:B------:R-:W-:Y:S02]  /*e4b0*/  PRMT R19, RZ, 0x7610, R19 ;  /* 0x00007610ff137816 */ /* 0x000fe40000000013 */
[----:B------:R-:W-:Y:S02]  /*e4c0*/  PRMT R20, RZ, 0x7610, R20 ;  /* 0x00007610ff147816 */ /* 0x000fe40000000014 */
[----:B------:R-:W3:Y:S01]  /*e4d0*/  @!P0 LDG.E.U8 R21, desc[UR10][R2.64] ;  /* 0x0000000a02158981 */ /* 0x000ee2000c1e1100 */
[----:B----4-:R-:W-:-:S05]  /*e4e0*/  IMAD.X R5, R0, 0x1, R5, P2 ;  /* 0x0000000100057824 */ /* 0x010fca00010e0605 */
[----:B------:R-:W4:Y:S01]  /*e4f0*/  @!P0 LDG.E.U8 R19, desc[UR10][R4.64] ;  /* 0x0000000a04138981 */ /* 0x000f22000c1e1100 */
[----:B--2---:R-:W-:-:S05]  /*e500*/  IMAD.X R7, R0, 0x1, R7, P3 ;  /* 0x0000000100077824 */ /* 0x004fca00018e0607 */
[----:B------:R-:W2:Y:S04]  /*e510*/  @!P0 LDG.E.U8 R20, desc[UR10][R6.64] ;  /* 0x0000000a06148981 */ /* 0x000ea8000c1e1100 */
[----:B---3--:R0:W-:Y:S04]  /*e520*/  STL [R1+0x20c], R21 ;  /* 0x00020c1501007387 */ /* 0x0081e80000100800 */
[----:B0-----:R-:W3:Y:S04]  /*e530*/  LDL.LU R21, [R1+0x9c8] ;  /* 0x0009c80001157983 */ /* 0x001ee80000300800 */
[----:B------:R-:W3:Y:S04]  /*e540*/  LDL R3, [R1+0x348] ;  /* 0x0003480001037983 */ /* 0x000ee80000100800 */
[----:B----4-:R0:W-:Y:S04]  /*e550*/  STL [R1+0x214], R19 ;  /* 0x0002141301007387 */ /* 0x0101e80000100800 */
[----:B0-----:R-:W4:Y:S04]  /*e560*/  LDL.LU R19, [R1+0x9c4] ;  /* 0x0009c40001137983 */ /* 0x001f280000300800 */
[----:B------:R-:W4:Y:S04]  /*e570*/  LDL R5, [R1+0x350] ;  /* 0x0003500001057983 */ /* 0x000f280000100800 */
[----:B--2---:R0:W-:Y:S04]  /*e580*/  STL [R1+0x210], R20 ;  /* 0x0002101401007387 */ /* 0x0041e80000100800 */
[----:B0-----:R-:W2:Y:S04]  /*e590*/  LDL.LU R20, [R1+0x9c0] ;  /* 0x0009c00001147983 */ /* 0x001ea80000300800 */
[----:B------:R-:W2:Y:S01]  /*e5a0*/  LDL R7, [R1+0x358] ;  /* 0x0003580001077983 */ /* 0x000ea20000100800 */
[----:B---3--:R-:W-:-:S03]  /*e5b0*/  IADD3 R2, P1, PT, R26, R3, RZ ;  /* 0x000000031a027210 */ /* 0x008fc60007f3e0ff */
        /* <DEDUP_REMOVED lines=17> */
[----:B------:R-:W3:Y:S04]  /*e6d0*/  LDL R5, [R1+0x368] ;  /* 0x0003680001057983 */ /* 0x000ee80000100800 */
[----:B----4-:R-:W-:Y:S04]  /*e6e0*/  STL [R1+0x840], R19 ;  /* 0x0008401301007387 */ /* 0x010fe80000100800 */
[----:B--2---:R0:W-:Y:S04]  /*e6f0*/  STL [R1+0x204], R20 ;  /* 0x0002041401007387 */ /* 0x0041e80000100800 */
[----:B0-----:R-:W2:Y:S04]  /*e700*/  LDL.LU R20, [R1+0x9b8] ;  /* 0x0009b80001147983 */ /* 0x001ea80000300800 */
[----:B------:R-:W4:Y:S01]  /*e710*/  LDL R7, [R1+0x370] ;  /* 0x0003700001077983 */ /* 0x000f220000100800 */
[----:B---3--:R-:W-:-:S03]  /*e720*/  IADD3 R2, P1, PT, R26, R3, RZ ;  /* 0x000000031a027210 */ /* 0x008fc60007f3e0ff */
[----:B------:R-:W3:Y:S01]  /*e730*/  LDL R3, [R1+0x35c] ;  /* 0x00035c0001037983 */ /* 0x000ee20000100800 */
[----:B------:R-:W-:-:S03]  /*e740*/  IADD3 R4, P2, PT, R26, R5, RZ ;  /* 0x000000051a047210 */ /* 0x000fc60007f5e0ff */
[----:B------:R-:W2:Y:S01]  /*e750*/  LDL R5, [R1+0x364] ;  /* 0x0003640001057983 */ /* 0x000ea20000100800 */
[----:B----4-:R-:W-:-:S03]  /*e760*/  IADD3 R6, P3, PT, R26, R7, RZ ;  /* 0x000000071a067210 */ /* 0x010fc60007f7e0ff */
[----:B------:R-:W4:Y:S01]  /*e770*/  LDL R7, [R1+0x36c] ;  /* 0x00036c0001077983 */ /* 0x000f220000100800 */
[----:B------:R-:W-:Y:S01]  /*e780*/  PRMT R22, RZ, 0x7610, R22 ;  /* 0x00007610ff167816 */ /* 0x000fe20000000016 */
[C---:B---3--:R-:W-:Y:S01]  /*e790*/  IMAD.X R3, R0.reuse, 0x1, R3, P1 ;  /* 0x0000000100037824 */ /* 0x048fe200008e0603 */
[----:B------:R-:W-:Y:S01]  /*e7a0*/  PRMT R21, RZ, 0x7610, R21 ;  /* 0x00007610ff157816 */ /* 0x000fe20000000015 */
[C---:B--2---:R-:W-:Y:S01]  /*e7b0*/  IMAD.X R5, R0.reuse, 0x1, R5, P2 ;  /* 0x0000000100057824 */ /* 0x044fe200010e0605 */
[----:B------:R-:W-:Y:S02]  /*e7c0*/  PRMT R20, RZ, 0x7610, R20 ;  /* 0x00007610ff147816 */ /* 0x000fe40000000014 */
[----:B------:R-:W2:Y:S04]  /*e7d0*/  @!P0 LDG.E.U8 R22, desc[UR10][R2.64] ;  /* 0x0000000a02168981 */ /* 0x000ea8000c1e1100 */
[----:B------:R-:W3:Y:S01]  /*e7e0*/  @!P0 LDG.E.U8 R21, desc[UR10][R4.64] ;  /* 0x0000000a04158981 */ /* 0x000ee2000c1e1100 */
[----:B----4-:R-:W-:-:S05]  /*e7f0*/  IMAD.X R7, R0, 0x1, R7, P3 ;  /* 0x0000000100077824 */ /* 0x010fca00018e0607 */
[----:B------:R-:W4:Y:S04]  /*e800*/  @!P0 LDG.E.U8 R20, desc[UR10][R6.64] ;  /* 0x0000000a06148981 */ /* 0x000f28000c1e1100 */
[----:B--2---:R0:W-:Y:S04]  /*e810*/  STL [R1+0x1f8], R22 ;  /* 0x0001f81601007387 */ /* 0x0041e80000100800 */
[----:B0-----:R-:W2:Y:S04]  /*e820*/  LDL.LU R22, [R1+0x9b4] ;  /* 0x0009b40001167983 */ /* 0x001ea80000300800 */
[----:B------:R-:W2:Y:S04]  /*e830*/  LDL R3, [R1+0x378] ;  /* 0x0003780001037983 */ /* 0x000ea80000100800 */
[----:B---3--:R0:W-:Y:S04]  /*e840*/  STL [R1+0x1f4], R21 ;  /* 0x0001f41501007387 */ /* 0x0081e80000100800 */
[----:B0-----:R-:W3:Y:S04]  /*e850*/  LDL.LU R21, [R1+0x9b0] ;  /* 0x0009b00001157983 */ /* 0x001ee80000300800 */
[----:B------:R-:W3:Y:S04]  /*e860*/  LDL R5, [R1+0x380] ;  /* 0x0003800001057983 */ /* 0x000ee80000100800 */
[----:B----4-:R0:W-:Y:S04]  /*e870*/  STL [R1+0x1fc], R20 ;  /* 0x0001fc1401007387 */ /* 0x0101e80000100800 */
[----:B0-----:R-:W4:Y:S04]  /*e880*/  LDL.LU R20, [R1+0x9ac] ;  /* 0x0009ac0001147983 */ /* 0x001f280000300800 */
[----:B------:R-:W4:Y:S01]  /*e890*/  LDL R7, [R1+0x388] ;  /* 0x0003880001077983 */ /* 0x000f220000100800 */
[----:B--2---:R-:W-:-:S03]  /*e8a0*/  IADD3 R2, P1, PT, R26, R3, RZ ;  /* 0x000000031a027210 */ /* 0x004fc60007f3e0ff */
[----:B------:R-:W2:Y:S01]  /*e8b0*/  LDL R3, [R1+0x374] ;  /* 0x0003740001037983 */ /* 0x000ea20000100800 */
[----:B---3--:R-:W-:-:S03]  /*e8c0*/  IADD3 R4, P2, PT, R26, R5, RZ ;  /* 0x000000051a047210 */ /* 0x008fc60007f5e0ff */
[----:B------:R-:W3:Y:S01]  /*e8d0*/  LDL R5, [R1+0x37c] ;  /* 0x00037c0001057983 */ /* 0x000ee20000100800 */
[----:B----4-:R-:W-:-:S03]  /*e8e0*/  IADD3 R6, P3, PT, R26, R7, RZ ;  /* 0x000000071a067210 */ /* 0x010fc60007f7e0ff */
[----:B------:R-:W4:Y:S01]  /*e8f0*/  LDL R7, [R1+0x384] ;  /* 0x0003840001077983 */ /* 0x000f220000100800 */
[----:B------:R-:W-:Y:S02]  /*e900*/  PRMT R22, RZ, 0x7610, R22 ;  /* 0x00007610ff167816 */ /* 0x000fe40000000016 */
[----:B------:R-:W-:Y:S01]  /*e910*/  PRMT R21, RZ, 0x7610, R21 ;  /* 0x00007610ff157816 */ /* 0x000fe20000000015 */
[----:B--2---:R-:W-:Y:S01]  /*e920*/  IMAD.X R3, R0, 0x1, R3, P1 ;  /* 0x0000000100037824 */ /* 0x004fe200008e0603 */
[----:B------:R-:W-:-:S04]  /*e930*/  PRMT R20, RZ, 0x7610, R20 ;  /* 0x00007610ff147816 */ /* 0x000fc80000000014 */
[----:B------:R-:W2:Y:S01]  /*e940*/  @!P0 LDG.E.U8 R22, desc[UR10][R2.64] ;  /* 0x0000000a02168981 */ /* 0x000ea2000c1e1100 */
[----:B---3--:R-:W-:-:S05]  /*e950*/  IMAD.X R5, R0, 0x1, R5, P2 ;  /* 0x0000000100057824 */ /* 0x008fca00010e0605 */
        /* <DEDUP_REMOVED lines=118> */
[----:B------:R-:W2:Y:S04]  /*f0c0*/  @!P0 LDG.E.U8 R17, desc[UR10][R2.64] ;  /* 0x0000000a02118981 */ /* 0x000ea8000c1e1100 */
[----:B------:R-:W2:Y:S01]  /*f0d0*/  LDL R3, [R1+0x408] ;  /* 0x0004080001037983 */ /* 0x000ea20000100800 */
[----:B---3--:R-:W-:-:S05]  /*f0e0*/  IMAD.X R5, R0, 0x1, R5, P2 ;  /* 0x0000000100057824 */ /* 0x008fca00010e0605 */
[----:B------:R-:W3:Y:S01]  /*f0f0*/  @!P0 LDG.E.U8 R22, desc[UR10][R4.64] ;  /* 0x0000000a04168981 */ /* 0x000ee2000c1e1100 */
[----:B----4-:R-:W-:-:S05]  /*f100*/  IMAD.X R7, R0, 0x1, R7, P3 ;  /* 0x0000000100077824 */ /* 0x010fca00018e0607 */
[----:B------:R-:W4:Y:S04]  /*f110*/  @!P0 LDG.E.U8 R21, desc[UR10][R6.64] ;  /* 0x0000000a06158981 */ /* 0x000f28000c1e1100 */
[----:B--2---:R-:W-:Y:S01]  /*f120*/  STL [R1+0x844], R17 ;  /* 0x0008441101007387 */ /* 0x004fe20000100800 */
[----:B------:R-:W-:-:S03]  /*f130*/  IADD3 R2, P1, PT, R26, R3, RZ ;  /* 0x000000031a027210 */ /* 0x000fc60007f3e0ff */
[----:B---3--:R0:W-:Y:S04]  /*f140*/  STL [R1+0x1a8], R22 ;  /* 0x0001a81601007387 */ /* 0x0081e80000100800 */
[----:B0-----:R-:W2:Y:S04]  /*f150*/  LDL.LU R22, [R1+0x96c] ;  /* 0x00096c0001167983 */ /* 0x001ea80000300800 */
[----:B------:R-:W3:Y:S04]  /*f160*/  LDL R5, [R1+0x410] ;  /* 0x0004100001057983 */ /* 0x000ee80000100800 */
[----:B----4-:R0:W-:Y:S04]  /*f170*/  STL [R1+0x194], R21 ;  /* 0x0001941501007387 */ /* 0x0101e80000100800 */
[----:B0-----:R-:W4:Y:S04]  /*f180*/  LDL.LU R21, [R1+0x968] ;  /* 0x0009680001157983 */ /* 0x001f280000300800 */
[----:B------:R-:W2:Y:S04]  /*f190*/  LDL R7, [R1+0x418] ;  /* 0x0004180001077983 */ /* 0x000ea80000100800 */
[----:B------:R-:W4:Y:S01]  /*f1a0*/  LDL R3, [R1+0x404] ;  /* 0x0004040001037983 */ /* 0x000f220000100800 */
[----:B------:R-:W-:-:S02]  /*f1b0*/  PRMT R20, RZ, 0x7610, R20 ;  /* 0x00007610ff147816 */ /* 0x000fc40000000014 */
[C---:B---3--:R-:W-:Y:S02]  /*f1c0*/  IADD3 R4, P2, PT, R26.reuse, R5, RZ ;  /* 0x000000051a047210 */ /* 0x048fe40007f5e0ff */
[----:B------:R-:W3:Y:S01]  /*f1d0*/  LDL R5, [R1+0x40c] ;  /* 0x00040c0001057983 */ /* 0x000ee20000100800 */
[----:B--2---:R-:W-:-:S03]  /*f1e0*/  IADD3 R6, P3, PT, R26, R7, RZ ;  /* 0x000000071a067210 */ /* 0x004fc60007f7e0ff */
[----:B------:R-:W2:Y:S01]  /*f1f0*/  LDL R7, [R1+0x414] ;  /* 0x0004140001077983 */ /* 0x000ea20000100800 */
[----:B----4-:R-:W-:-:S05]  /*f200*/  IMAD.X R3, R0, 0x1, R3, P1 ;  /* 0x0000000100037824 */ /* 0x010fca00008e0603 */
[----:B------:R-:W4:Y:S01]  /*f210*/  @!P0 LDG.E.U8 R20, desc[UR10][R2.64] ;  /* 0x0000000a02148981 */ /* 0x000f22000c1e1100 */
[----:B------:R-:W-:Y:S02]  /*f220*/  PRMT R18, RZ, 0x7610, R18 ;  /* 0x00007610ff127816 */ /* 0x000fe40000000012 */
[----:B------:R-:W-:Y:S01]  /*f230*/  PRMT R22, RZ, 0x7610, R22 ;  /* 0x00007610ff167816 */ /* 0x000fe20000000016 */
[----:B---3--:R-:W-:-:S05]  /*f240*/  IMAD.X R5, R0, 0x1, R5, P2 ;  /* 0x0000000100057824 */ /* 0x008fca00010e0605 */
[----:B------:R-:W3:Y:S01]  /*f250*/  @!P0 LDG.E.U8 R18, desc[UR10][R4.64] ;  /* 0x0000000a04128981 */ /* 0x000ee2000c1e1100 */
[----:B--2---:R-:W-:-:S05]  /*f260*/  IMAD.X R7, R0, 0x1, R7, P3 ;  /* 0x0000000100077824 */ /* 0x004fca00018e0607 */
[----:B------:R-:W2:Y:S04]  /*f270*/  @!P0 LDG.E.U8 R22, desc[UR10][R6.64] ;  /* 0x0000000a06168981 */ /* 0x000ea8000c1e1100 */
[----:B----4-:R0:W-:Y:S04]  /*f280*/  STL [R1+0x180], R20 ;  /* 0x0001801401007387 */ /* 0x0101e80000100800 */
[----:B0-----:R-:W4:Y:S04]  /*f290*/  LDL.LU R20, [R1+0x964] ;  /* 0x0009640001147983 */ /* 0x001f280000300800 */
[----:B------:R-:W4:Y:S04]  /*f2a0*/  LDL R3, [R1+0x420] ;  /* 0x0004200001037983 */ /* 0x000f280000100800 */
[----:B------:R-:W4:Y:S04]  /*f2b0*/  LDL R5, [R1+0x428] ;  /* 0x0004280001057983 */ /* 0x000f280000100800 */
[----:B---3--:R-:W-:Y:S04]  /*f2c0*/  STL [R1+0x848], R18 ;  /* 0x0008481201007387 */ /* 0x008fe80000100800 */
[----:B--2---:R0:W-:Y:S04]  /*f2d0*/  STL [R1+0x184], R22 ;  /* 0x0001841601007387 */ /* 0x0041e80000100800 */
[----:B0-----:R-:W2:Y:S04]  /*f2e0*/  LDL.LU R22, [R1+0x960] ;  /* 0x0009600001167983 */ /* 0x001ea80000300800 */
[----:B------:R-:W3:Y:S01]  /*f2f0*/  LDL R7, [R1+0x430] ;  /* 0x0004300001077983 */ /* 0x000ee20000100800 */
[----:B----4-:R-:W-:-:S03]  /*f300*/  IADD3 R2, P1, PT, R26, R3, RZ ;  /* 0x000000031a027210 */ /* 0x010fc60007f3e0ff */
[----:B------:R-:W4:Y:S01]  /*f310*/  LDL R3, [R1+0x41c] ;  /* 0x00041c0001037983 */ /* 0x000f220000100800 */
[----:B------:R-:W-:-:S03]  /*f320*/  IADD3 R4, P2, PT, R26, R5, RZ ;  /* 0x000000051a047210 */ /* 0x000fc60007f5e0ff */
[----:B------:R-:W2:Y:S01]  /*f330*/  LDL R5, [R1+0x424] ;  /* 0x0004240001057983 */ /* 0x000ea20000100800 */
[----:B------:R-:W-:Y:S02]  /*f340*/  PRMT R21, RZ, 0x7610, R21 ;  /* 0x00007610ff157816 */ /* 0x000fe40000000015 */
[----:B------:R-:W-:Y:S02]  /*f350*/  PRMT R20, RZ, 0x7610, R20 ;  /* 0x00007610ff147816 */ /* 0x000fe40000000014 */
[----:B---3--:R-:W-:Y:S02]  /*f360*/  IADD3 R6, P3, PT, R26, R7, RZ ;  /* 0x000000071a067210 */ /* 0x008fe40007f7e0ff */
[----:B------:R-:W3:Y:S01]  /*f370*/  LDL R7, [R1+0x42c] ;  /* 0x00042c0001077983 */ /* 0x000ee20000100800 */
[C---:B----4-:R-:W-:Y:S02]  /*f380*/  IMAD.X R3, R0.reuse, 0x1, R3, P1 ;  /* 0x0000000100037824 */ /* 0x050fe400008e0603 */
[----:B--2---:R-:W-:-:S03]  /*f390*/  IMAD.X R5, R0, 0x1, R5, P2 ;  /* 0x0000000100057824 */ /* 0x004fc600010e0605 */
[----:B------:R-:W2:Y:S04]  /*f3a0*/  @!P0 LDG.E.U8 R21, desc[UR10][R2.64] ;  /* 0x0000000a02158981 */ /* 0x000ea8000c1e1100 */
[----:B------:R-:W4:Y:S01]  /*f3b0*/  @!P0 LDG.E.U8 R20, desc[UR10][R4.64] ;  /* 0x0000000a04148981 */ /* 0x000f22000c1e1100 */
[----:B------:R-:W-:Y:S01]  /*f3c0*/  PRMT R19, RZ, 0x7610, R19 ;  /* 0x00007610ff137816 */ /* 0x000fe20000000013 */
[----:B---3--:R-:W-:-:S05]  /*f3d0*/  IMAD.X R7, R0, 0x1, R7, P3 ;  /* 0x0000000100077824 */ /* 0x008fca00018e0607 */
[----:B------:R-:W3:Y:S04]  /*f3e0*/  @!P0 LDG.E.U8 R19, desc[UR10][R6.64] ;  /* 0x0000000a06138981 */ /* 0x000ee8000c1e1100 */
[----:B--2---:R0:W-:Y:S04]  /*f3f0*/  STL [R1+0x178], R21 ;  /* 0x0001781501007387 */ /* 0x0041e80000100800 */
[----:B0-----:R-:W2:Y:S04]  /*f400*/  LDL.LU R21, [R1+0x95c] ;  /* 0x00095c0001157983 */ /* 0x001ea80000300800 */
[----:B------:R-:W2:Y:S04]  /*f410*/  LDL R3, [R1+0x438] ;  /* 0x0004380001037983 */ /* 0x000ea80000100800 */
[----:B----4-:R0:W-:Y:S04]  /*f420*/  STL [R1+0x174], R20 ;  /* 0x0001741401007387 */ /* 0x0101e80000100800 */
[----:B0-----:R-:W4:Y:S04]  /*f430*/  LDL.LU R20, [R1+0x958] ;  /* 0x0009580001147983 */ /* 0x001f280000300800 */
[----:B------:R-:W4:Y:S04]  /*f440*/  LDL R5, [R1+0x440] ;  /* 0x0004400001057983 */ /* 0x000f280000100800 */
[----:B------:R-:W4:Y:S04]  /*f450*/  LDL R7, [R1+0x448] ;  /* 0x0004480001077983 */ /* 0x000f280000100800 */
[----:B---3--:R-:W-:Y:S01]  /*f460*/  STL [R1+0x84c], R19 ;  /* 0x00084c1301007387 */ /* 0x008fe20000100800 */
[----:B--2---:R-:W-:-:S03]  /*f470*/  IADD3 R2, P1, PT, R26, R3, RZ ;  /* 0x000000031a027210 */ /* 0x004fc60007f3e0ff */
[----:B------:R-:W2:Y:S01]  /*f480*/  LDL R3, [R1+0x434] ;  /* 0x0004340001037983 */ /* 0x000ea20000100800 */
[----:B----4-:R-:W-:-:S03]  /*f490*/  IADD3 R4, P2, PT, R26, R5, RZ ;  /* 0x000000051a047210 */ /* 0x010fc60007f5e0ff */
[----:B------:R-:W3:Y:S01]  /*f4a0*/  LDL R5, [R1+0x43c] ;  /* 0x00043c0001057983 */ /* 0x000ee20000100800 */
[----:B------:R-:W-:-:S03]  /*f4b0*/  IADD3 R6, P3, PT, R26, R7, RZ ;  /* 0x000000071a067210 */ /* 0x000fc60007f7e0ff */
[----:B------:R-:W4:Y:S01]  /*f4c0*/  LDL R7, [R1+0x444] ;  /* 0x0004440001077983 */ /* 0x000f220000100800 */
[----:B------:R-:W-:Y:S02]  /*f4d0*/  PRMT R22, RZ, 0x7610, R22 ;  /* 0x00007610ff167816 */ /* 0x000fe40000000016 */
[----:B------:R-:W-:Y:S02]  /*f4e0*/  PRMT R21, RZ, 0x7610, R21 ;  /* 0x00007610ff157816 */ /* 0x000fe40000000015 */
[----:B------:R-:W-:Y:S01]  /*f4f0*/  PRMT R20, RZ, 0x7610, R20 ;  /* 0x00007610ff147816 */ /* 0x000fe20000000014 */
[----:B--2---:R-:W-:-:S05]  /*f500*/  IMAD.X R3, R0, 0x1, R3, P1 ;  /* 0x0000000100037824 */ /* 0x004fca00008e0603 */
[----:B------:R-:W2:Y:S01]  /*f510*/  @!P0 LDG.E.U8 R22, desc[UR10][R2.64] ;  /* 0x0000000a02168981 */ /* 0x000ea2000c1e1100 */
[C---:B---3--:R-:W-:Y:S02]  /*f520*/  IMAD.X R5, R0.reuse, 0x1, R5, P2 ;  /* 0x0000000100057824 */ /* 0x048fe400010e0605 */
[----:B----4-:R-:W-:-:S03]  /*f530*/  IMAD.X R7, R0, 0x1, R7, P3 ;  /* 0x0000000100077824 */ /* 0x010fc600018e0607 */
[----:B------:R-:W3:Y:S04]  /*f540*/  @!P0 LDG.E.U8 R21, desc[UR10][R4.64] ;  /* 0x0000000a04158981 */ /* 0x000ee8000c1e1100 */
        /* <DEDUP_REMOVED lines=17> */
[----:B------:R-:W-:Y:S02]  /*f660*/  PRMT R21, RZ, 0x7610, R21 ;  /* 0x00007610ff157816 */ /* 0x000fe40000000015 */
[----:B------:R-:W-:Y:S01]  /*f670*/  PRMT R20, RZ, 0x7610, R20 ;  /* 0x00007610ff147816 */ /* 0x000fe20000000014 */
[----:B--2---:R-:W-:-:S05]  /*f680*/  IMAD.X R3, R0, 0x1, R3, P1 ;  /* 0x0000000100037824 */ /* 0x004fca00008e0603 */
        /* <DEDUP_REMOVED lines=207> */
[----:B------:R-:W-:Y:S02]  /*10380*/  PRMT R21, RZ, 0x7610, R21 ;  /* 0x00007610ff157816 */ /* 0x000fe40000000015 */
[C---:B------:R-:W-:Y:S02]  /*10390*/  IADD3 R4, P2, PT, R26.reuse, R2, RZ ;  /* 0x000000021a047210 */ /* 0x040fe40007f5e0ff */
[----:B------:R-:W-:Y:S02]  /*103a0*/  PRMT R20, RZ, 0x7610, R20 ;  /* 0x00007610ff147816 */ /* 0x000fe40000000014 */
[----:B------:R-:W-:Y:S02]  /*103b0*/  IADD3 R2, P3, PT, R26, R3, RZ ;  /* 0x000000031a027210 */ /* 0x000fe40007f7e0ff */
[----:B------:R-:W2:Y:S01]  /*103c0*/  LDL R3, [R1+0x54c] ;  /* 0x00054c0001037983 */ /* 0x000ea20000100800 */
[----:B---3--:R-:W-:-:S05]  /*103d0*/  IMAD.X R7, R0, 0x1, R7, P1 ;  /* 0x0000000100077824 */ /* 0x008fca00008e0607 */
[----:B------:R-:W3:Y:S01]  /*103e0*/  @!P0 LDG.E.U8 R21, desc[UR10][R6.64] ;  /* 0x0000000a06158981 */ /* 0x000ee2000c1e1100 */
[----:B----4-:R-:W-:-:S05]  /*103f0*/  IMAD.X R5, R0, 0x1, R5, P2 ;  /* 0x0000000100057824 */ /* 0x010fca00010e0605 */
[----:B------:R-:W4:Y:S01]  /*10400*/  @!P0 LDG.E.U8 R20, desc[UR10][R4.64] ;  /* 0x0000000a04148981 */ /* 0x000f22000c1e1100 */
[----:B------:R-:W-:Y:S01]  /*10410*/  PRMT R19, RZ, 0x7610, R19 ;  /* 0x00007610ff137816 */ /* 0x000fe20000000013 */
        /* <DEDUP_REMOVED lines=8> */
[----:B------:R-:W4:Y:S04]  /*104a0*/  LDL R3, [R1+0x568] ;  /* 0x0005680001037983 */ /* 0x000f280000100800 */
[----:B--2---:R-:W-:Y:S01]  /*104b0*/  STL [R1+0x858], R19 ;  /* 0x0008581301007387 */ /* 0x004fe20000100800 */
[----:B---3--:R-:W-:-:S03]  /*104c0*/  IADD3 R6, P1, PT, R26, R7, RZ ;  /* 0x000000071a067210 */ /* 0x008fc60007f3e0ff */
[----:B------:R-:W2:Y:S01]  /*104d0*/  LDL R7, [R1+0x554] ;  /* 0x0005540001077983 */ /* 0x000ea20000100800 */
[----:B----4-:R-:W-:-:S03]  /*104e0*/  IADD3 R4, P2, PT, R26, R5, RZ ;  /* 0x000000051a047210 */ /* 0x010fc60007f5e0ff */
[----:B------:R-:W3:Y:S01]  /*104f0*/  LDL R5, [R1+0x55c] ;  /* 0x00055c0001057983 */ /* 0x000ee20000100800 */
[----:B------:R-:W-:Y:S02]  /*10500*/  PRMT R22, RZ, 0x7610, R22 ;  /* 0x00007610ff167816 */ /* 0x000fe40000000016 */
[----:B------:R-:W-:Y:S02]  /*10510*/  IADD3 R2, P3, PT, R26, R3, RZ ;  /* 0x000000031a027210 */ /* 0x000fe40007f7e0ff */
[----:B------:R-:W4:Y:S01]  /*10520*/  LDL R3, [R1+0x564] ;  /* 0x0005640001037983 */ /* 0x000f220000100800 */
[----:B------:R-:W-:Y:S01]  /*10530*/  PRMT R20, RZ, 0x7610, R20 ;  /* 0x00007610ff147816 */ /* 0x000fe20000000014 */
[----:B--2---:R-:W-:-:S05]  /*10540*/  IMAD.X R7, R0, 0x1, R7, P1 ;  /* 0x0000000100077824 */ /* 0x004fca00008e0607 */
[----:B------:R-:W2:Y:S01]  /*10550*/  @!P0 LDG.E.U8 R22, desc[UR10][R6.64] ;  /* 0x0000000a06168981 */ /* 0x000ea2000c1e1100 */
[----:B---3--:R-:W-:-:S05]  /*10560*/  IMAD.X R5, R0, 0x1, R5, P2 ;  /* 0x0000000100057824 */ /* 0x008fca00010e0605 */
[----:B------:R-:W3:Y:S01]  /*10570*/  @!P0 LDG.E.U8 R20, desc[UR10][R4.64] ;  /* 0x0000000a04148981 */ /* 0x000ee2000c1e1100 */
[----:B------:R-:W-:Y:S01]  /*10580*/  PRMT R21, RZ, 0x7610, R21 ;  /* 0x00007610ff157816 */ /* 0x000fe20000000015 */
        /* <DEDUP_REMOVED lines=15> */
[----:B------:R-:W-:Y:S02]  /*10680*/  PRMT R22, RZ, 0x7610, R22 ;  /* 0x00007610ff167816 */ /* 0x000fe40000000016 */
[----:B------:R-:W-:Y:S02]  /*10690*/  PRMT R20, RZ, 0x7610, R20 ;  /* 0x00007610ff147816 */ /* 0x000fe40000000014 */
[----:B----4-:R-:W-:Y:S02]  /*106a0*/  IADD3 R2, P3, PT, R26, R3, RZ ;  /* 0x000000031a027210 */ /* 0x010fe40007f7e0ff */
[----:B------:R-:W4:Y:S01]  /*106b0*/  LDL R3, [R1+0x57c] ;  /* 0x00057c0001037983 */ /* 0x000f220000100800 */
        /* <DEDUP_REMOVED lines=10> */
[----:B------:R-:W2:Y:S04]  /*10760*/  LDL R7, [R1+0x598] ;  /* 0x0005980001077983 */ /* 0x000ea80000100800 */
[----:B---3--:R0:W-:Y:S04]  /*10770*/  STL [R1+0xb8], R20 ;  /* 0x0000b81401007387 */ /* 0x0081e80000100800 */
[----:B0-----:R-:W3:Y:S04]  /*10780*/  LDL.LU R20, [R1+0x8cc] ;  /* 0x0008cc0001147983 */ /* 0x001ee80000300800 */
[----:B------:R-:W2:Y:S04]  /*10790*/  LDL R5, [R1+0x588] ;  /* 0x0005880001057983 */ /* 0x000ea80000100800 */
[----:B----4-:R0:W-:Y:S04]  /*107a0*/  STL [R1+0xb4], R21 ;  /* 0x0000b41501007387 */ /* 0x0101e80000100800 */
[----:B0-----:R-:W4:Y:S04]  /*107b0*/  LDL.LU R21, [R1+0x8c8] ;  /* 0x0008c80001157983 */ /* 0x001f280000300800 */
[----:B------:R-:W4:Y:S01]  /*107c0*/  LDL R3, [R1+0x584] ;  /* 0x0005840001037983 */ /* 0x000f220000100800 */
[----:B--2---:R-:W-:-:S03]  /*107d0*/  IADD3 R2, P1, PT, R26, R5, RZ ;  /* 0x000000051a027210 */ /* 0x004fc60007f3e0ff */
[----:B------:R-:W2:Y:S01]  /*107e0*/  LDL R5, [R1+0x58c] ;  /* 0x00058c0001057983 */ /* 0x000ea20000100800 */
[C---:B------:R-:W-:Y:S02]  /*107f0*/  IADD3 R4, P2, PT, R26.reuse, R6, RZ ;  /* 0x000000061a047210 */ /* 0x040fe40007f5e0ff */
[----:B------:R-:W-:Y:S02]  /*10800*/  PRMT R22, RZ, 0x7610, R22 ;  /* 0x00007610ff167816 */ /* 0x000fe40000000016 */
[----:B------:R-:W-:Y:S02]  /*10810*/  IADD3 R6, P3, PT, R26, R7, RZ ;  /* 0x000000071a067210 */ /* 0x000fe40007f7e0ff */
[----:B------:R-:W2:Y:S01]  /*10820*/  LDL R7, [R1+0x594] ;  /* 0x0005940001077983 */ /* 0x000ea20000100800 */
[----:B---3--:R-:W-:Y:S01]  /*10830*/  PRMT R20, RZ, 0x7610, R20 ;  /* 0x00007610ff147816 */ /* 0x008fe20000000014 */
[----:B----4-:R-:W-:-:S05]  /*10840*/  IMAD.X R3, R0, 0x1, R3, P1 ;  /* 0x0000000100037824 */ /* 0x010fca00008e0603 */
[----:B------:R-:W3:Y:S01]  /*10850*/  @!P0 LDG.E.U8 R22, desc[UR10][R2.64] ;  /* 0x0000000a02168981 */ /* 0x000ee2000c1e1100 */
[----:B--2---:R-:W-:-:S05]  /*10860*/  IMAD.X R5, R0, 0x1, R5, P2 ;  /* 0x0000000100057824 */ /* 0x004fca00010e0605 */
[----:B------:R-:W2:Y:S01]  /*10870*/  @!P0 LDG.E.U8 R20, desc[UR10][R4.64] ;  /* 0x0000000a04148981 */ /* 0x000ea2000c1e1100 */
[----:B------:R-:W-:Y:S01]  /*10880*/  PRMT R21, RZ, 0x7610, R21 ;  /* 0x00007610ff157816 */ /* 0x000fe20000000015 */
[----:B------:R-:W-:-:S05]  /*10890*/  IMAD.X R7, R0, 0x1, R7, P3 ;  /* 0x0000000100077824 */ /* 0x000fca00018e0607 */
        /* <DEDUP_REMOVED lines=8> */
[----:B----4-:R0:W-:Y:S04]  /*10920*/  STL [R1+0xac], R21 ;  /* 0x0000ac1501007387 */ /* 0x0101e80000100800 */
[----:B0-----:R-:W4:Y:S04]  /*10930*/  LDL.LU R21, [R1+0x8bc] ;  /* 0x0008bc0001157983 */ /* 0x001f280000300800 */
[----:B------:R-:W4:Y:S01]  /*10940*/  LDL R7, [R1+0x59c] ;  /* 0x00059c0001077983 */ /* 0x000f220000100800 */
[----:B---3--:R-:W-:-:S02]  /*10950*/  IADD3 R4, P2, PT, R26, R2, RZ ;  /* 0x000000021a047210 */ /* 0x008fc40007f5e0ff */
[C---:B------:R-:W-:Y:S02]  /*10960*/  IADD3 R2, P3, PT, R26.reuse, R3, RZ ;  /* 0x000000031a027210 */ /* 0x040fe40007f7e0ff */
[----:B------:R-:W3:Y:S01]  /*10970*/  LDL R3, [R1+0x5ac] ;  /* 0x0005ac0001037983 */ /* 0x000ee20000100800 */
[----:B--2---:R-:W-:-:S03]  /*10980*/  IADD3 R6, P1, PT, R26, R5, RZ ;  /* 0x000000051a067210 */ /* 0x004fc60007f3e0ff */
[----:B------:R-:W2:Y:S01]  /*10990*/  LDL R5, [R1+0x5a4] ;  /* 0x0005a40001057983 */ /* 0x000ea20000100800 */
[----:B------:R-:W-:Y:S02]  /*109a0*/  PRMT R14, RZ, 0x7610, R14 ;  /* 0x00007610ff0e7816 */ /* 0x000fe4000000000e */
[----:B------:R-:W-:Y:S02]  /*109b0*/  PRMT R20, RZ, 0x7610, R20 ;  /* 0x00007610ff147816 */ /* 0x000fe40000000014 */
[----:B----4-:R-:W-:Y:S01]  /*109c0*/  PRMT R21, RZ, 0x7610, R21 ;  /* 0x00007610ff157816 */ /* 0x010fe20000000015 */
[C---:B------:R-:W-:Y:S02]  /*109d0*/  IMAD.X R7, R0.reuse, 0x1, R7, P1 ;  /* 0x0000000100077824 */ /* 0x040fe400008e0607 */
[----:B---3--:R-:W-:-:S03]  /*109e0*/  IMAD.X R3, R0, 0x1, R3, P3 ;  /* 0x0000000100037824 */ /* 0x008fc600018e0603 */
[----:B------:R-:W3:Y:S04]  /*109f0*/  @!P0 LDG.E.U8 R14, desc[UR10][R6.64] ;  /* 0x0000000a060e8981 */ /* 0x000ee8000c1e1100 */
[----:B------:R-:W4:Y:S04]  /*10a00*/  @!P0 LDG.E.U8 R21, desc[UR10][R2.64] ;  /* 0x0000000a02158981 */ /* 0x000f28000c1e1100 */
[----:B------:R-:W4:Y:S01]  /*10a10*/  LDL R7, [R1+0x5c0] ;  /* 0x0005c00001077983 */ /* 0x000f220000100800 */
[----:B--2---:R-:W-:-:S05]  /*10a20*/  IMAD.X R5, R0, 0x1, R5, P2 ;  /* 0x0000000100057824 */ /* 0x004fca00010e0605 */
[----:B------:R-:W2:Y:S04]  /*10a30*/  @!P0 LDG.E.U8 R20, desc[UR10][R4.64] ;  /* 0x0000000a04148981 */ /* 0x000ea8000c1e1100 */
[----:B---3--:R0:W-:Y:S04]  /*10a40*/  STL [R1+0xa0], R14 ;  /* 0x0000a00e01007387 */ /* 0x0081e80000100800 */
[----:B0-----:R-:W3:Y:S04]  /*10a50*/  LDL R14, [R1+0x5e8] ;  /* 0x0005e800010e7983 */ /* 0x001ee80000100800 */
[----:B--2---:R0:W-:Y:S04]  /*10a60*/  STL [R1+0x9c], R20 ;  /* 0x00009c1401007387 */ /* 0x0041e80000100800 */
[----:B0-----:R-:W2:Y:S04]  /*10a70*/  LDL.LU R20, [R1+0x8b8] ;  /* 0x0008b80001147983 */ /* 0x001ea80000300800 */
[----:B------:R-:W2:Y:S04]  /*10a80*/  LDL R5, [R1+0x5c8] ;  /* 0x0005c80001057983 */ /* 0x000ea80000100800 */
[----:B----4-:R0:W-:Y:S04]  /*10a90*/  STL [R1+0xa4], R21 ;  /* 0x0000a41501007387 */ /* 0x0101e80000100800 */
[----:B0-----:R-:W4:Y:S04]  /*10aa0*/  LDL.LU R21, [R1+0x8b4] ;  /* 0x0008b40001157983 */ /* 0x001f280000300800 */
[----:B------:R-:W3:Y:S01]  /*10ab0*/  LDL R3, [R1+0x5e0] ;  /* 0x0005e00001037983 */ /* 0x000ee20000100800 */
[----:B------:R-:W-:-:S03]  /*10ac0*/  IADD3 R6, P1, PT, R26, R7, RZ ;  /* 0x000000071a067210 */ /* 0x000fc60007f3e0ff */
[----:B------:R-:W4:Y:S01]  /*10ad0*/  LDL R7, [R1+0x5bc] ;  /* 0x0005bc0001077983 */ /* 0x000f220000100800 */
[----:B--2---:R-:W-:-:S03]  /*10ae0*/  IADD3 R4, P2, PT, R26, R5, RZ ;  /* 0x000000051a047210 */ /* 0x004fc60007f5e0ff */
[----:B------:R-:W2:Y:S01]  /*10af0*/  LDL R5, [R1+0x5c4] ;  /* 0x0005c40001057983 */ /* 0x000ea20000100800 */
[----:B---3--:R-:W-:-:S03]  /*10b00*/  IADD3 R2, P3, PT, R26, R3, RZ ;  /* 0x000000031a027210 */ /* 0x008fc60007f7e0ff */
[----:B------:R-:W3:Y:S01]  /*10b10*/  LDL R3, [R1+0x5dc] ;  /* 0x0005dc0001037983 */ /* 0x000ee20000100800 */
[----:B------:R-:W-:Y:S01]  /*10b20*/  PRMT R22, RZ, 0x7610, R22 ;  /* 0x00007610ff167816 */ /* 0x000fe20000000016 */
[C---:B----4-:R-:W-:Y:S01]  /*10b30*/  IMAD.X R7, R0.reuse, 0x1, R7, P1 ;  /* 0x0000000100077824 */ /* 0x050fe200008e0607 */
[----:B------:R-:W-:Y:S02]  /*10b40*/  PRMT R20, RZ, 0x7610, R20 ;  /* 0x00007610ff147816 */ /* 0x000fe40000000014 */
[----:B------:R-:W-:Y:S02]  /*10b50*/  PRMT R21, RZ, 0x7610, R21 ;  /* 0x00007610ff157816 */ /* 0x000fe40000000015 */
[----:B------:R-:W4:Y:S01]  /*10b60*/  @!P0 LDG.E.U8 R22, desc[UR10][R6.64] ;  /* 0x0000000a06168981 */ /* 0x000f22000c1e1100 */
[----:B--2---:R-:W-:-:S05]  /*10b70*/  IMAD.X R5, R0, 0x1, R5, P2 ;  /* 0x0000000100057824 */ /* 0x004fca00010e0605 */
[----:B------:R-:W2:Y:S01]  /*10b80*/  @!P0 LDG.E.U8 R20, desc[UR10][R4.64] ;  /* 0x0000000a04148981 */ /* 0x000ea2000c1e1100 */
[----:B---3--:R-:W-:-:S05]  /*10b90*/  IMAD.X R3, R0, 0x1, R3, P3 ;  /* 0x0000000100037824 */ /* 0x008fca00018e0603 */
[----:B------:R-:W3:Y:S04]  /*10ba0*/  @!P0 LDG.E.U8 R21, desc[UR10][R2.64] ;  /* 0x0000000a02158981 */ /* 0x000ee8000c1e1100 */
[----:B----4-:R0:W-:Y:S04]  /*10bb0*/  STL [R1+0x94], R22 ;  /* 0x0000941601007387 */ /* 0x0101e80000100800 */
[----:B0-----:R-:W4:Y:S04]  /*10bc0*/  LDL.LU R22, [R1+0x8b0] ;  /* 0x0008b00001167983 */ /* 0x001f280000300800 */
[----:B------:R-:W4:Y:S04]  /*10bd0*/  LDL R6, [R1+0x608] ;  /* 0x0006080001067983 */ /* 0x000f280000100800 */
[----:B------:R-:W4:Y:S04]  /*10be0*/  LDL R7, [R1+0x628] ;  /* 0x0006280001077983 */ /* 0x000f280000100800 */
[----:B--2---:R0:W-:Y:S04]  /*10bf0*/  STL [R1+0x90], R20 ;  /* 0x0000901401007387 */ /* 0x0041e80000100800 */
[----:B0-----:R-:W2:Y:S04]  /*10c00*/  LDL.LU R20, [R1+0x8ac] ;  /* 0x0008ac0001147983 */ /* 0x001ea80000300800 */
[----:B---3--:R0:W-:Y:S04]  /*10c10*/  STL [R1+0x98], R21 ;  /* 0x0000981501007387 */ /* 0x0081e80000100800 */
[----:B0-----:R-:W3:Y:S04]  /*10c20*/  LDL.LU R21, [R1+0x8a8] ;  /* 0x0008a80001157983 */ /* 0x001ee80000300800 */
[----:B------:R-:W3:Y:S01]  /*10c30*/  LDL R3, [R1+0x5e4] ;  /* 0x0005e40001037983 */ /* 0x000ee20000100800 */
[----:B------:R-:W-:-:S02]  /*10c40*/  IADD3 R2, P1, PT, R26, R14, RZ ;  /* 0x0000000e1a027210 */ /* 0x000fc40007f3e0ff */
[C---:B----4-:R-:W-:Y:S01]  /*10c50*/  IADD3 R4, P2, PT, R26.reuse, R6, RZ ;  /* 0x000000061a047210 */ /* 0x050fe20007f5e0ff */
[----:B------:R-:W4:Y:S01]  /*10c60*/  LDL R5, [R1+0x604] ;  /* 0x0006040001057983 */ /* 0x000f220000100800 */
[----:B------:R-:W-:-:S03]  /*10c70*/  IADD3 R6, P3, PT, R26, R7, RZ ;  /* 0x000000071a067210 */ /* 0x000fc60007f7e0ff */
[----:B------:R-:W4:Y:S04]  /*10c80*/  LDL R14, [R1+0x688] ;  /* 0x00068800010e7983 */ /* 0x000f280000100800 */
[----:B------:R-:W4:Y:S01]  /*10c90*/  LDL R7, [R1+0x624] ;  /* 0x0006240001077983 */ /* 0x000f220000100800 */
[----:B--2---:R-:W-:Y:S01]  /*10ca0*/  PRMT R20, RZ, 0x7610, R20 ;  /* 0x00007610ff147816 */ /* 0x004fe20000000014 */
[----:B---3--:R-:W-:-:S05]  /*10cb0*/  IMAD.X R3, R0, 0x1, R3, P1 ;  /* 0x0000000100037824 */ /* 0x008fca00008e0603 */
[----:B------:R-:W2:Y:S01]  /*10cc0*/  @!P0 LDG.E.U8 R20, desc[UR10][R2.64] ;  /* 0x0000000a02148981 */ /* 0x000ea2000c1e1100 */
[----:B------:R-:W-:Y:S01]  /*10cd0*/  PRMT R9, RZ, 0x7610, R9 ;  /* 0x00007610ff097816 */ /* 0x000fe20000000009 */
[----:B----4-:R-:W-:Y:S01]  /*10ce0*/  IMAD.X R5, R0, 0x1, R5, P2 ;  /* 0x0000000100057824 */ /* 0x010fe200010e0605 */
[----:B------:R-:W-:-:S04]  /*10cf0*/  PRMT R22, RZ, 0x7610, R22 ;  /* 0x00007610ff167816 */ /* 0x000fc80000000016 */
[----:B------:R-:W3:Y:S01]  /*10d00*/  @!P0 LDG.E.U8 R9, desc[UR10][R4.64] ;  /* 0x0000000a04098981 */ /* 0x000ee2000c1e1100 */
[----:B------:R-:W-:-:S05]  /*10d10*/  IMAD.X R7, R0, 0x1, R7, P3 ;  /* 0x0000000100077824 */ /* 0x000fca00018e0607 */
[----:B------:R-:W4:Y:S04]  /*10d20*/  @!P0 LDG.E.U8 R22, desc[UR10][R6.64] ;  /* 0x0000000a06168981 */ /* 0x000f28000c1e1100 */
[----:B--2---:R0:W-:Y:S04]  /*10d30*/  STL [R1+0x84], R20 ;  /* 0x0000841401007387 */ /* 0x0041e80000100800 */
[----:B0-----:R-:W2:Y:S04]  /*10d40*/  LDL.LU R20, [R1+0x8a4] ;  /* 0x0008a40001147983 */ /* 0x001ea80000300800 */
[----:B------:R-:W2:Y:S04]  /*10d50*/  LDL R2, [R1+0x648] ;  /* 0x0006480001027983 */ /* 0x000ea80000100800 */
[----:B------:R-:W2:Y:S04]  /*10d60*/  LDL R3, [R1+0x668] ;  /* 0x0006680001037983 */ /* 0x000ea80000100800 */
[----:B---3--:R0:W-:Y:S04]  /*10d70*/  STL [R1+0x88], R9 ;  /* 0x0000880901007387 */ /* 0x0081e80000100800 */
[----:B0-----:R-:W3:Y:S04]  /*10d80*/  LDL R9, [R1+0x600] ;  /* 0x0006000001097983 */ /* 0x001ee80000100800 */
[----:B----4-:R0:W-:Y:S04]  /*10d90*/  STL [R1+0x8c], R22 ;  /* 0x00008c1601007387 */ /* 0x0101e80000100800 */
[----:B0-----:R-:W4:Y:S04]  /*10da0*/  LDL.LU R22, [R1+0x8a0] ;  /* 0x0008a00001167983 */ /* 0x001f280000300800 */
[----:B------:R-:W3:Y:S04]  /*10db0*/  LDL R7, [R1+0x644] ;  /* 0x0006440001077983 */ /* 0x000ee80000100800 */
[----:B------:R-:W3:Y:S01]  /*10dc0*/  LDL R5, [R1+0x684] ;  /* 0x0006840001057983 */ /* 0x000ee20000100800 */
[----:B--2---:R-:W-:-:S02]  /*10dd0*/  IADD3 R6, P1, PT, R26, R2, RZ ;  /* 0x000000021a067210 */ /* 0x004fc40007f3e0ff */
[C---:B------:R-:W-:Y:S02]  /*10de0*/  IADD3 R2, P2, PT, R26.reuse, R3, RZ ;  /* 0x000000031a027210 */ /* 0x040fe40007f5e0ff */
[----:B------:R-:W2:Y:S01]  /*10df0*/  LDL R3, [R1+0x664] ;  /* 0x0006640001037983 */ /* 0x000ea20000100800 */
[----:B------:R-:W-:Y:S02]  /*10e00*/  IADD3 R4, P3, PT, R26, R14, RZ ;  /* 0x0000000e1a047210 */ /* 0x000fe40007f7e0ff */
[----:B------:R-:W-:Y:S01]  /*10e10*/  PRMT R20, RZ, 0x7610, R20 ;  /* 0x00007610ff147816 */ /* 0x000fe20000000014 */
[----:B------:R-:W2:Y:S01]  /*10e20*/  LDL R14, [R1+0x640] ;  /* 0x00064000010e7983 */ /* 0x000ea20000100800 */
[----:B------:R-:W-:Y:S02]  /*10e30*/  PRMT R21, RZ, 0x7610, R21 ;  /* 0x00007610ff157816 */ /* 0x000fe40000000015 */
[----:B----4-:R-:W-:Y:S01]  /*10e40*/  PRMT R22, RZ, 0x7610, R22 ;  /* 0x00007610ff167816 */ /* 0x010fe20000000016 */
[----:B---3--:R-:W-:-:S02]  /*10e50*/  IMAD.X R7, R0, 0x1, R7, P1 ;  /* 0x0000000100077824 */ /* 0x008fc400008e0607 */
[----:B------:R-:W-:-:S03]  /*10e60*/  IMAD.X R5, R0, 0x1, R5, P3 ;  /* 0x0000000100057824 */ /* 0x000fc600018e0605 */
[----:B------:R-:W3:Y:S04]  /*10e70*/  @!P0 LDG.E.U8 R20, desc[UR10][R6.64] ;  /* 0x0000000a06148981 */ /* 0x000ee8000c1e1100 */
[----:B------:R-:W4:Y:S01]  /*10e80*/  @!P0 LDG.E.U8 R22, desc[UR10][R4.64] ;  /* 0x0000000a04168981 */ /* 0x000f22000c1e1100 */
[----:B--2---:R-:W-:-:S05]  /*10e90*/  IMAD.X R3, R0, 0x1, R3, P2 ;  /* 0x0000000100037824 */ /* 0x004fca00010e0603 */
[----:B------:R-:W2:Y:S04]  /*10ea0*/  @!P0 LDG.E.U8 R21, desc[UR10][R2.64] ;  /* 0x0000000a02158981 */ /* 0x000ea8000c1e1100 */
[----:B---3--:R0:W-:Y:S04]  /*10eb0*/  STL [R1+0x10], R20 ;  /* 0x0000101401007387 */ /* 0x0081e80000100800 */
[----:B0-----:R-:W3:Y:S04]  /*10ec0*/  LDL.LU R20, [R1+0x89c] ;  /* 0x00089c0001147983 */ /* 0x001ee80000300800 */
[----:B------:R-:W3:Y:S04]  /*10ed0*/  LDL R7, [R1+0x620] ;  /* 0x0006200001077983 */ /* 0x000ee80000100800 */
[----:B----4-:R0:W-:Y:S04]  /*10ee0*/  STL [R1+0x7c], R22 ;  /* 0x00007c1601007387 */ /* 0x0101e80000100800 */
[----:B0-----:R-:W4:Y:S04]  /*10ef0*/  LDL R22, [R1+0x660] ;  /* 0x0006600001167983 */ /* 0x001f280000100800 */
[----:B--2---:R0:W-:Y:S04]  /*10f00*/  STL [R1+0x78], R21 ;  /* 0x0000781501007387 */ /* 0x0041e80000100800 */
[----:B0-----:R-:W2:Y:S04]  /*10f10*/  LDL.LU R21, [R1+0x898] ;  /* 0x0008980001157983 */ /* 0x001ea80000300800 */
[----:B------:R-:W2:Y:S04]  /*10f20*/  LDL R3, [R1+0x5fc] ;  /* 0x0005fc0001037983 */ /* 0x000ea80000100800 */
[----:B------:R-:W4:Y:S01]  /*10f30*/  LDL R5, [R1+0x61c] ;  /* 0x00061c0001057983 */ /* 0x000f220000100800 */
[----:B------:R-:W-:-:S02]  /*10f40*/  IADD3 R2, P1, PT, R26, R9, RZ ;  /* 0x000000091a027210 */ /* 0x000fc40007f3e0ff */
[----:B------:R-:W-:Y:S01]  /*10f50*/  PRMT R23, RZ, 0x7610, R23 ;  /* 0x00007610ff177816 */ /* 0x000fe20000000017 */
[----:B------:R-:W4:Y:S01]  /*10f60*/  LDL R9, [R1+0x6a0] ;  /* 0x0006a00001097983 */ /* 0x000f220000100800 */
[----:B---3--:R-:W-:Y:S02]  /*10f70*/  PRMT R20, RZ, 0x7610, R20 ;  /* 0x00007610ff147816 */ /* 0x008fe40000000014 */
[----:B------:R-:W-:Y:S02]  /*10f80*/  IADD3 R4, P2, PT, R26, R7, RZ ;  /* 0x000000071a047210 */ /* 0x000fe40007f5e0ff */
[----:B------:R-:W3:Y:S01]  /*10f90*/  LDL R7, [R1+0x63c] ;  /* 0x00063c0001077983 */ /* 0x000ee20000100800 */
[C---:B--2---:R-:W-:Y:S02]  /*10fa0*/  IMAD.X R3, R0.reuse, 0x1, R3, P1 ;  /* 0x0000000100037824 */ /* 0x044fe400008e0603 */
[----:B----4-:R-:W-:-:S03]  /*10fb0*/  IMAD.X R5, R0, 0x1, R5, P2 ;  /* 0x0000000100057824 */ /* 0x010fc600010e0605 */
[----:B------:R-:W2:Y:S04]  /*10fc0*/  @!P0 LDG.E.U8 R20, desc[UR10][R2.64] ;  /* 0x0000000a02148981 */ /* 0x000ea8000c1e1100 */
[----:B------:R-:W4:Y:S01]  /*10fd0*/  @!P0 LDG.E.U8 R23, desc[UR10][R4.64] ;  /* 0x0000000a04178981 */ /* 0x000f22000c1e1100 */
[----:B------:R-:W-:Y:S02]  /*10fe0*/  IADD3 R6, P3, PT, R26, R14, RZ ;  /* 0x0000000e1a067210 */ /* 0x000fe40007f7e0ff */
[----:B------:R-:W-:Y:S01]  /*10ff0*/  PRMT R21, RZ, 0x7610, R21 ;  /* 0x00007610ff157816 */ /* 0x000fe20000000015 */
[----:B------:R-:W4:Y:S02]  /*11000*/  LDL R14, [R1+0x65c] ;  /* 0x00065c00010e7983 */ /* 0x000f240000100800 */
[----:B---3--:R-:W-:-:S05]  /*11010*/  IMAD.X R7, R0, 0x1, R7, P3 ;  /* 0x0000000100077824 */ /* 0x008fca00018e0607 */
[----:B------:R-:W3:Y:S04]  /*11020*/  @!P0 LDG.E.U8 R21, desc[UR10][R6.64] ;  /* 0x0000000a06158981 */ /* 0x000ee8000c1e1100 */
[----:B--2---:R0:W-:Y:S04]  /*11030*/  STL [R1+0x64], R20 ;  /* 0x0000641401007387 */ /* 0x0041e80000100800 */
[----:B0-----:R-:W2:Y:S04]  /*11040*/  LDL.LU R20, [R1+0x894] ;  /* 0x0008940001147983 */ /* 0x001ea80000300800 */
[----:B----4-:R0:W-:Y:S04]  /*11050*/  STL [R1+0x68], R23 ;  /* 0x0000681701007387 */ /* 0x0101e80000100800 */
[----:B0-----:R-:W4:Y:S04]  /*11060*/  LDL.LU R23, [R1+0x890] ;  /* 0x0008900001177983 */ /* 0x001f280000300800 */
[----:B------:R-:W2:Y:S04]  /*11070*/  LDL R5, [R1+0x680] ;  /* 0x0006800001057983 */ /* 0x000ea80000100800 */
[----:B---3--:R0:W-:Y:S04]  /*11080*/  STL [R1+0x6c], R21 ;  /* 0x00006c1501007387 */ /* 0x0081e80000100800 */
[----:B0-----:R-:W3:Y:S04]  /*11090*/  LDL.LU R21, [R1+0x88c] ;  /* 0x00088c0001157983 */ /* 0x001ee80000300800 */
[----:B------:R-:W4:Y:S01]  /*110a0*/  LDL R7, [R1+0x69c] ;  /* 0x00069c0001077983 */ /* 0x000f220000100800 */
[----:B--2---:R-:W-:-:S03]  /*110b0*/  IADD3 R4, P2, PT, R26, R5, RZ ;  /* 0x000000051a047210 */ /* 0x004fc60007f5e0ff */
[----:B------:R-:W2:Y:S01]  /*110c0*/  LDL R5, [R1+0x67c] ;  /* 0x00067c0001057983 */ /* 0x000ea20000100800 */
[C---:B------:R-:W-:Y:S02]  /*110d0*/  IADD3 R2, P1, PT, R26.reuse, R22, RZ ;  /* 0x000000161a027210 */ /* 0x040fe40007f3e0ff */
[----:B------:R-:W-:Y:S01]  /*110e0*/  PRMT R20, RZ, 0x7610, R20 ;  /* 0x00007610ff147816 */ /* 0x000fe20000000014 */
[----:B------:R-:W2:Y:S01]  /*110f0*/  LDL R22, [R1+0x5b8] ;  /* 0x0005b80001167983 */ /* 0x000ea20000100800 */
[----:B------:R-:W-:Y:S01]  /*11100*/  IADD3 R6, P3, PT, R26, R9, RZ ;  /* 0x000000091a067210 */ /* 0x000fe20007f7e0ff */
[----:B------:R-:W-:Y:S01]  /*11110*/  IMAD.X R3, R0, 0x1, R14, P1 ;  /* 0x0000000100037824 */ /* 0x000fe200008e060e */
[----:B------:R-:W-:Y:S01]  /*11120*/  PRMT R10, RZ, 0x7610, R10 ;  /* 0x00007610ff0a7816 */ /* 0x000fe2000000000a */
[----:B------:R-:W2:Y:S01]  /*11130*/  LDL R9, [R1+0x5b4] ;  /* 0x0005b40001097983 */ /* 0x000ea20000100800 */
[----:B---3--:R-:W-:-:S03]  /*11140*/  PRMT R21, RZ, 0x7610, R21 ;  /* 0x00007610ff157816 */ /* 0x008fc60000000015 */
[----:B------:R-:W3:Y:S01]  /*11150*/  @!P0 LDG.E.U8 R20, desc[UR10][R2.64] ;  /* 0x0000000a02148981 */ /* 0x000ee2000c1e1100 */
[----:B----4-:R-:W-:-:S03]  /*11160*/  IMAD.X R7, R0, 0x1, R7, P3 ;  /* 0x0000000100077824 */ /* 0x010fc600018e0607 */
[----:B------:R-:W4:Y:S04]  /*11170*/  LDL R14, [R1+0x5d4] ;  /* 0x0005d400010e7983 */ /* 0x000f280000100800 */
[----:B------:R-:W4:Y:S01]  /*11180*/  @!P0 LDG.E.U8 R21, desc[UR10][R6.64] ;  /* 0x0000000a06158981 */ /* 0x000f22000c1e1100 */
[----:B--2---:R-:W-:-:S05]  /*11190*/  IMAD.X R5, R0, 0x1, R5, P2 ;  /* 0x0000000100057824 */ /* 0x004fca00010e0605 */
[----:B------:R-:W2:Y:S04]  /*111a0*/  @!P0 LDG.E.U8 R10, desc[UR10][R4.64] ;  /* 0x0000000a040a8981 */ /* 0x000ea8000c1e1100 */
[----:B---3--:R0:W-:Y:S04]  /*111b0*/  STL [R1+0x44], R20 ;  /* 0x0000441401007387 */ /* 0x0081e80000100800 */
[----:B0-----:R-:W3:Y:S04]  /*111c0*/  LDL.LU R20, [R1+0x888] ;  /* 0x0008880001147983 */ /* 0x001ee80000300800 */
[----:B------:R-:W3:Y:S04]  /*111d0*/  LDL R5, [R1+0x5d8] ;  /* 0x0005d80001057983 */ /* 0x000ee80000100800 */
[----:B--2---:R0:W-:Y:S04]  /*111e0*/  STL [R1+0x48], R10 ;  /* 0x0000480a01007387 */ /* 0x0041e80000100800 */
[----:B0-----:R-:W2:Y:S04]  /*111f0*/  LDL R10, [R1+0x658] ;  /* 0x00065800010a7983 */ /* 0x001ea80000100800 */
[----:B----4-:R0:W-:Y:S04]  /*11200*/  STL [R1+0x4c], R21 ;  /* 0x00004c1501007387 */ /* 0x0101e80000100800 */
[----:B0-----:R-:W4:Y:S04]  /*11210*/  LDL.LU R21, [R1+0x884] ;  /* 0x0008840001157983 */ /* 0x001f280000300800 */
[----:B------:R-:W2:Y:S01]  /*11220*/  LDL R7, [R1+0x618] ;  /* 0x0006180001077983 */ /* 0x000ea20000100800 */
[----:B------:R-:W-:-:S02]  /*11230*/  IADD3 R2, P1, PT, R26, R22, RZ ;  /* 0x000000161a027210 */ /* 0x000fc40007f3e0ff */
[C---:B---3--:R-:W-:Y:S01]  /*11240*/  IADD3 R4, P2, PT, R26.reuse, R5, RZ ;  /* 0x000000051a047210 */ /* 0x048fe20007f5e0ff */
[----:B------:R-:W3:Y:S01]  /*11250*/  LDL R22, [R1+0x678] ;  /* 0x0006780001167983 */ /* 0x000ee20000100800 */
[----:B------:R-:W-:Y:S02]  /*11260*/  PRMT R20, RZ, 0x7610, R20 ;  /* 0x00007610ff147816 */ /* 0x000fe40000000014 */
[----:B--2---:R-:W-:Y:S02]  /*11270*/  IADD3 R6, P3, PT, R26, R7, RZ ;  /* 0x000000071a067210 */ /* 0x004fe40007f7e0ff */
[----:B------:R-:W2:Y:S01]  /*11280*/  LDL R7, [R1+0x614] ;  /* 0x0006140001077983 */ /* 0x000ea20000100800 */
[C---:B------:R-:W-:Y:S01]  /*11290*/  IMAD.X R3, R0.reuse, 0x1, R9, P1 ;  /* 0x0000000100037824 */ /* 0x040fe200008e0609 */
[----:B------:R-:W-:Y:S01]  /*112a0*/  PRMT R24, RZ, 0x7610, R24 ;  /* 0x00007610ff187816 */ /* 0x000fe20000000018 */
[C---:B------:R-:W-:Y:S01]  /*112b0*/  IMAD.X R5, R0.reuse, 0x1, R14, P2 ;  /* 0x0000000100057824 */ /* 0x040fe200010e060e */
[----:B------:R-:W-:Y:S01]  /*112c0*/  PRMT R23, RZ, 0x7610, R23 ;  /* 0x00007610ff177816 */ /* 0x000fe20000000017 */
[----:B------:R-:W3:Y:S04]  /*112d0*/  LDL R9, [R1+0x698] ;  /* 0x0006980001097983 */ /* 0x000ee80000100800 */
[----:B------:R0:W3:Y:S04]  /*112e0*/  @!P0 LDG.E.U8 R20, desc[UR10][R2.64] ;  /* 0x0000000a02148981 */ /* 0x0000e8000c1e1100 */
[----:B------:R-:W4:Y:S04]  /*112f0*/  @!P0 LDG.E.U8 R24, desc[UR10][R4.64] ;  /* 0x0000000a04188981 */ /* 0x000f28000c1e1100 */
[----:B------:R-:W4:Y:S01]  /*11300*/  LDL R14, [R1+0x674] ;  /* 0x00067400010e7983 */ /* 0x000f220000100800 */
[----:B--2---:R-:W-:-:S05]  /*11310*/  IMAD.X R7, R0, 0x1, R7, P3 ;  /* 0x0000000100077824 */ /* 0x004fca00018e0607 */
[----:B------:R-:W2:Y:S01]  /*11320*/  @!P0 LDG.E.U8 R23, desc[UR10][R6.64] ;  /* 0x0000000a06178981 */ /* 0x000ea2000c1e1100 */
[----:B0-----:R-:W-:-:S03]  /*11330*/  IADD3 R2, P1, PT, R26, R10, RZ ;  /* 0x0000000a1a027210 */ /* 0x001fc60007f3e0ff */
[----:B---3--:R0:W-:Y:S04]  /*11340*/  STL [R1+0x38], R20 ;  /* 0x0000381401007387 */ /* 0x0081e80000100800 */
[----:B0-----:R-:W3:Y:S04]  /*11350*/  LDL.LU R20, [R1+0x880] ;  /* 0x0008800001147983 */ /* 0x001ee80000300800 */
[----:B------:R-:W3:Y:S04]  /*11360*/  LDL R3, [R1+0x654] ;  /* 0x0006540001037983 */ /* 0x000ee80000100800 */
[----:B------:R-:W3:Y:S04]  /*11370*/  LDL R10, [R1+0x638] ;  /* 0x00063800010a7983 */ /* 0x000ee80000100800 */
[----:B----4-:R0:W-:Y:S04]  /*11380*/  STL [R1+0x3c], R24 ;  /* 0x00003c1801007387 */ /* 0x0101e80000100800 */
[----:B0-----:R-:W4:Y:S04]  /*11390*/  LDL R24, [R1+0x5f8] ;  /* 0x0005f80001187983 */ /* 0x001f280000100800 */
[----:B--2---:R0:W-:Y:S04]  /*113a0*/  STL [R1+0x40], R23 ;  /* 0x0000401701007387 */ /* 0x0041e80000100800 */
[----:B------:R-:W2:Y:S01]  /*113b0*/  LDL R7, [R1+0x694] ;  /* 0x0006940001077983 */ /* 0x000ea20000100800 */
[----:B------:R-:W-:-:S02]  /*113c0*/  IADD3 R6, P3, PT, R26, R9, RZ ;  /* 0x000000091a067210 */ /* 0x000fc40007f7e0ff */
[----:B------:R-:W-:Y:S01]  /*113d0*/  PRMT R25, RZ, 0x7610, R25 ;  /* 0x00007610ff197816 */ /* 0x000fe20000000019 */
[----:B------:R-:W4:Y:S01]  /*113e0*/  LDL R9, [R1+0x5f4] ;  /* 0x0005f40001097983 */ /* 0x000f220000100800 */
[----:B------:R-:W-:-:S03]  /*113f0*/  IADD3 R4, P2, PT, R26, R22, RZ ;  /* 0x000000161a047210 */ /* 0x000fc60007f5e0ff */
[----:B------:R-:W4:Y:S01]  /*11400*/  LDL R22, [R1+0x634] ;  /* 0x0006340001167983 */ /* 0x000f220000100800 */
[----:B---3--:R-:W-:-:S03]  /*11410*/  PRMT R20, RZ, 0x7610, R20 ;  /* 0x00007610ff147816 */ /* 0x008fc60000000014 */
[----:B0-----:R-:W3:Y:S01]  /*11420*/  LDL R23, [R1+0x5d0] ;  /* 0x0005d00001177983 */ /* 0x001ee20000100800 */
[----:B------:R-:W-:-:S05]  /*11430*/  IMAD.X R3, R0, 0x1, R3, P1 ;  /* 0x0000000100037824 */ /* 0x000fca00008e0603 */
[----:B------:R-:W3:Y:S01]  /*11440*/  @!P0 LDG.E.U8 R20, desc[UR10][R2.64] ;  /* 0x0000000a02148981 */ /* 0x000ee2000c1e1100 */
[----:B------:R-:W-:-:S03]  /*11450*/  IMAD.X R5, R0, 0x1, R14, P2 ;  /* 0x0000000100057824 */ /* 0x000fc600010e060e */
[----:B------:R-:W4:Y:S01]  /*11460*/  LDL R14, [R1+0x5cc] ;  /* 0x0005cc00010e7983 */ /* 0x000f220000100800 */
[----:B--2---:R-:W-:-:S05]  /*11470*/  IMAD.X R7, R0, 0x1, R7, P3 ;  /* 0x0000000100077824 */ /* 0x004fca00018e0607 */
[----:B------:R0:W2:Y:S01]  /*11480*/  @!P0 LDG.E.U8 R25, desc[UR10][R6.64] ;  /* 0x0000000a06198981 */ /* 0x0000a2000c1e1100 */
[----:B------:R-:W-:-:S06]  /*11490*/  PRMT R27, RZ, 0x7610, R27 ;  /* 0x00007610ff1b7816 */ /* 0x000fcc000000001b */
[----:B------:R4:W2:Y:S01]  /*114a0*/  @!P0 LDG.E.U8 R27, desc[UR10][R4.64] ;  /* 0x0000000a041b8981 */ /* 0x0008a2000c1e1100 */
[----:B0-----:R-:W-:-:S03]  /*114b0*/  IADD3 R6, P3, PT, R26, R10, RZ ;  /* 0x0000000a1a067210 */ /* 0x001fc60007f7e0ff */
[----:B---3--:R0:W-:Y:S01]  /*114c0*/  STL [R1+0x2c], R20 ;  /* 0x00002c1401007387 */ /* 0x0081e20000100800 */
[----:B----4-:R-:W-:-:S03]  /*114d0*/  IADD3 R4, P2, PT, R26, R24, RZ ;  /* 0x000000181a047210 */ /* 0x010fc60007f5e0ff */
[----:B0-----:R-:W3:Y:S04]  /*114e0*/  LDL.LU R20, [R1+0x87c] ;  /* 0x00087c0001147983 */ /* 0x001ee80000300800 */
[----:B------:R-:W4:Y:S01]  /*114f0*/  LDL R10, [R1+0x5f0] ;  /* 0x0005f000010a7983 */ /* 0x000f220000100800 */
[C---:B------:R-:W-:Y:S02]  /*11500*/  IMAD.X R7, R0.reuse, 0x1, R22, P3 ;  /* 0x0000000100077824 */ /* 0x040fe400018e0616 */
[----:B------:R-:W-:Y:S01]  /*11510*/  IMAD.X R5, R0, 0x1, R9, P2 ;  /* 0x0000000100057824 */ /* 0x000fe200010e0609 */
[----:B------:R-:W-:Y:S02]  /*11520*/  IADD3 R2, P1, PT, R26, R23, RZ ;  /* 0x000000171a027210 */ /* 0x000fe40007f3e0ff */
[----:B------:R-:W-:-:S02]  /*11530*/  PRMT R13, RZ, 0x7610, R13 ;  /* 0x00007610ff0d7816 */ /* 0x000fc4000000000d */
[----:B------:R-:W-:Y:S01]  /*11540*/  PRMT R12, RZ, 0x7610, R12 ;  /* 0x00007610ff0c7816 */ /* 0x000fe2000000000c */
[----:B------:R-:W-:Y:S01]  /*11550*/  IMAD.X R3, R0, 0x1, R14, P1 ;  /* 0x0000000100037824 */ /* 0x000fe200008e060e */
[----:B------:R-:W-:Y:S02]  /*11560*/  PRMT R11, RZ, 0x7610, R11 ;  /* 0x00007610ff0b7816 */ /* 0x000fe4000000000b */
[----:B------:R-:W3:Y:S04]  /*11570*/  @!P0 LDG.E.U8 R13, desc[UR10][R6.64] ;  /* 0x0000000a060d8981 */ /* 0x000ee8000c1e1100 */
[----:B------:R-:W3:Y:S04]  /*11580*/  @!P0 LDG.E.U8 R12, desc[UR10][R4.64] ;  /* 0x0000000a040c8981 */ /* 0x000ee8000c1e1100 */
[----:B------:R4:W3:Y:S04]  /*11590*/  @!P0 LDG.E.U8 R11, desc[UR10][R2.64] ;  /* 0x0000000a020b8981 */ /* 0x0008e8000c1e1100 */
[----:B--2---:R0:W-:Y:S04]  /*115a0*/  STL [R1+0x34], R25 ;  /* 0x0000341901007387 */ /* 0x0041e80000100800 */
[----:B------:R-:W2:Y:S04]  /*115b0*/  LDL R24, [R1+0x670] ;  /* 0x0006700001187983 */ /* 0x000ea80000100800 */
[----:B------:R-:W2:Y:S04]  /*115c0*/  LDL R22, [R1+0x66c] ;  /* 0x00066c0001167983 */ /* 0x000ea80000100800 */
[----:B0-----:R-:W2:Y:S04]  /*115d0*/  LDL R25, [R1+0x610] ;  /* 0x0006100001197983 */ /* 0x001ea80000100800 */
[----:B------:R-:W2:Y:S04]  /*115e0*/  LDL R9, [R1+0x5ec] ;  /* 0x0005ec0001097983 */ /* 0x000ea80000100800 */
[----:B------:R-:W2:Y:S01]  /*115f0*/  LDL R23, [R1+0x60c] ;  /* 0x00060c0001177983 */ /* 0x000ea20000100800 */
[----:B------:R-:W-:-:S02]  /*11600*/  PRMT R19, RZ, 0x7610, R19 ;  /* 0x00007610ff137816 */ /* 0x000fc40000000013 */
[----:B------:R-:W-:Y:S01]  /*11610*/  PRMT R21, RZ, 0x7610, R21 ;  /* 0x00007610ff157816 */ /* 0x000fe20000000015 */
[----:B------:R-:W2:Y:S01]  /*11620*/  LDL R14, [R1+0x690] ;  /* 0x00069000010e7983 */ /* 0x000ea20000100800 */
[C---:B----4-:R-:W-:Y:S02]  /*11630*/  IADD3 R2, P1, PT, R26.reuse, R10, RZ ;  /* 0x0000000a1a027210 */ /* 0x050fe40007f3e0ff */
[----:B------:R-:W-:Y:S01]  /*11640*/  PRMT R15, RZ, 0x7610, R15 ;  /* 0x00007610ff0f7816 */ /* 0x000fe2000000000f */
[----:B---3--:R0:W-:Y:S04]  /*11650*/  STL [R1+0x20], R13 ;  /* 0x0000200d01007387 */ /* 0x0081e80000100800 */
[----:B0-----:R-:W3:Y:S04]  /*11660*/  LDL R13, [R1+0x650] ;  /* 0x00065000010d7983 */ /* 0x001ee80000100800 */
[----:B------:R0:W-:Y:S04]  /*11670*/  STL [R1+0x1c], R12 ;  /* 0x00001c0c01007387 */ /* 0x0001e80000100800 */
[----:B0-----:R-:W4:Y:S04]  /*11680*/  LDL R12, [R1+0x630] ;  /* 0x00063000010c7983 */ /* 0x001f280000100800 */
[----:B------:R0:W-:Y:S04]  /*11690*/  STL [R1+0x24], R11 ;  /* 0x0000240b01007387 */ /* 0x0001e80000100800 */
[----:B------:R-:W3:Y:S04]  /*116a0*/  LDL R10, [R1+0x64c] ;  /* 0x00064c00010a7983 */ /* 0x000ee80000100800 */
[----:B0-----:R-:W3:Y:S01]  /*116b0*/  LDL R11, [R1+0x68c] ;  /* 0x00068c00010b7983 */ /* 0x001ee20000100800 */
[----:B--2---:R-:W-:-:S05]  /*116c0*/  IADD3 R6, P3, PT, R26, R24, RZ ;  /* 0x000000181a067210 */ /* 0x004fca0007f7e0ff */
[----:B------:R-:W-:Y:S01]  /*116d0*/  IMAD.X R7, R0, 0x1, R22, P3 ;  /* 0x0000000100077824 */ /* 0x000fe200018e0616 */
[----:B------:R-:W-:-:S04]  /*116e0*/  IADD3 R4, P2, PT, R26, R25, RZ ;  /* 0x000000191a047210 */ /* 0x000fc80007f5e0ff */
[----:B------:R-:W2:Y:S01]  /*116f0*/  @!P0 LDG.E.U8 R19, desc[UR10][R6.64] ;  /* 0x0000000a06138981 */ /* 0x000ea2000c1e1100 */
[C---:B------:R-:W-:Y:S02]  /*11700*/  IMAD.X R3, R0.reuse, 0x1, R9, P1 ;  /* 0x0000000100037824 */ /* 0x040fe400008e0609 */
[----:B------:R-:W-:-:S03]  /*11710*/  IMAD.X R5, R0, 0x1, R23, P2 ;  /* 0x0000000100057824 */ /* 0x000fc600010e0617 */
[----:B------:R0:W4:Y:S04]  /*11720*/  @!P0 LDG.E.U8 R21, desc[UR10][R2.64] ;  /* 0x0000000a02158981 */ /* 0x000128000c1e1100 */
[----:B------:R-:W4:Y:S04]  /*11730*/  @!P0 LDG.E.U8 R15, desc[UR10][R4.64] ;  /* 0x0000000a040f8981 */ /* 0x000f28000c1e1100 */
[----:B------:R-:W-:Y:S04]  /*11740*/  STL [R1+0x30], R27 ;  /* 0x0000301b01007387 */ /* 0x000fe80000100800 */
[----:B------:R-:W4:Y:S01]  /*11750*/  LDL R9, [R1+0x62c] ;  /* 0x00062c0001097983 */ /* 0x000f220000100800 */
[----:B0-----:R-:W-:-:S05]  /*11760*/  IADD3 R2, P3, PT, R26, R14, RZ ;  /* 0x0000000e1a027210 */ /* 0x001fca0007f7e0ff */
[----:B---3--:R-:W-:Y:S01]  /*11770*/  IMAD.X R3, R0, 0x1, R11, P3 ;  /* 0x0000000100037824 */ /* 0x008fe200018e060b */
[----:B--2---:R-:W-:Y:S04]  /*11780*/  STL [R1+0x85c], R19 ;  /* 0x00085c1301007387 */ /* 0x004fe80000100800 */
[----:B------:R-:W2:Y:S04]  /*11790*/  LDL R25, [R1+0x4d0] ;  /* 0x0004d00001197983 */ /* 0x000ea80000100800 */
[----:B------:R-:W3:Y:S04]  /*117a0*/  LDL R24, [R1+0x490] ;  /* 0x0004900001187983 */ /* 0x000ee80000100800 */
[----:B------:R-:W3:Y:S04]  /*117b0*/  LDL R23, [R1+0x450] ;  /* 0x0004500001177983 */ /* 0x000ee80000100800 */
[----:B------:R-:W3:Y:S04]  /*117c0*/  LDL R22, [R1+0x4cc] ;  /* 0x0004cc0001167983 */ /* 0x000ee80000100800 */
[----:B----4-:R0:W-:Y:S04]  /*117d0*/  STL [R1], R21 ;  /* 0x0000001501007387 */ /* 0x0101e80000100800 */
[----:B0-----:R-:W4:Y:S04]  /*117e0*/  LDL R21, [R1+0x48c] ;  /* 0x00048c0001157983 */ /* 0x001f280000100800 */
[----:B------:R0:W-:Y:S04]  /*117f0*/  STL [R1+0x14], R15 ;  /* 0x0000140f01007387 */ /* 0x0001e80000100800 */
[----:B------:R-:W4:Y:S04]  /*11800*/  LDL R14, [R1+0x334] ;  /* 0x00033400010e7983 */ /* 0x000f280000100800 */
[----:B------:R-:W4:Y:S04]  /*11810*/  LDL R11, [R1+0x330] ;  /* 0x00033000010b7983 */ /* 0x000f280000100800 */
[----:B0-----:R-:W4:Y:S01]  /*11820*/  LDL R15, [R1+0x44c] ;  /* 0x00044c00010f7983 */ /* 0x001f220000100800 */
[----:B------:R-:W-:-:S02]  /*11830*/  IADD3 R4, P2, PT, R26, R13, RZ ;  /* 0x0000000d1a047210 */ /* 0x000fc40007f5e0ff */
[----:B------:R-:W-:Y:S01]  /*11840*/  IADD3 R6, P1, PT, R26, R12, RZ ;  /* 0x0000000c1a067210 */ /* 0x000fe20007f3e0ff */
[----:B------:R-:W4:Y:S04]  /*11850*/  LDL R13, [R1+0x2f4] ;  /* 0x0002f400010d7983 */ /* 0x000f280000100800 */
[----:B------:R-:W4:Y:S01]  /*11860*/  LDL R12, [R1+0x2b4] ;  /* 0x0002b400010c7983 */ /* 0x000f220000100800 */
[C---:B------:R-:W-:Y:S01]  /*11870*/  IMAD.X R7, R0.reuse, 0x1, R9, P1 ;  /* 0x0000000100077824 */ /* 0x040fe200008e0609 */
[----:B------:R-:W-:Y:S01]  /*11880*/  PRMT R18, RZ, 0x7610, R18 ;  /* 0x00007610ff127816 */ /* 0x000fe20000000012 */
[----:B------:R-:W-:Y:S01]  /*11890*/  IMAD.X R5, R0, 0x1, R10, P2 ;  /* 0x0000000100057824 */ /* 0x000fe200010e060a */
[----:B------:R-:W4:Y:S01]  /*118a0*/  LDL R9, [R1+0x2b0] ;  /* 0x0002b00001097983 */ /* 0x000f220000100800 */
[----:B------:R-:W-:-:S02]  /*118b0*/  PRMT R17, RZ, 0x7610, R17 ;  /* 0x00007610ff117816 */ /* 0x000fc40000000011 */
[----:B------:R-:W-:Y:S01]  /*118c0*/  PRMT R19, RZ, 0x7610, R19 ;  /* 0x00007610ff137816 */ /* 0x000fe20000000013 */
[----:B------:R-:W4:Y:S04]  /*118d0*/  @!P0 LDG.E.U8 R18, desc[UR10][R4.64] ;  /* 0x0000000a04128981 */ /* 0x000f28000c1e1100 */
[----:B------:R-:W4:Y:S01]  /*118e0*/  @!P0 LDG.E.U8 R17, desc[UR10][R6.64] ;  /* 0x0000000a06118981 */ /* 0x000f22000c1e1100 */
[----:B------:R-:W-:-:S03]  /*118f0*/  PRMT R28, RZ, 0x7610, R28 ;  /* 0x00007610ff1c7816 */ /* 0x000fc6000000001c */
[----:B------:R0:W4:Y:S04]  /*11900*/  @!P0 LDG.E.U8 R19, desc[UR10][R2.64] ;  /* 0x0000000a02138981 */ /* 0x000128000c1e1100 */
[----:B------:R-:W4:Y:S01]  /*11910*/  LDL R10, [R1+0x2f0] ;  /* 0x0002f000010a7983 */ /* 0x000f220000100800 */
[----:B0-----:R-:W-:Y:S02]  /*11920*/  PRMT R3, RZ, 0x7610, R3 ;  /* 0x00007610ff037816 */ /* 0x001fe40000000003 */
[----:B------:R-:W-:Y:S02]  /*11930*/  PRMT R2, RZ, 0x7610, R2 ;  /* 0x00007610ff027816 */ /* 0x000fe40000000002 */
[C---:B--2---:R-:W-:Y:S02]  /*11940*/  IADD3 R4, P3, PT, R26.reuse, R25, RZ ;  /* 0x000000191a047210 */ /* 0x044fe40007f7e0ff */
[----:B---3--:R-:W-:-:S02]  /*11950*/  IADD3 R6, P2, PT, R26, R24, RZ ;  /* 0x000000181a067210 */ /* 0x008fc40007f5e0ff */
[----:B------:R-:W-:Y:S01]  /*11960*/  IADD3 R24, P1, PT, R26, R23, RZ ;  /* 0x000000171a187210 */ /* 0x000fe20007f3e0ff */
[----:B------:R-:W-:-:S05]  /*11970*/  IMAD.X R5, R0, 0x1, R22, P3 ;  /* 0x0000000100057824 */ /* 0x000fca00018e0616 */
[----:B------:R-:W2:Y:S01]  /*11980*/  @!P0 LDG.E.U8 R28, desc[UR10][R4.64] ;  /* 0x0000000a041c8981 */ /* 0x000ea2000c1e1100 */
[----:B----4-:R-:W-:-:S05]  /*11990*/  IMAD.X R7, R0, 0x1, R21, P2 ;  /* 0x0000000100077824 */ /* 0x010fca00010e0615 */
[----:B------:R0:W3:Y:S01]  /*119a0*/  @!P0 LDG.E.U8 R3, desc[UR10][R6.64] ;  /* 0x0000000a06038981 */ /* 0x0000e2000c1e1100 */
[----:B------:R-:W-:-:S05]  /*119b0*/  IMAD.X R25, R0, 0x1, R15, P1 ;  /* 0x0000000100197824 */ /* 0x000fca00008e060f */
[----:B------:R1:W4:Y:S01]  /*119c0*/  @!P0 LDG.E.U8 R2, desc[UR10][R24.64] ;  /* 0x0000000a18028981 */ /* 0x000322000c1e1100 */
[----:B0-----:R-:W-:-:S05]  /*119d0*/  IADD3 R6, P3, PT, R26, R14, RZ ;  /* 0x0000000e1a067210 */ /* 0x001fca0007f7e0ff */
[----:B------:R-:W-:Y:S01]  /*119e0*/  IMAD.X R7, R0, 0x1, R11, P3 ;  /* 0x0000000100077824 */ /* 0x000fe200018e060b */
[----:B-1----:R-:W-:-:S06]  /*119f0*/  PRMT R25, RZ, 0x7610, R25 ;  /* 0x00007610ff197816 */ /* 0x002fcc0000000019 */
[----:B------:R0:W4:Y:S01]  /*11a00*/  @!P0 LDG.E.U8 R25, desc[UR10][R6.64] ;  /* 0x0000000a06198981 */ /* 0x000122000c1e1100 */
[C---:B------:R-:W-:Y:S02]  /*11a10*/  IADD3 R4, P2, PT, R26.reuse, R13, RZ ;  /* 0x0000000d1a047210 */ /* 0x040fe40007f5e0ff */
[----:B------:R-:W-:Y:S02]  /*11a20*/  IADD3 R26, P1, PT, R26, R12, RZ ;  /* 0x0000000c1a1a7210 */ /* 0x000fe40007f3e0ff */
[----:B------:R-:W-:-:S03]  /*11a30*/  PRMT R24, RZ, 0x7610, R24 ;  /* 0x00007610ff187816 */ /* 0x000fc60000000018 */
[----:B------:R-:W-:Y:S01]  /*11a40*/  IMAD.X R27, R0, 0x1, R9, P1 ;  /* 0x00000001001b7824 */ /* 0x000fe200008e0609 */
[----:B0-----:R-:W-:Y:S01]  /*11a50*/  SHF.R.U32.HI R6, RZ, 0x2, R16 ;  /* 0x00000002ff067819 */ /* 0x001fe20000011610 */
[----:B------:R-:W-:-:S03]  /*11a60*/  IMAD.SHL.U32 R7, R16, 0x40, RZ ;  /* 0x0000004010077824 */ /* 0x000fc600078e00ff */
[----:B------:R0:W4:Y:S01]  /*11a70*/  @!P0 LDG.E.U8 R24, desc[UR10][R26.64] ;  /* 0x0000000a1a188981 */ /* 0x000122000c1e1100 */
[----:B------:R-:W-:-:S04]  /*11a80*/  SGXT.U32 R6, R6, 0x3 ;  /* 0x000000030606781a */ /* 0x000fc80000000000 */
[----:B------:R-:W-:Y:S02]  /*11a90*/  LOP3.LUT R6, R6, 0x40, R7, 0xf8, !PT ;  /* 0x0000004006067812 */ /* 0x000fe400078ef807 */
[----:B0-----:R-:W-:-:S04]  /*11aa0*/  SHF.R.S32.HI R26, RZ, 0x1, R16 ;  /* 0x00000001ff1a7819 */ /* 0x001fc80000011410 */
[----:B------:R-:W-:Y:S01]  /*11ab0*/  SGXT R7, R26, 0x1 ;  /* 0x000000011a07781a */ /* 0x000fe20000000200 */
[----:B------:R-:W-:Y:S03]  /*11ac0*/  STL [R1+0x860], R19 ;  /* 0x0008601301007387 */ /* 0x000fe60000100800 */
[----:B------:R-:W-:Y:S01]  /*11ad0*/  LOP3.LUT R6, R6, 0x88, R7, 0xf8, !PT ;  /* 0x0000008806067812 */ /* 0x000fe200078ef807 */
[----:B------:R-:W-:Y:S04]  /*11ae0*/  STL [R1+0x864], R18 ;  /* 0x0008641201007387 */ /* 0x000fe80000100800 */
[----:B------:R-:W-:Y:S01]  /*11af0*/  STL [R1+0x868], R17 ;  /* 0x0008681101007387 */ /* 0x000fe20000100800 */
[----:B------:R-:W-:Y:S01]  /*11b00*/  PRMT R29, RZ, 0x7610, R29 ;  /* 0x00007610ff1d7816 */ /* 0x000fe2000000001d */
[----:B------:R-:W-:-:S02]  /*11b10*/  IMAD.X R5, R0, 0x1, R10, P2 ;  /* 0x0000000100057824 */ /* 0x000fc400010e060a */
[C---:B------:R-:W-:Y:S01]  /*11b20*/  IMAD.SHL.U32 R0, R16.reuse, 0x20, RZ ;  /* 0x0000002010007824 */ /* 0x040fe200078e00ff */
[----:B------:R-:W-:Y:S04]  /*11b30*/  LDS.U8 R22, [R6+UR6+0x100] ;  /* 0x0001000606167984 */ /* 0x000fe80008000000 */
[----:B------:R0:W4:Y:S01]  /*11b40*/  @!P0 LDG.E.U8 R29, desc[UR10][R4.64] ;  /* 0x0000000a041d8981 */ /* 0x000122000c1e1100 */
[----:B------:R-:W-:Y:S01]  /*11b50*/  IMAD.SHL.U32 R27, R16, 0x2, RZ ;  /* 0x00000002101b7824 */ /* 0x000fe200078e00ff */
[----:B------:R-:W-:Y:S02]  /*11b60*/  LOP3.LUT R0, R0, 0x1c00, RZ, 0xc0, !PT ;  /* 0x00001c0000007812 */ /* 0x000fe400078ec0ff */
[----:B------:R-:W-:Y:S04]  /*11b70*/  LDS.U8 R23, [R6+UR6+0x110] ;  /* 0x0001100606177984 */ /* 0x000fe80008000000 */
[----:B------:R-:W-:Y:S01]  /*11b80*/  LDS.U8 R21, [R6+UR6] ;  /* 0x0000000606157984 */ /* 0x000fe20008000000 */
[----:B0-----:R-:W-:-:S03]  /*11b90*/  LOP3.LUT R4, R16, 0x7, RZ, 0xc0, !PT ;  /* 0x0000000710047812 */ /* 0x001fc600078ec0ff */
[----:B------:R-:W-:Y:S02]  /*11ba0*/  LDS.U8 R7, [R6+UR6+0x10] ;  /* 0x0000100606077984 */ /* 0x000fe40008000000 */
[C---:B------:R-:W-:Y:S02]  /*11bb0*/  IMAD.SHL.U32 R5, R4.reuse, 0x10, RZ ;  /* 0x0000001004057824 */ /* 0x040fe400078e00ff */
[----:B------:R-:W-:-:S03]  /*11bc0*/  IMAD R4, R4, 0x80, R0 ;  /* 0x0000008004047824 */ /* 0x000fc600078e0200 */
[----:B------:R-:W-:-:S05]  /*11bd0*/  LOP3.LUT R5, R5, 0x30, R27, 0x78, !PT ;  /* 0x0000003005057812 */ /* 0x000fca00078e781b */
[----:B------:R-:W-:Y:S01]  /*11be0*/  IMAD.IADD R16, R4, 0x1, R5 ;  /* 0x0000000104107824 */ /* 0x000fe200078e0205 */
[----:B------:R-:W-:Y:S02]  /*11bf0*/  LOP3.LUT R0, R8, 0x90, RZ, 0xc0, !PT ;  /* 0x0000009008007812 */ /* 0x000fe400078ec0ff */
[----:B------:R-:W-:Y:S04]  /*11c00*/  LDS.U8 R8, [R6+UR6+0x120] ;  /* 0x0001200606087984 */ /* 0x000fe80008000000 */
[----:B--2---:R-:W-:Y:S04]  /*11c10*/  STL [R1+0x86c], R28 ;  /* 0x00086c1c01007387 */ /* 0x004fe80000100800 */
[----:B---3--:R-:W-:Y:S04]  /*11c20*/  STL [R1+0x870], R3 ;  /* 0x0008700301007387 */ /* 0x008fe80000100800 */
[----:B------:R-:W0:Y:S04]  /*11c30*/  LDS.U8 R3, [R6+UR6+0x20] ;  /* 0x0000200606037984 */ /* 0x000e280008000000 */
[----:B----4-:R-:W-:Y:S04]  /*11c40*/  STL [R1+0x874], R2 ;  /* 0x0008740201007387 */ /* 0x010fe80000100800 */
[----:B------:R-:W1:Y:S04]  /*11c50*/  LDS.U8 R2, [R6+UR6+0x30] ;  /* 0x0000300606027984 */ /* 0x000e680008000000 */
[----:B------:R-:W-:Y:S04]  /*11c60*/  STL [R1+0x878], R25 ;  /* 0x0008781901007387 */ /* 0x000fe80000100800 */
[----:B------:R-:W-:Y:S04]  /*11c70*/  STL [R1+0x28], R16 ;  /* 0x0000281001007387 */ /* 0x000fe80000100800 */
[----:B0-----:R-:W-:Y:S04]  /*11c80*/  STL [R1+0xe4], R3 ;  /* 0x0000e40301007387 */ /* 0x001fe80000100800 */
[----:B------:R-:W-:Y:S04]  /*11c90*/  LDS.U8 R3, [R6+UR6+0x210] ;  /* 0x0002100606037984 */ /* 0x000fe80008000000 */
[----:B-1----:R-:W-:Y:S04]  /*11ca0*/  STL [R1+0xe0], R2 ;  /* 0x0000e00201007387 */ /* 0x002fe80000100800 */
[----:B------:R-:W0:Y:S04]  /*11cb0*/  LDS.U8 R2, [R6+UR6+0x130] ;  /* 0x0001300606027984 */ /* 0x000e280008000000 */
[----:B------:R-:W-:Y:S04]  /*11cc0*/  STL.64 [R1+0x830], R22 ;  /* 0x0008301601007387 */ /* 0x000fe80000100a00 */
[----:B------:R-:W-:Y:S04]  /*11cd0*/  STL.64 [R1+0x828], R20 ;  /* 0x0008281401007387 */ /* 0x000fe80000100a00 */
[----:B------:R-:W-:Y:S04]  /*11ce0*/  STL [R1+0x7ec], R8 ;  /* 0x0007ec0801007387 */ /* 0x000fe80000100800 */
[----:B------:R-:W1:Y:S04]  /*11cf0*/  LDS.U8 R8, [R6+UR6+0x200] ;  /* 0x0002000606087984 */ /* 0x000e680008000000 */
[----:B0-----:R-:W-:Y:S04]  /*11d00*/  STL [R1+0xf8], R2 ;  /* 0x0000f80201007387 */ /* 0x001fe80000100800 */
[----:B------:R-:W0:Y:S04]  /*11d10*/  LDS.U8 R2, [R6+UR6+0x220] ;  /* 0x0002200606027984 */ /* 0x000e280008000000 */
[----:B-1----:R-:W-:Y:S04]  /*11d20*/  STL [R1+0x190], R8 ;  /* 0x0001900801007387 */ /* 0x002fe80000100800 */
[----:B------:R-:W1:Y:S04]  /*11d30*/  LDS.U8 R8, [R6+UR6+0x230] ;  /* 0x0002300606087984 */ /* 0x000e680008000000 */
[----:B------:R-:W-:Y:S04]  /*11d40*/  STL [R1+0x188], R3 ;  /* 0x0001880301007387 */ /* 0x000fe80000100800 */
[----:B------:R-:W2:Y:S04]  /*11d50*/  LDS.U8 R3, [R6+UR6+0x300] ;  /* 0x0003000606037984 */ /* 0x000ea80008000000 */
[----:B0-----:R-:W-:Y:S04]  /*11d60*/  STL [R1+0x238], R2 ;  /* 0x0002380201007387 */ /* 0x001fe80000100800 */
[----:B------:R-:W0:Y:S04]  /*11d70*/  LDS.U8 R2, [R6+UR6+0x310] ;  /* 0x0003100606027984 */ /* 0x000e280008000000 */
[----:B-1----:R-:W-:Y:S04]  /*11d80*/  STL [R1+0x234], R8 ;  /* 0x0002340801007387 */ /* 0x002fe80000100800 */
[----:B------:R-:W1:Y:S04]  /*11d90*/  LDS.U8 R8, [R6+UR6+0x320] ;  /* 0x0003200606087984 */ /* 0x000e680008000000 */
[----:B--2---:R-:W-:Y:S04]  /*11da0*/  STL [R1+0x1a4], R3 ;  /* 0x0001a40301007387 */ /* 0x004fe80000100800 */
        /* <DEDUP_REMOVED lines=32> */
[----:B------:R-:W0:Y:S01]  /*11fb0*/  LDS.U8 R2, [R6+UR6+0x730] ;  /* 0x0007300606027984 */ /* 0x000e220008000000 */
[----:B------:R-:W-:-:S05]  /*11fc0*/  LOP3.LUT R4, R6, 0x8, RZ, 0x3c, !PT ;  /* 0x0000000806047812 */ /* 0x000fca00078e3cff */
[----:B------:R-:W3:Y:S04]  /*11fd0*/  LDS.U8 R9, [R4+UR6+0x20] ;  /* 0x0000200604097984 */ /* 0x000ee80008000000 */
[----:B------:R-:W-:Y:S04]  /*11fe0*/  LDS.U8 R10, [R4+UR6+0x120] ;  /* 0x00012006040a7984 */ /* 0x000fe80008000000 */
[----:B-1----:R-:W-:Y:S04]  /*11ff0*/  STL [R1+0x6c0], R8 ;  /* 0x0006c00801007387 */ /* 0x002fe80000100800 */
[----:B------:R-:W-:Y:S04]  /*12000*/  LDS.U8 R11, [R4+UR6+0x130] ;  /* 0x00013006040b7984 */ /* 0x000fe80008000000 */
[----:B--2---:R-:W-:Y:S04]  /*12010*/  STL [R1+0x6e8], R3 ;  /* 0x0006e80301007387 */ /* 0x004fe80000100800 */
[----:B------:R-:W-:Y:S04]  /*12020*/  LDS.U8 R3, [R4+UR6+0x200] ;  /* 0x0002000604037984 */ /* 0x000fe80008000000 */
[----:B------:R-:W-:Y:S04]  /*12030*/  LDS.U8 R6, [R4+UR6+0x220] ;  /* 0x0002200604067984 */ /* 0x000fe80008000000 */
[----:B------:R-:W-:Y:S04]  /*12040*/  LDS.U8 R8, [R4+UR6+0x520] ;  /* 0x0005200604087984 */ /* 0x000fe80008000000 */
[----:B------:R-:W-:Y:S04]  /*12050*/  LDS.U8 R17, [R4+UR6+0x630] ;  /* 0x0006300604117984 */ /* 0x000fe80008000000 */
[----:B0-----:R-:W-:Y:S04]  /*12060*/  STL [R1+0x6d0], R2 ;  /* 0x0006d00201007387 */ /* 0x001fe80000100800 */
[----:B------:R-:W0:Y:S04]  /*12070*/  LDS.U8 R2, [R4+UR6+0x30] ;  /* 0x0000300604027984 */ /* 0x000e280008000000 */
[----:B---3--:R-:W-:Y:S04]  /*12080*/  STL [R1+0x7f4], R9 ;  /* 0x0007f40901007387 */ /* 0x008fe80000100800 */
[----:B------:R-:W-:Y:S04]  /*12090*/  LDS.U8 R9, [R4+UR6+0x610] ;  /* 0x0006100604097984 */ /* 0x000fe80008000000 */
[----:B------:R-:W-:Y:S04]  /*120a0*/  LDS.U8 R18, [R4+UR6+0x710] ;  /* 0x0007100604127984 */ /* 0x000fe80008000000 */
[----:B------:R-:W-:Y:S04]  /*120b0*/  LDS.U8 R19, [R4+UR6+0x730] ;  /* 0x0007300604137984 */ /* 0x000fe80008000000 */
[----:B------:R-:W-:Y:S04]  /*120c0*/  LDS.U8 R12, [R4+UR6] ;  /* 0x00000006040c7984 */ /* 0x000fe80008000000 */
[----:B------:R-:W-:Y:S04]  /*120d0*/  LDS.U8 R13, [R4+UR6+0x10] ;  /* 0x00001006040d7984 */ /* 0x000fe80008000000 */
[----:B------:R-:W-:Y:S04]  /*120e0*/  LDS.U8 R14, [R4+UR6+0x100] ;  /* 0x00010006040e7984 */ /* 0x000fe80008000000 */
[----:B------:R-:W-:Y:S04]  /*120f0*/  LDS.U8 R15, [R4+UR6+0x110] ;  /* 0x00011006040f7984 */ /* 0x000fe80008000000 */
[----:B0-----:R-:W-:Y:S04]  /*12100*/  STL [R1+0xec], R2 ;  /* 0x0000ec0201007387 */ /* 0x001fe80000100800 */
[----:B------:R-:W0:Y:S04]  /*12110*/  LDS.U8 R2, [R4+UR6+0x210] ;  /* 0x0002100604027984 */ /* 0x000e280008000000 */
[----:B------:R-:W-:Y:S04]  /*12120*/  STL [R1+0x7f0], R10 ;  /* 0x0007f00a01007387 */ /* 0x000fe80000100800 */
[----:B------:R-:W-:Y:S04]  /*12130*/  STL [R1+0x7f8], R11 ;  /* 0x0007f80b01007387 */ /* 0x000fe80000100800 */
[----:B------:R-:W-:Y:S04]  /*12140*/  STL [R1+0x19c], R3 ;  /* 0x00019c0301007387 */ /* 0x000fe80000100800 */
[----:B------:R-:W1:Y:S04]  /*12150*/  LDS.U8 R3, [R4+UR6+0x230] ;  /* 0x0002300604037984 */ /* 0x000e680008000000 */
[----:B------:R-:W-:Y:S04]  /*12160*/  LDS.U8 R10, [R4+UR6+0x530] ;  /* 0x00053006040a7984 */ /* 0x000fe80008000000 */
[----:B0-----:R-:W-:Y:S04]  /*12170*/  STL [R1+0x198], R2 ;  /* 0x0001980201007387 */ /* 0x001fe80000100800 */
[----:B------:R-:W0:Y:S04]  /*12180*/  LDS.U8 R2, [R4+UR6+0x300] ;  /* 0x0003000604027984 */ /* 0x000e280008000000 */
[----:B------:R-:W-:Y:S04]  /*12190*/  STL [R1+0x248], R6 ;  /* 0x0002480601007387 */ /* 0x000fe80000100800 */
[----:B------:R-:W2:Y:S04]  /*121a0*/  LDS.U8 R6, [R4+UR6+0x310] ;  /* 0x0003100604067984 */ /* 0x000ea80008000000 */
[----:B-1----:R-:W-:Y:S04]  /*121b0*/  STL [R1+0x244], R3 ;  /* 0x0002440301007387 */ /* 0x002fe80000100800 */
[----:B------:R-:W1:Y:S04]  /*121c0*/  LDS.U8 R3, [R4+UR6+0x320] ;  /* 0x0003200604037984 */ /* 0x000e680008000000 */
[----:B0-----:R-:W-:Y:S04]  /*121d0*/  STL [R1+0x1b8], R2 ;  /* 0x0001b80201007387 */ /* 0x001fe80000100800 */
[----:B------:R-:W0:Y:S04]  /*121e0*/  LDS.U8 R2, [R4+UR6+0x330] ;  /* 0x0003300604027984 */ /* 0x000e280008000000 */
[----:B--2---:R-:W-:Y:S04]  /*121f0*/  STL [R1+0x1b4], R6 ;  /* 0x0001b40601007387 */ /* 0x004fe80000100800 */
        /* <DEDUP_REMOVED lines=9> */
[----:B0-----:R0:W-:Y:S04]  /*12290*/  STL [R1+0x29c], R2 ;  /* 0x00029c0201007387 */ /* 0x0011e80000100800 */
[----:B0-----:R-:W3:Y:S04]  /*122a0*/  LDL.LU R2, [R1+0x25c] ;  /* 0x00025c0001027983 */ /* 0x001ee80000300800 */
[----:B--2---:R-:W-:Y:S04]  /*122b0*/  STL [R1+0x298], R6 ;  /* 0x0002980601007387 */ /* 0x004fe80000100800 */
[----:B------:R-:W0:Y:S04]  /*122c0*/  LDS.U8 R6, [R4+UR6+0x510] ;  /* 0x0005100604067984 */ /* 0x000e280008000000 */
[----:B-1----:R1:W-:Y:S04]  /*122d0*/  STL [R1+0x28c], R3 ;  /* 0x00028c0301007387 */ /* 0x0023e80000100800 */
[----:B-1----:R-:W2:Y:S04]  /*122e0*/  LDL.LU R3, [R1+0x7c] ;  /* 0x00007c0001037983 */ /* 0x002ea80000300800 */
[----:B0-----:R0:W-:Y:S04]  /*122f0*/  STL [R1+0x288], R6 ;  /* 0x0002880601007387 */ /* 0x0011e80000100800 */
[----:B0-----:R-:W4:Y:S04]  /*12300*/  LDL.LU R6, [R1+0x78] ;  /* 0x0000780001067983 */ /* 0x001f280000300800 */
[----:B------:R-:W4:Y:S04]  /*12310*/  LDL.LU R22, [R1+0x10] ;  /* 0x0000100001167983 */ /* 0x000f280000300800 */
[----:B------:R-:W-:Y:S04]  /*12320*/  STL [R1+0x2ac], R8 ;  /* 0x0002ac0801007387 */ /* 0x000fe80000100800 */
[----:B------:R-:W0:Y:S04]  /*12330*/  LDS.U8 R8, [R4+UR6+0x600] ;  /* 0x0006000604087984 */ /* 0x000e280008000000 */
[----:B------:R-:W4:Y:S04]  /*12340*/  LDL.LU R28, [R1+0x8c] ;  /* 0x00008c00011c7983 */ /* 0x000f280000300800 */
[----:B------:R1:W-:Y:S04]  /*12350*/  STL [R1+0x2a8], R10 ;  /* 0x0002a80a01007387 */ /* 0x0003e80000100800 */
[----:B------:R-:W4:Y:S04]  /*12360*/  LDL.LU R23, [R1+0x88] ;  /* 0x0000880001177983 */ /* 0x000f280000300800 */
[----:B0-----:R-:W-:Y:S04]  /*12370*/  STL [R1+0x6bc], R8 ;  /* 0x0006bc0801007387 */ /* 0x001fe80000100800 */
[----:B------:R-:W0:Y:S04]  /*12380*/  LDS.U8 R8, [R4+UR6+0x620] ;  /* 0x0006200604087984 */ /* 0x000e280008000000 */
[----:B------:R0:W-:Y:S04]  /*12390*/  STL [R1+0x6b8], R9 ;  /* 0x0006b80901007387 */ /* 0x0001e80000100800 */
[----:B------:R-:W4:Y:S04]  /*123a0*/  LDL.LU R11, [R1+0x90] ;  /* 0x00009000010b7983 */ /* 0x000f280000300800 */
[----:B-1----:R-:W4:Y:S04]  /*123b0*/  LDL.LU R10, [R1+0x9c] ;  /* 0x00009c00010a7983 */ /* 0x002f280000300800 */
[----:B0-----:R-:W-:Y:S04]  /*123c0*/  STL [R1+0x6e4], R8 ;  /* 0x0006e40801007387 */ /* 0x001fe80000100800 */
[----:B------:R-:W0:Y:S04]  /*123d0*/  LDS.U8 R8, [R4+UR6+0x700] ;  /* 0x0007000604087984 */ /* 0x000e280008000000 */
[----:B------:R-:W4:Y:S04]  /*123e0*/  LDL.LU R27, [R1+0xa8] ;  /* 0x0000a800011b7983 */ /* 0x000f280000300800 */
[----:B------:R-:W4:Y:S04]  /*123f0*/  LDL.LU R26, [R1+0xc0] ;  /* 0x0000c000011a7983 */ /* 0x000f280000300800 */
[----:B------:R-:W4:Y:S04]  /*12400*/  LDL.LU R9, [R1+0xcc] ;  /* 0x0000cc0001097983 */ /* 0x000f280000300800 */
[----:B------:R1:W-:Y:S04]  /*12410*/  STL [R1+0x6e0], R17 ;  /* 0x0006e01101007387 */ /* 0x0003e80000100800 */
[----:B-1----:R-:W4:Y:S04]  /*12420*/  LDL.LU R17, [R1+0xdc] ;  /* 0x0000dc0001117983 */ /* 0x002f280000300800 */
[----:B0-----:R0:W-:Y:S04]  /*12430*/  STL [R1+0x6cc], R8 ;  /* 0x0006cc0801007387 */ /* 0x0011e80000100800 */
[----:B0-----:R-:W4:Y:S04]  /*12440*/  LDL.LU R8, [R1+0x114] ;  /* 0x0001140001087983 */ /* 0x001f280000300800 */
[----:B------:R-:W4:Y:S04]  /*12450*/  LDL.LU R20, [R1+0x120] ;  /* 0x0001200001147983 */ /* 0x000f280000300800 */
[----:B------:R-:W-:Y:S04]  /*12460*/  STL [R1+0x6c8], R18 ;  /* 0x0006c81201007387 */ /* 0x000fe80000100800 */
[----:B------:R-:W0:Y:S04]  /*12470*/  LDS.U8 R18, [R4+UR6+0x720] ;  /* 0x0007200604127984 */ /* 0x000e280008000000 */
[----:B------:R-:W4:Y:S04]  /*12480*/  LDL.LU R25, [R1+0x12c] ;  /* 0x00012c0001197983 */ /* 0x000f280000300800 */
[----:B------:R-:W4:Y:S04]  /*12490*/  LDL.LU R21, [R1+0x138] ;  /* 0x0001380001157983 */ /* 0x000f280000300800 */
[----:B0-----:R0:W-:Y:S04]  /*124a0*/  STL [R1+0x6ec], R18 ;  /* 0x0006ec1201007387 */ /* 0x0011e80000100800 */
[----:B------:R-:W4:Y:S04]  /*124b0*/  LDL.LU R4, [R1+0x84] ;  /* 0x0000840001047983 */ /* 0x000f280000300800 */
[----:B0-----:R-:W4:Y:S04]  /*124c0*/  LDL.LU R18, [R1+0x144] ;  /* 0x0001440001127983 */ /* 0x001f280000300800 */
[----:B------:R0:W-:Y:S04]  /*124d0*/  STL [R1+0x6dc], R19 ;  /* 0x0006dc1301007387 */ /* 0x0001e80000100800 */
[----:B0-----:R-:W4:Y:S01]  /*124e0*/  LDL.LU R19, [R1+0x15c] ;  /* 0x00015c0001137983 */ /* 0x001f220000300800 */
[----:B------:R-:W0:Y:S02]  /*124f0*/  S2R R5, SR_TID.X ;  /* 0x0000000000057919 */ /* 0x000e240000002100 */
[----:B0-----:R-:W-:Y:S01]  /*12500*/  LOP3.LUT R0, R0, 0x7f, R5, 0x78, !PT ;  /* 0x0000007f00007812 */ /* 0x001fe200078e7805 */
[----:B------:R-:W-:Y:S06]  /*12510*/  BAR.SYNC.DEFER_BLOCKING 0x0 ;  /* 0x0000000000007b1d */ /* 0x000fec0000010000 */
[----:B---3--:R0:W-:Y:S04]  /*12520*/  STS.U8 [R0+UR6], R2 ;  /* 0x0000000200007988 */ /* 0x0081e80008000006 */
[----:B--2---:R1:W-:Y:S04]  /*12530*/  STS.U8 [R0+UR6+0x400], R3 ;  /* 0x0004000300007988 */ /* 0x0043e80008000006 */
[----:B0-----:R-:W2:Y:S04]  /*12540*/  LDL.LU R2, [R1+0x168] ;  /* 0x0001680001027983 */ /* 0x001ea80000300800 */
[----:B-1----:R-:W3:Y:S04]  /*12550*/  LDL.LU R3, [R1+0x174] ;  /* 0x0001740001037983 */ /* 0x002ee80000300800 */
[----:B----4-:R0:W-:Y:S04]  /*12560*/  STS.U8 [R0+UR6+0x800], R6 ;  /* 0x0008000600007988 */ /* 0x0101e80008000006 */
[----:B------:R1:W-:Y:S04]  /*12570*/  STS.U8 [R0+UR6+0xc00], R22 ;  /* 0x000c001600007988 */ /* 0x0003e80008000006 */
[----:B0-----:R-:W4:Y:S04]  /*12580*/  LDL.LU R6, [R1+0x180] ;  /* 0x0001800001067983 */ /* 0x001f280000300800 */
[----:B------:R0:W-:Y:S04]  /*12590*/  STS.U8 [R0+UR6+0x1000], R28 ;  /* 0x0010001c00007988 */ /* 0x0001e80008000006 */
[----:B-1----:R-:W4:Y:S04]  /*125a0*/  LDL.LU R22, [R1+0x1b0] ;  /* 0x0001b00001167983 */ /* 0x002f280000300800 */
[----:B0-----:R-:W4:Y:S04]  /*125b0*/  LDL.LU R28, [R1+0x1c4] ;  /* 0x0001c400011c7983 */ /* 0x001f280000300800 */
[----:B------:R0:W-:Y:S04]  /*125c0*/  STS.U8 [R0+UR6+0x1400], R23 ;  /* 0x0014001700007988 */ /* 0x0001e80008000006 */
[----:B0-----:R-:W4:Y:S04]  /*125d0*/  LDL.LU R23, [R1+0x1d0] ;  /* 0x0001d00001177983 */ /* 0x001f280000300800 */
[----:B------:R0:W-:Y:S04]  /*125e0*/  STS.U8 [R0+UR6+0x2400], R27 ;  /* 0x0024001b00007988 */ /* 0x0001e80008000006 */
[----:B------:R1:W-:Y:S04]  /*125f0*/  STS.U8 [R0+UR6+0x2800], R26 ;  /* 0x0028001a00007988 */ /* 0x0003e80008000006 */
[----:B0-----:R-:W4:Y:S04]  /*12600*/  LDL.LU R27, [R1+0x1e8] ;  /* 0x0001e800011b7983 */ /* 0x001f280000300800 */
[----:B-1----:R-:W4:Y:S04]  /*12610*/  LDL.LU R26, [R1+0x1f4] ;  /* 0x0001f400011a7983 */ /* 0x002f280000300800 */
[----:B------:R0:W-:Y:S04]  /*12620*/  STS.U8 [R0+UR6+0x3000], R17 ;  /* 0x0030001100007988 */ /* 0x0001e80008000006 */
[----:B0-----:R-:W4:Y:S04]  /*12630*/  LDL.LU R17, [R1+0x200] ;  /* 0x0002000001117983 */ /* 0x001f280000300800 */
[----:B------:R-:W-:Y:S04]  /*12640*/  STS.U8 [R0+UR6+0x3400], R8 ;  /* 0x0034000800007988 */ /* 0x000fe80008000006 */
[----:B------:R0:W-:Y:S04]  /*12650*/  STS.U8 [R0+UR6+0x3c00], R25 ;  /* 0x003c001900007988 */ /* 0x0001e80008000006 */
[----:B0-----:R-:W4:Y:S04]  /*12660*/  LDL.LU R25, [R1+0x20c] ;  /* 0x00020c0001197983 */ /* 0x001f280000300800 */
[----:B------:R-:W4:Y:S04]  /*12670*/  LDL.LU R8, [R1+0x224] ;  /* 0x0002240001087983 */ /* 0x000f280000300800 */
[----:B------:R0:W-:Y:S04]  /*12680*/  STS.U8 [R0+UR6+0x4400], R18 ;  /* 0x0044001200007988 */ /* 0x0001e80008000006 */
[----:B0-----:R-:W4:Y:S04]  /*12690*/  LDL.LU R18, [R1+0x230] ;  /* 0x0002300001127983 */ /* 0x001f280000300800 */
[----:B------:R0:W-:Y:S04]  /*126a0*/  STS.U8 [R0+UR6+0x4800], R19 ;  /* 0x0048001300007988 */ /* 0x0001e80008000006 */
[----:B0-----:R-:W4:Y:S04]  /*126b0*/  LDL.LU R19, [R1+0x250] ;  /* 0x0002500001137983 */ /* 0x001f280000300800 */
[----:B------:R-:W-:Y:S04]  /*126c0*/  STS.U8 [R0+UR6+0x3800], R20 ;  /* 0x0038001400007988 */ /* 0x000fe80008000006 */
[----:B------:R-:W-:Y:S04]  /*126d0*/  STS.U8 [R0+UR6+0x4000], R21 ;  /* 0x0040001500007988 */ /* 0x000fe80008000006 */
[----:B------:R-:W-:Y:S04]  /*126e0*/  STS.U8 [R0+UR6+0x1c00], R11 ;  /* 0x001c000b00007988 */ /* 0x000fe80008000006 */
[----:B------:R-:W-:Y:S04]  /*126f0*/  STS.U8 [R0+UR6+0x2000], R10 ;  /* 0x0020000a00007988 */ /* 0x000fe80008000006 */
[----:B------:R-:W-:Y:S04]  /*12700*/  STS.U8 [R0+UR6+0x2c00], R9 ;  /* 0x002c000900007988 */ /* 0x000fe80008000006 */
[----:B--2---:R0:W-:Y:S04]  /*12710*/  STS.U8 [R0+UR6+0x4c00], R2 ;  /* 0x004c000200007988 */ /* 0x0041e80008000006 */
[----:B---3--:R1:W-:Y:S04]  /*12720*/  STS.U8 [R0+UR6+0x5000], R3 ;  /* 0x0050000300007988 */ /* 0x0083e80008000006 */
[----:B0-----:R-:W2:Y:S04]  /*12730*/  LDL.LU R2, [R1+0x4c] ;  /* 0x00004c0001027983 */ /* 0x001ea80000300800 */
[----:B------:R-:W3:Y:S04]  /*12740*/  LDL.LU R20, [R1+0x48] ;  /* 0x0000480001147983 */ /* 0x000ee80000300800 */
[----:B------:R-:W3:Y:S04]  /*12750*/  LDL.LU R21, [R1+0x44] ;  /* 0x0000440001157983 */ /* 0x000ee80000300800 */
[----:B-1----:R-:W3:Y:S04]  /*12760*/  LDL.LU R3, [R1+0x6c] ;  /* 0x00006c0001037983 */ /* 0x002ee80000300800 */
[----:B----4-:R-:W-:Y:S04]  /*12770*/  STS.U8 [R0+UR6+0x5800], R22 ;  /* 0x0058001600007988 */ /* 0x010fe80008000006 */
[----:B------:R0:W-:Y:S04]  /*12780*/  STS.U8 [R0+UR6+0x5c00], R28 ;  /* 0x005c001c00007988 */ /* 0x0001e80008000006 */
[----:B------:R-:W-:Y:S04]  /*12790*/  STS.U8 [R0+UR6+0x5400], R6 ;  /* 0x0054000600007988 */ /* 0x000fe80008000006 */
[----:B0-----:R-:W4:Y:S04]  /*127a0*/  LDL.LU R28, [R1+0x68] ;  /* 0x00006800011c7983 */ /* 0x001f280000300800 */
[----:B------:R-:W4:Y:S04]  /*127b0*/  LDL.LU R11, [R1+0x64] ;  /* 0x00006400010b7983 */ /* 0x000f280000300800 */
[----:B------:R-:W4:Y:S04]  /*127c0*/  LDL.LU R10, [R1+0x98] ;  /* 0x00009800010a7983 */ /* 0x000f280000300800 */
[----:B------:R-:W4:Y:S04]  /*127d0*/  LDL.LU R9, [R1+0x94] ;  /* 0x0000940001097983 */ /* 0x000f280000300800 */
[----:B------:R0:W-:Y:S04]  /*127e0*/  STS.U8 [R0+UR6+0x6000], R23 ;  /* 0x0060001700007988 */ /* 0x0001e80008000006 */
[----:B------:R-:W4:Y:S04]  /*127f0*/  LDL.LU R22, [R1+0xa0] ;  /* 0x0000a00001167983 */ /* 0x000f280000300800 */
[----:B0-----:R-:W4:Y:S04]  /*12800*/  LDL.LU R23, [R1+0xb4] ;  /* 0x0000b40001177983 */ /* 0x001f280000300800 */
[----:B------:R-:W4:Y:S04]  /*12810*/  LDL.LU R6, [R1+0xc4] ;  /* 0x0000c40001067983 */ /* 0x000f280000300800 */
[----:B------:R0:W-:Y:S04]  /*12820*/  STS.U8 [R0+UR6+0x6400], R27 ;  /* 0x0064001b00007988 */ /* 0x0001e80008000006 */
[----:B------:R-:W-:Y:S04]  /*12830*/  STS.U8 [R0+UR6+0x6800], R26 ;  /* 0x0068001a00007988 */ /* 0x000fe80008000006 */
[----:B0-----:R-:W4:Y:S04]  /*12840*/  LDL.LU R27, [R1+0xd0] ;  /* 0x0000d000011b7983 */ /* 0x001f280000300800 */
[----:B------:R0:W-:Y:S04]  /*12850*/  STS.U8 [R0+UR6+0x6c00], R17 ;  /* 0x006c001100007988 */ /* 0x0001e80008000006 */
[----:B0-----:R-:W4:Y:S04]  /*12860*/  LDL.LU R17, [R1+0x100] ;  /* 0x0001000001117983 */ /* 0x001f280000300800 */
[----:B------:R-:W4:Y:S04]  /*12870*/  LDL.LU R26, [R1+0x118] ;  /* 0x00011800011a7983 */ /* 0x000f280000300800 */
[----:B------:R0:W-:Y:S04]  /*12880*/  STS.U8 [R0+UR6+0x7000], R25 ;  /* 0x0070001900007988 */ /* 0x0001e80008000006 */
[----:B------:R1:W-:Y:S04]  /*12890*/  STS.U8 [R0+UR6+0x7400], R8 ;  /* 0x0074000800007988 */ /* 0x0003e80008000006 */
[----:B0-----:R-:W4:Y:S04]  /*128a0*/  LDL.LU R25, [R1+0x124] ;  /* 0x0001240001197983 */ /* 0x001f280000300800 */
[----:B-1----:R-:W4:Y:S04]  /*128b0*/  LDL.LU R8, [R1+0x130] ;  /* 0x0001300001087983 */ /* 0x002f280000300800 */
[----:B------:R0:W-:Y:S04]  /*128c0*/  STS.U8 [R0+UR6+0x7800], R18 ;  /* 0x0078001200007988 */ /* 0x0001e80008000006 */
[----:B0-----:R-:W4:Y:S04]  /*128d0*/  LDL.LU R18, [R1+0x148] ;  /* 0x0001480001127983 */ /* 0x001f280000300800 */
[----:B------:R0:W-:Y:S04]  /*128e0*/  STS.U8 [R0+UR6+0x7c00], R19 ;  /* 0x007c001300007988 */ /* 0x0001e80008000006 */
[----:B0-----:R-:W4:Y:S04]  /*128f0*/  LDL.LU R19, [R1+0x150] ;  /* 0x0001500001137983 */ /* 0x001f280000300800 */
[----:B------:R0:W-:Y:S02]  /*12900*/  STS.U8 [R0+UR6+0x1800], R4 ;  /* 0x0018000400007988 */ /* 0x0001e40008000006 */
[----:B0-----:R-:W-:-:S05]  /*12910*/  LOP3.LUT R4, R0, 0x20, RZ, 0x3c, !PT ;  /* 0x0000002000047812 */ /* 0x001fca00078e3cff */
[----:B--2---:R0:W-:Y:S04]  /*12920*/  STS.U8 [R4+UR6+0x100], R2 ;  /* 0x0001000204007988 */ /* 0x0041e80008000006 */
[----:B---3--:R1:W-:Y:S04]  /*12930*/  STS.U8 [R4+UR6+0x500], R20 ;  /* 0x0005001404007988 */ /* 0x0083e80008000006 */
[----:B0-----:R-:W2:Y:S04]  /*12940*/  LDL.LU R2, [R1+0x160] ;  /* 0x0001600001027983 */ /* 0x001ea80000300800 */
[----:B------:R0:W-:Y:S04]  /*12950*/  STS.U8 [R4+UR6+0x900], R21 ;  /* 0x0009001504007988 */ /* 0x0001e80008000006 */
[----:B-1----:R-:W3:Y:S04]  /*12960*/  LDL.LU R20, [R1+0x16c] ;  /* 0x00016c0001147983 */ /* 0x002ee80000300800 */
[----:B------:R1:W-:Y:S04]  /*12970*/  STS.U8 [R4+UR6+0xd00], R3 ;  /* 0x000d000304007988 */ /* 0x0003e80008000006 */
[----:B0-----:R-:W3:Y:S04]  /*12980*/  LDL.LU R21, [R1+0x178] ;  /* 0x0001780001157983 */ /* 0x001ee80000300800 */
[----:B-1----:R-:W3:Y:S04]  /*12990*/  LDL.LU R3, [R1+0x194] ;  /* 0x0001940001037983 */ /* 0x002ee80000300800 */
[----:B----4-:R0:W-:Y:S04]  /*129a0*/  STS.U8 [R4+UR6+0x1100], R28 ;  /* 0x0011001c04007988 */ /* 0x0101e80008000006 */
[----:B0-----:R-:W4:Y:S04]  /*129b0*/  LDL.LU R28, [R1+0x1bc] ;  /* 0x0001bc00011c7983 */ /* 0x001f280000300800 */
[----:B------:R0:W-:Y:S04]  /*129c0*/  STS.U8 [R4+UR6+0x2100], R22 ;  /* 0x0021001604007988 */ /* 0x0001e80008000006 */
[----:B------:R1:W-:Y:S04]  /*129d0*/  STS.U8 [R4+UR6+0x2500], R23 ;  /* 0x0025001704007988 */ /* 0x0003e80008000006 */
[----:B0-----:R-:W4:Y:S04]  /*129e0*/  LDL.LU R22, [R1+0x1c8] ;  /* 0x0001c80001167983 */ /* 0x001f280000300800 */
[----:B-1----:R-:W4:Y:S04]  /*129f0*/  LDL.LU R23, [R1+0x1dc] ;  /* 0x0001dc0001177983 */ /* 0x002f280000300800 */
        /* <DEDUP_REMOVED lines=10> */
[----:B------:R0:W-:Y:S04]  /*12aa0*/  STS.U8 [R4+UR6+0x4500], R19 ;  /* 0x0045001304007988 */ /* 0x0001e80008000006 */
[----:B0-----:R-:W4:Y:S04]  /*12ab0*/  LDL.LU R19, [R1+0x23c] ;  /* 0x00023c0001137983 */ /* 0x001f280000300800 */
[----:B------:R0:W-:Y:S04]  /*12ac0*/  STS.U8 [R4+UR6+0x2900], R6 ;  /* 0x0029000604007988 */ /* 0x0001e80008000006 */
[----:B------:R-:W-:Y:S04]  /*12ad0*/  STS.U8 [R4+UR6+0x3d00], R8 ;  /* 0x003d000804007988 */ /* 0x000fe80008000006 */
[----:B0-----:R-:W4:Y:S04]  /*12ae0*/  LDL.LU R6, [R1+0x258] ;  /* 0x0002580001067983 */ /* 0x001f280000300800 */
[----:B--2---:R0:W-:Y:S04]  /*12af0*/  STS.U8 [R4+UR6+0x4900], R2 ;  /* 0x0049000204007988 */ /* 0x0041e80008000006 */
[----:B0-----:R-:W2:Y:S04]  /*12b00*/  LDL.LU R2, [R1+0x34] ;  /* 0x0000340001027983 */ /* 0x001ea80000300800 */
[----:B---3--:R0:W-:Y:S04]  /*12b10*/  STS.U8 [R4+UR6+0x4d00], R20 ;  /* 0x004d001404007988 */ /* 0x0081e80008000006 */
[----:B------:R-:W3:Y:S04]  /*12b20*/  LDL.LU R8, [R1+0x30] ;  /* 0x0000300001087983 */ /* 0x000ee80000300800 */
[----:B------:R1:W-:Y:S04]  /*12b30*/  STS.U8 [R4+UR6+0x5100], R21 ;  /* 0x0051001504007988 */ /* 0x0003e80008000006 */
[----:B0-----:R-:W3:Y:S04]  /*12b40*/  LDL.LU R20, [R1+0x2c] ;  /* 0x00002c0001147983 */ /* 0x001ee80000300800 */
[----:B------:R0:W-:Y:S04]  /*12b50*/  STS.U8 [R4+UR6+0x5500], R3 ;  /* 0x0055000304007988 */ /* 0x0001e80008000006 */
[----:B-1----:R-:W3:Y:S04]  /*12b60*/  LDL.LU R21, [R1+0x20] ;  /* 0x0000200001157983 */ /* 0x002ee80000300800 */
[----:B----4-:R1:W-:Y:S04]  /*12b70*/  STS.U8 [R4+UR6+0x5900], R28 ;  /* 0x0059001c04007988 */ /* 0x0103e80008000006 */
[----:B0-----:R-:W4:Y:S04]  /*12b80*/  LDL.LU R3, [R1+0x40] ;  /* 0x0000400001037983 */ /* 0x001f280000300800 */
[----:B-1----:R-:W3:Y:S04]  /*12b90*/  LDL.LU R28, [R1+0x1c] ;  /* 0x00001c00011c7983 */ /* 0x002ee80000300800 */
[----:B------:R0:W-:Y:S04]  /*12ba0*/  STS.U8 [R4+UR6+0x5d00], R22 ;  /* 0x005d001604007988 */ /* 0x0001e80008000006 */
[----:B------:R1:W-:Y:S04]  /*12bb0*/  STS.U8 [R4+UR6+0x6100], R23 ;  /* 0x0061001704007988 */ /* 0x0003e80008000006 */
[----:B0-----:R-:W3:Y:S04]  /*12bc0*/  LDL.LU R22, [R1+0x3c] ;  /* 0x00003c0001167983 */ /* 0x001ee80000300800 */
[----:B-1----:R-:W3:Y:S04]  /*12bd0*/  LDL.LU R23, [R1+0x38] ;  /* 0x0000380001177983 */ /* 0x002ee80000300800 */
[----:B------:R-:W-:Y:S04]  /*12be0*/  STS.U8 [R4+UR6+0x6500], R27 ;  /* 0x0065001b04007988 */ /* 0x000fe80008000006 */
[----:B------:R0:W-:Y:S04]  /*12bf0*/  STS.U8 [R4+UR6+0x6900], R17 ;  /* 0x0069001104007988 */ /* 0x0001e80008000006 */
[----:B------:R-:W-:Y:S04]  /*12c00*/  STS.U8 [R4+UR6+0x6d00], R26 ;  /* 0x006d001a04007988 */ /* 0x000fe80008000006 */
[----:B0-----:R-:W3:Y:S04]  /*12c10*/  LDL.LU R17, [R1+0xac] ;  /* 0x0000ac0001117983 */ /* 0x001ee80000300800 */
[----:B------:R0:W-:Y:S04]  /*12c20*/  STS.U8 [R4+UR6+0x7100], R25 ;  /* 0x0071001904007988 */ /* 0x0001e80008000006 */
[----:B0-----:R-:W3:Y:S04]  /*12c30*/  LDL.LU R25, [R1+0xb8] ;  /* 0x0000b80001197983 */ /* 0x001ee80000300800 */
[----:B------:R-:W3:Y:S04]  /*12c40*/  LDL.LU R27, [R1+0xc8] ;  /* 0x0000c800011b7983 */ /* 0x000ee80000300800 */
[----:B------:R-:W3:Y:S04]  /*12c50*/  LDL.LU R26, [R1+0xe8] ;  /* 0x0000e800011a7983 */ /* 0x000ee80000300800 */
[----:B------:R0:W-:Y:S04]  /*12c60*/  STS.U8 [R4+UR6+0x7500], R18 ;  /* 0x0075001204007988 */ /* 0x0001e80008000006 */
[----:B0-----:R-:W3:Y:S04]  /*12c70*/  LDL.LU R18, [R1+0x10c] ;  /* 0x00010c0001127983 */ /* 0x001ee80000300800 */
[----:B------:R0:W-:Y:S04]  /*12c80*/  STS.U8 [R4+UR6+0x7900], R19 ;  /* 0x0079001304007988 */ /* 0x0001e80008000006 */
[----:B0-----:R-:W3:Y:S01]  /*12c90*/  LDL.LU R19, [R1+0x11c] ;  /* 0x00011c0001137983 */ /* 0x001ee20000300800 */
[----:B------:R-:W-:-:S04]  /*12ca0*/  SHF.R.S32.HI R0, RZ, 0x7, R5 ;  /* 0x00000007ff007819 */ /* 0x000fc80000011405 */
[----:B------:R-:W-:-:S04]  /*12cb0*/  SGXT R0, R0, 0x1 ;  /* 0x000000010000781a */ /* 0x000fc80000000200 */
[----:B------:R-:W-:-:S04]  /*12cc0*/  LOP3.LUT R0, R0, 0x90, RZ, 0xc0, !PT ;  /* 0x0000009000007812 */ /* 0x000fc800078ec0ff */
[----:B------:R-:W-:-:S04]  /*12cd0*/  LOP3.LUT R0, R0, 0x7f, R5, 0x78, !PT ;  /* 0x0000007f00007812 */ /* 0x000fc800078e7805 */
[C---:B------:R-:W-:Y:S01]  /*12ce0*/  LOP3.LUT R5, R0.reuse, 0x40, RZ, 0x3c, !PT ;  /* 0x0000004000057812 */ /* 0x040fe200078e3cff */
[----:B------:R-:W-:Y:S04]  /*12cf0*/  STS.U8 [R4+UR6+0x1500], R11 ;  /* 0x0015000b04007988 */ /* 0x000fe80008000006 */
[----:B------:R-:W-:Y:S04]  /*12d00*/  STS.U8 [R4+UR6+0x1900], R10 ;  /* 0x0019000a04007988 */ /* 0x000fe80008000006 */
[----:B------:R-:W-:Y:S04]  /*12d10*/  STS.U8 [R4+UR6+0x1d00], R9 ;  /* 0x001d000904007988 */ /* 0x000fe80008000006 */
[----:B------:R-:W-:Y:S04]  /*12d20*/  STS.U8 [R4+UR6+0x7d00], R6 ;  /* 0x007d000604007988 */ /* 0x000fe80008000006 */
[----:B--2---:R0:W-:Y:S04]  /*12d30*/  STS.U8 [R5+UR6+0x200], R2 ;  /* 0x0002000205007988 */ /* 0x0041e80008000006 */
[----:B0-----:R-:W2:Y:S04]  /*12d40*/  LDL.LU R2, [R1+0x134] ;  /* 0x0001340001027983 */ /* 0x001ea80000300800 */
[----:B------:R-:W2:Y:S04]  /*12d50*/  LDL.LU R4, [R1+0x13c] ;  /* 0x00013c0001047983 */ /* 0x000ea80000300800 */
[----:B------:R-:W2:Y:S04]  /*12d60*/  LDL.LU R11, [R1+0x14c] ;  /* 0x00014c00010b7983 */ /* 0x000ea80000300800 */
[----:B------:R-:W2:Y:S04]  /*12d70*/  LDL.LU R10, [R1+0x154] ;  /* 0x00015400010a7983 */ /* 0x000ea80000300800 */
[----:B------:R-:W2:Y:S04]  /*12d80*/  LDL.LU R9, [R1+0x164] ;  /* 0x0001640001097983 */ /* 0x000ea80000300800 */
[----:B------:R-:W2:Y:S04]  /*12d90*/  LDL.LU R6, [R1+0x170] ;  /* 0x0001700001067983 */ /* 0x000ea80000300800 */
[----:B----4-:R0:W-:Y:S04]  /*12da0*/  STS.U8 [R5+UR6+0x1200], R3 ;  /* 0x0012000305007988 */ /* 0x0101e80008000006 */
[----:B---3--:R1:W-:Y:S04]  /*12db0*/  STS.U8 [R5+UR6+0x1600], R28 ;  /* 0x0016001c05007988 */ /* 0x0083e80008000006 */
[----:B------:R3:W-:Y:S04]  /*12dc0*/  STS.U8 [R5+UR6+0x600], R8 ;  /* 0x0006000805007988 */ /* 0x0007e80008000006 */
[----:B0-----:R-:W4:Y:S04]  /*12dd0*/  LDL.LU R3, [R1+0x184] ;  /* 0x0001840001037983 */ /* 0x001f280000300800 */
[----:B-1----:R-:W4:Y:S04]  /*12de0*/  LDL.LU R28, [R1+0x1a8] ;  /* 0x0001a800011c7983 */ /* 0x002f280000300800 */
[----:B------:R0:W-:Y:S04]  /*12df0*/  STS.U8 [R5+UR6+0xa00], R20 ;  /* 0x000a001405007988 */ /* 0x0001e80008000006 */
[----:B---3--:R-:W3:Y:S04]  /*12e00*/  LDL.LU R8, [R1+0x1c0] ;  /* 0x0001c00001087983 */ /* 0x008ee80000300800 */
[----:B------:R1:W-:Y:S04]  /*12e10*/  STS.U8 [R5+UR6+0xe00], R21 ;  /* 0x000e001505007988 */ /* 0x0003e80008000006 */
[----:B0-----:R-:W3:Y:S04]  /*12e20*/  LDL.LU R20, [R1+0x1d4] ;  /* 0x0001d40001147983 */ /* 0x001ee80000300800 */
[----:B------:R-:W-:Y:S04]  /*12e30*/  STS.U8 [R5+UR6+0x1a00], R22 ;  /* 0x001a001605007988 */ /* 0x000fe80008000006 */
[----:B-1----:R-:W3:Y:S04]  /*12e40*/  LDL.LU R21, [R1+0x1e0] ;  /* 0x0001e00001157983 */ /* 0x002ee80000300800 */
[----:B------:R-:W-:Y:S04]  /*12e50*/  STS.U8 [R5+UR6+0x1e00], R23 ;  /* 0x001e001705007988 */ /* 0x000fe80008000006 */
[----:B------:R0:W-:Y:S04]  /*12e60*/  STS.U8 [R5+UR6+0x2200], R17 ;  /* 0x0022001105007988 */ /* 0x0001e80008000006 */
[----:B0-----:R-:W3:Y:S04]  /*12e70*/  LDL.LU R17, [R1+0x1f0] ;  /* 0x0001f00001117983 */ /* 0x001ee80000300800 */
[----:B------:R-:W3:Y:S04]  /*12e80*/  LDL.LU R22, [R1+0x204] ;  /* 0x0002040001167983 */ /* 0x000ee80000300800 */
[----:B------:R-:W3:Y:S04]  /*12e90*/  LDL.LU R23, [R1+0x214] ;  /* 0x0002140001177983 */ /* 0x000ee80000300800 */
[----:B------:R0:W-:Y:S04]  /*12ea0*/  STS.U8 [R5+UR6+0x2600], R25 ;  /* 0x0026001905007988 */ /* 0x0001e80008000006 */
[----:B------:R1:W-:Y:S04]  /*12eb0*/  STS.U8 [R5+UR6+0x2a00], R27 ;  /* 0x002a001b05007988 */ /* 0x0003e80008000006 */
[----:B------:R1:W-:Y:S04]  /*12ec0*/  STS.U8 [R5+UR6+0x2e00], R26 ;  /* 0x002e001a05007988 */ /* 0x0003e80008000006 */
[----:B0-----:R-:W3:Y:S04]  /*12ed0*/  LDL.LU R25, [R1+0x878] ;  /* 0x0008780001197983 */ /* 0x001ee80000300800 */
[----:B-1----:R-:W3:Y:S04]  /*12ee0*/  LDL.LU R27, [R1+0x220] ;  /* 0x00022000011b7983 */ /* 0x002ee80000300800 */
[----:B------:R-:W3:Y:S04]  /*12ef0*/  LDL.LU R26, [R1+0x22c] ;  /* 0x00022c00011a7983 */ /* 0x000ee80000300800 */
[----:B------:R0:W-:Y:S04]  /*12f00*/  STS.U8 [R5+UR6+0x3200], R18 ;  /* 0x0032001205007988 */ /* 0x0001e80008000006 */
[----:B0-----:R-:W3:Y:S04]  /*12f10*/  LDL.LU R18, [R1+0x240] ;  /* 0x0002400001127983 */ /* 0x001ee80000300800 */
[----:B------:R0:W-:Y:S04]  /*12f20*/  STS.U8 [R5+UR6+0x3600], R19 ;  /* 0x0036001305007988 */ /* 0x0001e80008000006 */
[----:B0-----:R-:W3:Y:S04]  /*12f30*/  LDL.LU R19, [R1+0x26c] ;  /* 0x00026c0001137983 */ /* 0x001ee80000300800 */
[----:B--2---:R0:W-:Y:S04]  /*12f40*/  STS.U8 [R5+UR6+0x3a00], R2 ;  /* 0x003a000205007988 */ /* 0x0041e80008000006 */
[----:B------:R1:W-:Y:S04]  /*12f50*/  STS.U8 [R5+UR6+0x3e00], R4 ;  /* 0x003e000405007988 */ /* 0x0003e80008000006 */
[----:B------:R2:W-:Y:S04]  /*12f60*/  STS.U8 [R5+UR6+0x4200], R11 ;  /* 0x0042000b05007988 */ /* 0x0005e80008000006 */
[----:B0-----:R-:W3:Y:S04]  /*12f70*/  LDL.LU R2, [R1+0x874] ;  /* 0x0008740001027983 */ /* 0x001ee80000300800 */
[----:B-1----:R-:W3:Y:S04]  /*12f80*/  LDL.LU R4, [R1] ;  /* 0x0000000001047983 */ /* 0x002ee80000300800 */
[----:B------:R0:W-:Y:S04]  /*12f90*/  STS.U8 [R5+UR6+0x4600], R10 ;  /* 0x0046000a05007988 */ /* 0x0001e80008000006 */
[----:B--2---:R-:W2:Y:S04]  /*12fa0*/  LDL.LU R11, [R1+0x24] ;  /* 0x00002400010b7983 */ /* 0x004ea80000300800 */
[----:B------:R1:W-:Y:S04]  /*12fb0*/  STS.U8 [R5+UR6+0x4a00], R9 ;  /* 0x004a000905007988 */ /* 0x0003e80008000006 */
[----:B0-----:R-:W2:Y:S04]  /*12fc0*/  LDL.LU R10, [R1+0xa4] ;  /* 0x0000a400010a7983 */ /* 0x001ea80000300800 */
[----:B------:R0:W-:Y:S04]  /*12fd0*/  STS.U8 [R5+UR6+0x4e00], R6 ;  /* 0x004e000605007988 */ /* 0x0001e80008000006 */
[----:B-1----:R-:W2:Y:S04]  /*12fe0*/  LDL.LU R9, [R1+0xb0] ;  /* 0x0000b00001097983 */ /* 0x002ea80000300800 */
[----:B----4-:R1:W-:Y:S04]  /*12ff0*/  STS.U8 [R5+UR6+0x5200], R3 ;  /* 0x0052000305007988 */ /* 0x0103e80008000006 */
[----:B0-----:R-:W4:Y:S04]  /*13000*/  LDL.LU R6, [R1+0xbc] ;  /* 0x0000bc0001067983 */ /* 0x001f280000300800 */
[----:B------:R0:W-:Y:S04]  /*13010*/  STS.U8 [R5+UR6+0x5600], R28 ;  /* 0x0056001c05007988 */ /* 0x0001e80008000006 */
[----:B-1----:R-:W2:Y:S04]  /*13020*/  LDL.LU R3, [R1+0x870] ;  /* 0x0008700001037983 */ /* 0x002ea80000300800 */
[----:B---3--:R1:W-:Y:S04]  /*13030*/  STS.U8 [R5+UR6+0x5a00], R8 ;  /* 0x005a000805007988 */ /* 0x0083e80008000006 */
[----:B0-----:R-:W3:Y:S04]  /*13040*/  LDL.LU R28, [R1+0x86c] ;  /* 0x00086c00011c7983 */ /* 0x001ee80000300800 */
[----:B------:R0:W-:Y:S04]  /*13050*/  STS.U8 [R5+UR6+0x5e00], R20 ;  /* 0x005e001405007988 */ /* 0x0001e80008000006 */
[----:B-1----:R-:W2:Y:S04]  /*13060*/  LDL.LU R8, [R1+0x128] ;  /* 0x0001280001087983 */ /* 0x002ea80000300800 */
[----:B------:R1:W-:Y:S04]  /*13070*/  STS.U8 [R5+UR6+0x6200], R21 ;  /* 0x0062001505007988 */ /* 0x0003e80008000006 */
[----:B0-----:R-:W2:Y:S04]  /*13080*/  LDL.LU R20, [R1+0x140] ;  /* 0x0001400001147983 */ /* 0x001ea80000300800 */
[----:B-1----:R-:W2:Y:S04]  /*13090*/  LDL.LU R21, [R1+0x158] ;  /* 0x0001580001157983 */ /* 0x002ea80000300800 */
[----:B------:R0:W-:Y:S04]  /*130a0*/  STS.U8 [R5+UR6+0x6600], R17 ;  /* 0x0066001105007988 */ /* 0x0001e80008000006 */
[----:B------:R1:W-:Y:S04]  /*130b0*/  STS.U8 [R5+UR6+0x6a00], R22 ;  /* 0x006a001605007988 */ /* 0x0003e80008000006 */
[----:B------:R1:W-:Y:S04]  /*130c0*/  STS.U8 [R5+UR6+0x6e00], R23 ;  /* 0x006e001705007988 */ /* 0x0003e80008000006 */
[----:B0-----:R-:W2:Y:S04]  /*130d0*/  LDL.LU R17, [R1+0x868] ;  /* 0x0008680001117983 */ /* 0x001ea80000300800 */
[----:B-1----:R-:W2:Y:S04]  /*130e0*/  LDL.LU R22, [R1+0x1cc] ;  /* 0x0001cc0001167983 */ /* 0x002ea80000300800 */
[----:B------:R-:W2:Y:S04]  /*130f0*/  LDL.LU R23, [R1+0x1d8] ;  /* 0x0001d80001177983 */ /* 0x000ea80000300800 */
[----:B------:R0:W-:Y:S04]  /*13100*/  STS.U8 [R5+UR6+0x7200], R27 ;  /* 0x0072001b05007988 */ /* 0x0001e80008000006 */
[----:B------:R1:W-:Y:S04]  /*13110*/  STS.U8 [R5+UR6+0x7600], R26 ;  /* 0x0076001a05007988 */ /* 0x0003e80008000006 */
[----:B0-----:R-:W2:Y:S04]  /*13120*/  LDL.LU R27, [R1+0x1e4] ;  /* 0x0001e400011b7983 */ /* 0x001ea80000300800 */
[----:B-1----:R-:W2:Y:S04]  /*13130*/  LDL.LU R26, [R1+0x1fc] ;  /* 0x0001fc00011a7983 */ /* 0x002ea80000300800 */
[----:B------:R0:W-:Y:S04]  /*13140*/  STS.U8 [R5+UR6+0x7a00], R18 ;  /* 0x007a001205007988 */ /* 0x0001e80008000006 */
[----:B0-----:R-:W2:Y:S04]  /*13150*/  LDL.LU R18, [R1+0x864] ;  /* 0x0008640001127983 */ /* 0x001ea80000300800 */
[----:B------:R0:W-:Y:S04]  /*13160*/  STS.U8 [R5+UR6+0x7e00], R19 ;  /* 0x007e001305007988 */ /* 0x0001e80008000006 */
[----:B0-----:R-:W2:Y:S01]  /*13170*/  LDL.LU R19, [R1+0x860] ;  /* 0x0008600001137983 */ /* 0x001ea20000300800 */
[----:B------:R-:W-:-:S03]  /*13180*/  LOP3.LUT R0, R0, 0x60, RZ, 0x3c, !PT ;  /* 0x0000006000007812 */ /* 0x000fc600078e3cff */
[----:B------:R-:W3:Y:S04]  /*13190*/  LDL.LU R5, [R1+0x14] ;  /* 0x0000140001057983 */ /* 0x000ee80000300800 */
[----:B--2---:R0:W-:Y:S04]  /*131a0*/  STS.U8 [R0+UR6+0x300], R19 ;  /* 0x0003001300007988 */ /* 0x0041e80008000006 */
[----:B0-----:R-:W2:Y:S04]  /*131b0*/  LDL.LU R19, [R1+0x85c] ;  /* 0x00085c0001137983 */ /* 0x001ea80000300800 */
[----:B------:R-:W-:Y:S04]  /*131c0*/  STS.U8 [R0+UR6+0xb00], R18 ;  /* 0x000b001200007988 */ /* 0x000fe80008000006 */
[----:B------:R-:W-:Y:S04]  /*131d0*/  STS.U8 [R0+UR6+0xf00], R17 ;  /* 0x000f001100007988 */ /* 0x000fe80008000006 */
[----:B--2---:R0:W-:Y:S04]  /*131e0*/  STS.U8 [R0+UR6+0x700], R19 ;  /* 0x0007001300007988 */ /* 0x0041e80008000006 */
[----:B0-----:R-:W2:Y:S04]  /*131f0*/  LDL.LU R19, [R1+0x858] ;  /* 0x0008580001137983 */ /* 0x001ea80000300800 */
[----:B------:R-:W3:Y:S04]  /*13200*/  LDL.LU R18, [R1+0x854] ;  /* 0x0008540001127983 */ /* 0x000ee80000300800 */
[----:B------:R-:W4:Y:S04]  /*13210*/  LDL.LU R17, [R1+0x850] ;  /* 0x0008500001117983 */ /* 0x000f280000300800 */
[----:B--2---:R0:W-:Y:S04]  /*13220*/  STS.U8 [R0+UR6+0x2b00], R19 ;  /* 0x002b001300007988 */ /* 0x0041e80008000006 */
[----:B---3--:R1:W-:Y:S04]  /*13230*/  STS.U8 [R0+UR6+0x2f00], R18 ;  /* 0x002f001200007988 */ /* 0x0083e80008000006 */
[----:B----4-:R2:W-:Y:S04]  /*13240*/  STS.U8 [R0+UR6+0x3300], R17 ;  /* 0x0033001100007988 */ /* 0x0105e80008000006 */
[----:B0-----:R-:W3:Y:S04]  /*13250*/  LDL.LU R19, [R1+0x84c] ;  /* 0x00084c0001137983 */ /* 0x001ee80000300800 */
[----:B-1----:R-:W4:Y:S04]  /*13260*/  LDL.LU R18, [R1+0x848] ;  /* 0x0008480001127983 */ /* 0x002f280000300800 */
[----:B--2---:R-:W2:Y:S04]  /*13270*/  LDL.LU R17, [R1+0x844] ;  /* 0x0008440001117983 */ /* 0x004ea80000300800 */
[----:B---3--:R0:W-:Y:S04]  /*13280*/  STS.U8 [R0+UR6+0x4f00], R19 ;  /* 0x004f001300007988 */ /* 0x0081e80008000006 */
[----:B----4-:R1:W-:Y:S04]  /*13290*/  STS.U8 [R0+UR6+0x5300], R18 ;  /* 0x0053001200007988 */ /* 0x0103e80008000006 */
[----:B--2---:R2:W-:Y:S04]  /*132a0*/  STS.U8 [R0+UR6+0x5700], R17 ;  /* 0x0057001100007988 */ /* 0x0045e80008000006 */
[----:B0-----:R-:W3:Y:S04]  /*132b0*/  LDL.LU R19, [R1+0x840] ;  /* 0x0008400001137983 */ /* 0x001ee80000300800 */
[----:B-1----:R-:W4:Y:S04]  /*132c0*/  LDL.LU R18, [R1+0x83c] ;  /* 0x00083c0001127983 */ /* 0x002f280000300800 */
[----:B--2---:R-:W2:Y:S01]  /*132d0*/  LDL.LU R17, [R1+0x838] ;  /* 0x0008380001117983 */ /* 0x004ea20000300800 */
[----:B------:R-:W0:Y:S03]  /*132e0*/  S2UR UR8, SR_CgaCtaId ;  /* 0x00000000000879c3 */ /* 0x000e260000008800 */
[----:B------:R-:W-:Y:S04]  /*132f0*/  STS.U8 [R0+UR6+0x1300], R5 ;  /* 0x0013000500007988 */ /* 0x000fe80008000006 */
[----:B------:R-:W-:Y:S04]  /*13300*/  STS.U8 [R0+UR6+0x1700], R4 ;  /* 0x0017000400007988 */ /* 0x000fe80008000006 */
[----:B------:R-:W-:Y:S04]  /*13310*/  STS.U8 [R0+UR6+0x1b00], R11 ;  /* 0x001b000b00007988 */ /* 0x000fe80008000006 */
[----:B------:R-:W-:Y:S04]  /*13320*/  STS.U8 [R0+UR6+0x1f00], R10 ;  /* 0x001f000a00007988 */ /* 0x000fe80008000006 */
[----:B------:R-:W-:Y:S04]  /*13330*/  STS.U8 [R0+UR6+0x2300], R9 ;  /* 0x0023000900007988 */ /* 0x000fe80008000006 */
[----:B------:R-:W-:Y:S04]  /*13340*/  STS.U8 [R0+UR6+0x2700], R6 ;  /* 0x0027000600007988 */ /* 0x000fe80008000006 */
[----:B------:R1:W-:Y:S04]  /*13350*/  STS.U8 [R0+UR6+0x3700], R8 ;  /* 0x0037000800007988 */ /* 0x0003e80008000006 */
[----:B------:R0:W-:Y:S04]  /*13360*/  STS.U8 [R0+UR6+0x3b00], R28 ;  /* 0x003b001c00007988 */ /* 0x0001e80008000006 */
[----:B------:R-:W-:Y:S04]  /*13370*/  STS.U8 [R0+UR6+0x3f00], R20 ;  /* 0x003f001400007988 */ /* 0x000fe80008000006 */
        /* <DEDUP_REMOVED lines=8> */
[----:B------:R1:W-:Y:S04]  /*13400*/  STS.U8 [R0+UR6+0x7700], R29 ;  /* 0x0077001d00007988 */ /* 0x0003e80008000006 */
[----:B------:R-:W-:Y:S01]  /*13410*/  STS.U8 [R0+UR6+0x7f00], R24 ;  /* 0x007f001800007988 */ /* 0x000fe20008000006 */
[----:B------:R-:W-:-:S02]  /*13420*/  UMOV UR7, 0x400 ;  /* 0x0000040000077882 */ /* 0x000fc40000000000 */
[----:B0-----:R-:W-:Y:S01]  /*13430*/  ULEA UR7, UR8, UR7, 0x18 ;  /* 0x0000000708077291 */ /* 0x001fe2000f8ec0ff */
[----:B-1----:R-:W2:Y:S04]  /*13440*/  LDL.LU R8, [R1+0xe4] ;  /* 0x0000e40001087983 */ /* 0x002ea80000300800 */
[----:B------:R-:W2:Y:S04]  /*13450*/  LDL.LU R28, [R1+0xf8] ;  /* 0x0000f800011c7983 */ /* 0x000ea80000300800 */
[----:B------:R-:W2:Y:S04]  /*13460*/  LDL.LU R29, [R1+0xec] ;  /* 0x0000ec00011d7983 */ /* 0x000ea80000300800 */
[----:B---3--:R-:W-:Y:S04]  /*13470*/  STS.U8 [R0+UR6+0x6b00], R19 ;  /* 0x006b001300007988 */ /* 0x008fe80008000006 */
[----:B----4-:R-:W-:Y:S04]  /*13480*/  STS.U8 [R0+UR6+0x7300], R18 ;  /* 0x0073001200007988 */ /* 0x010fe80008000006 */
[----:B--2---:R0:W-:Y:S01]  /*13490*/  STS.U8 [R0+UR6+0x7b00], R17 ;  /* 0x007b001100007988 */ /* 0x0041e20008000006 */
[----:B------:R-:W-:Y:S06]  /*134a0*/  BAR.SYNC.DEFER_BLOCKING 0x0 ;  /* 0x0000000000007b1d */ /* 0x000fec0000010000 */
[----:B0-----:R-:W2:Y:S04]  /*134b0*/  LDL.LU R0, [R1+0xe0] ;  /* 0x0000e00001007983 */ /* 0x001ea80000300800 */
[----:B------:R-:W0:Y:S04]  /*134c0*/  LDSM.16.M88.4 R24, [R16+UR7] ;  /* 0x000000071018783b */ /* 0x000e280008000200 */
[----:B------:R-:W1:Y:S04]  /*134d0*/  LDSM.16.M88.4 R20, [R16+UR7+0x2000] ;  /* 0x002000071014783b */ /* 0x000e680008000200 */
[----:B0-----:R-:W-:Y:S04]  /*134e0*/  STL [R1+0x7d4], R26 ;  /* 0x0007d41a01007387 */ /* 0x001fe80000100800 */
[----:B------:R-:W-:Y:S01]  /*134f0*/  STL [R1+0x7d0], R27 ;  /* 0x0007d01b01007387 */ /* 0x000fe20000100800 */
[----:B-1----:R-:W-:-:S03]  /*13500*/  IMAD.MOV.U32 R11, RZ, RZ, R21 ;  /* 0x000000ffff0b7224 */ /* 0x002fc600078e0015 */
[----:B------:R-:W-:Y:S04]  /*13510*/  STL.64 [R1+0x10], R20 ;  /* 0x0000101401007387 */ /* 0x000fe80000100a00 */
[----:B------:R-:W-:Y:S04]  /*13520*/  STL.64 [R1+0x18], R22 ;  /* 0x0000181601007387 */ /* 0x000fe80000100a00 */
[----:B------:R-:W0:Y:S04]  /*13530*/  LDSM.16.M88.4 R20, [R16+UR7+0x4000] ;  /* 0x004000071014783b */ /* 0x000e280008000200 */
[----:B------:R-:W1:Y:S04]  /*13540*/  LDSM.16.M88.4 R16, [R16+UR7+0x6000] ;  /* 0x006000071010783b */ /* 0x000e680008000200 */
[----:B0-----:R-:W-:Y:S01]  /*13550*/  STL.64 [R1], R20 ;  /* 0x0000001401007387 */ /* 0x001fe20000100a00 */
[----:B------:R-:W-:-:S02]  /*13560*/  IMAD.MOV.U32 R9, RZ, RZ, R20 ;  /* 0x000000ffff097224 */ /* 0x000fc400078e0014 */
[----:B------:R-:W-:Y:S01]  /*13570*/  IMAD.MOV.U32 R10, RZ, RZ, R21 ;  /* 0x000000ffff0a7224 */ /* 0x000fe200078e0015 */
[----:B------:R0:W-:Y:S04]  /*13580*/  STL.64 [R1+0x8], R22 ;  /* 0x0000081601007387 */ /* 0x0001e80000100a00 */
[----:B0-----:R-:W3:Y:S04]  /*13590*/  LDL.LU.64 R22, [R1+0x830] ;  /* 0x0008300001167983 */ /* 0x001ee80000300a00 */
[----:B------:R-:W4:Y:S04]  /*135a0*/  LDL.LU.64 R20, [R1+0x828] ;  /* 0x0008280001147983 */ /* 0x000f280000300a00 */
[----:B-1----:R-:W-:Y:S04]  /*135b0*/  STL.64 [R1+0x30], R16 ;  /* 0x0000301001007387 */ /* 0x002fe80000100a00 */
[----:B------:R0:W-:Y:S01]  /*135c0*/  STL.64 [R1+0x38], R18 ;  /* 0x0000381201007387 */ /* 0x0001e20000100a00 */
[----:B------:R-:W-:-:S03]  /*135d0*/  IMAD R5, R13, 0x100, R12 ;  /* 0x000001000d057824 */ /* 0x000fc600078e020c */
[----:B0-----:R-:W2:Y:S04]  /*135e0*/  LDL.LU.64 R18, [R1+0x820] ;  /* 0x0008200001127983 */ /* 0x001ea80000300a00 */
[----:B------:R-:W2:Y:S01]  /*135f0*/  LDL.LU.64 R16, [R1+0x818] ;  /* 0x0008180001107983 */ /* 0x000ea20000300a00 */
[----:B---3--:R-:W-:Y:S02]  /*13600*/  IMAD R6, R23, 0x100, R22 ;  /* 0x0000010017067824 */ /* 0x008fe400078e0216 */
[----:B----4-:R-:W-:Y:S02]  /*13610*/  IMAD R4, R7, 0x100, R21 ;  /* 0x0000010007047824 */ /* 0x010fe400078e0215 */
[----:B------:R-:W3:Y:S01]  /*13620*/  LDL.LU R21, [R1+0x814] ;  /* 0x0008140001157983 */ /* 0x000ee20000300800 */
[----:B------:R-:W-:-:S03]  /*13630*/  IMAD R7, R15, 0x100, R14 ;  /* 0x000001000f077824 */ /* 0x000fc600078e020e */
[----:B------:R-:W3:Y:S04]  /*13640*/  LDL.LU R22, [R1+0x810] ;  /* 0x0008100001167983 */ /* 0x000ee80000300800 */
[----:B------:R-:W3:Y:S04]  /*13650*/  LDL.LU R23, [R1+0x80c] ;  /* 0x00080c0001177983 */ /* 0x000ee80000300800 */
[----:B------:R-:W4:Y:S04]  /*13660*/  LDL.LU R12, [R1+0x808] ;  /* 0x00080800010c7983 */ /* 0x000f280000300800 */
[----:B------:R-:W4:Y:S04]  /*13670*/  LDL.LU R13, [R1+0x804] ;  /* 0x00080400010d7983 */ /* 0x000f280000300800 */
[----:B------:R-:W4:Y:S04]  /*13680*/  LDL.LU R14, [R1+0x800] ;  /* 0x00080000010e7983 */ /* 0x000f280000300800 */
[----:B------:R-:W4:Y:S04]  /*13690*/  LDL.LU R15, [R1+0x7fc] ;  /* 0x0007fc00010f7983 */ /* 0x000f280000300800 */
[----:B------:R-:W3:Y:S01]  /*136a0*/  LDL.LU R26, [R1+0x1a4] ;  /* 0x0001a400011a7983 */ /* 0x000ee20000300800 */
[----:B------:R-:W-:-:S02]  /*136b0*/  F2FP.F16.E4M3.UNPACK_B R4, R4 ;  /* 0x00000004ff04723e */ /* 0x000fc400020006ff */
[----:B------:R-:W-:Y:S02]  /*136c0*/  F2FP.F16.E4M3.UNPACK_B R6, R6 ;  /* 0x00000006ff06723e */ /* 0x000fe400020006ff */
[----:B------:R-:W-:Y:S02]  /*136d0*/  F2FP.F16.E4M3.UNPACK_B R5, R5 ;  /* 0x00000005ff05723e */ /* 0x000fe400020006ff */
[----:B------:R-:W-:Y:S02]  /*136e0*/  F2FP.F16.E4M3.UNPACK_B R7, R7 ;  /* 0x00000007ff07723e */ /* 0x000fe400020006ff */
[----:B------:R-:W-:Y:S02]  /*136f0*/  F2FP.F16.E4M3.UNPACK_B R2, R24 ;  /* 0x00000018ff02723e */ /* 0x000fe400020006ff */
[----:B------:R-:W-:-:S07]  /*13700*/  F2FP.F16.E4M3.UNPACK_B R3, R25 ;  /* 0x00000019ff03723e */ /* 0x000fce00020006ff */
[----:B--2---:R-:W-:Y:S01]  /*13710*/  HMMA.16816.F32 R16, R4, R2, R16 ;  /* 0x000000020410723c */ /* 0x004fe20000001810 */
[----:B---3--:R0:W-:Y:S04]  /*13720*/  STL [R1+0x7d8], R26 ;  /* 0x0007d81a01007387 */ /* 0x0081e80000100800 */
[----:B0-----:R-:W2:Y:S04]  /*13730*/  LDL.LU R26, [R1+0x190] ;  /* 0x00019000011a7983 */ /* 0x001ea80000300800 */
[----:B------:R-:W3:Y:S04]  /*13740*/  LDL.LU R27, [R1+0x19c] ;  /* 0x00019c00011b7983 */ /* 0x000ee80000300800 */
[----:B------:R-:W2:Y:S01]  /*13750*/  LDL R3, [R1+0x10] ;  /* 0x0000100001037983 */ /* 0x000ea20000100800 */
[----:B------:R-:W-:Y:S01]  /*13760*/  IMAD R0, R0, 0x100, R8 ;  /* 0x0000010000007824 */ /* 0x000fe200078e0208 */
[----:B--2---:R-:W-:-:S02]  /*13770*/  F2FP.F16.E4M3.UNPACK_B R2, R3 ;  /* 0x00000003ff02723e */ /* 0x004fc400020006ff */
[----:B------:R-:W-:Y:S02]  /*13780*/  F2FP.F16.E4M3.UNPACK_B R3, R11 ;  /* 0x0000000bff03723e */ /* 0x000fe400020006ff */
[----:B------:R-:W2:Y:S05]  /*13790*/  LDL.LU R11, [R1+0x7f8] ;  /* 0x0007f800010b7983 */ /* 0x000eaa0000300800 */
[C---:B------:R-:W-:Y:S01]  /*137a0*/  HMMA.16816.F32 R20, R4.reuse, R2, R20 ;  /* 0x000000020414723c */ /* 0x040fe20000001814 */
[----:B------:R-:W-:Y:S02]  /*137b0*/  F2FP.F16.E4M3.UNPACK_B R2, R9 ;  /* 0x00000009ff02723e */ /* 0x000fe400020006ff */
[----:B------:R-:W-:Y:S01]  /*137c0*/  F2FP.F16.E4M3.UNPACK_B R3, R10 ;  /* 0x0000000aff03723e */ /* 0x000fe200020006ff */
[----:B------:R-:W2:Y:S04]  /*137d0*/  LDL.LU R9, [R1+0x7f4] ;  /* 0x0007f40001097983 */ /* 0x000ea80000300800 */
[----:B------:R-:W3:Y:S02]  /*137e0*/  LDL.LU R10, [R1+0x7f0] ;  /* 0x0007f000010a7983 */ /* 0x000ee40000300800 */
[----:B----4-:R-:W-:Y:S02]  /*137f0*/  HMMA.16816.F32 R12, R4, R2, R12 ;  /* 0x00000002040c723c */ /* 0x010fe4000000180c */
[----:B------:R-:W4:Y:S04]  /*13800*/  LDL R2, [R1+0x30] ;  /* 0x0000300001027983 */ /* 0x000f280000100800 */
[----:B------:R-:W4:Y:S04]  /*13810*/  LDL R3, [R1+0x34] ;  /* 0x0000340001037983 */ /* 0x000f280000100800 */
[----:B------:R-:W4:Y:S01]  /*13820*/  LDL.LU R8, [R1+0x7ec] ;  /* 0x0007ec0001087983 */ /* 0x000f220000300800 */
[----:B--2---:R-:W-:-:S02]  /*13830*/  IMAD R29, R29, 0x100, R9 ;  /* 0x000001001d1d7824 */ /* 0x004fc400078e0209 */
[----:B---3--:R-:W-:Y:S02]  /*13840*/  IMAD R11, R11, 0x100, R10 ;  /* 0x000001000b0b7824 */ /* 0x008fe400078e020a */
[----:B----4-:R-:W-:Y:S02]  /*13850*/  IMAD R28, R28, 0x100, R8 ;  /* 0x000001001c1c7824 */ /* 0x010fe400078e0208 */
[----:B------:R-:W2:Y:S04]  /*13860*/  LDL.LU R8, [R1+0x7e8] ;  /* 0x0007e80001087983 */ /* 0x000ea80000300800 */
[----:B------:R-:W2:Y:S04]  /*13870*/  LDL.LU R9, [R1+0x7e4] ;  /* 0x0007e40001097983 */ /* 0x000ea80000300800 */
[----:B------:R-:W2:Y:S04]  /*13880*/  LDL.LU R10, [R1+0x7e0] ;  /* 0x0007e000010a7983 */ /* 0x000ea80000300800 */
[----:B------:R0:W-:Y:S04]  /*13890*/  STL [R1+0x20], R11 ;  /* 0x0000200b01007387 */ /* 0x0001e80000100800 */
[----:B0-----:R-:W2:Y:S01]  /*138a0*/  LDL.LU R11, [R1+0x7dc] ;  /* 0x0007dc00010b7983 */ /* 0x001ea20000300800 */
[----:B------:R-:W-:-:S02]  /*138b0*/  F2FP.F16.E4M3.UNPACK_B R2, R2 ;  /* 0x00000002ff02723e */ /* 0x000fc400020006ff */
[----:B------:R-:W-:-:S07]  /*138c0*/  F2FP.F16.E4M3.UNPACK_B R3, R3 ;  /* 0x00000003ff03723e */ /* 0x000fce00020006ff */
[----:B--2---:R-:W-:Y:S01]  /*138d0*/  HMMA.16816.F32 R4, R4, R2, R8 ;  /* 0x000000020404723c */ /* 0x004fe20000001808 */
[----:B------:R-:W2:Y:S01]  /*138e0*/  LDL.LU R11, [R1+0x20] ;  /* 0x00002000010b7983 */ /* 0x000ea20000300800 */
[----:B------:R-:W-:Y:S02]  /*138f0*/  F2FP.F16.E4M3.UNPACK_B R8, R0 ;  /* 0x00000000ff08723e */ /* 0x000fe400020006ff */
[----:B------:R-:W-:Y:S01]  /*13900*/  F2FP.F16.E4M3.UNPACK_B R10, R28 ;  /* 0x0000001cff0a723e */ /* 0x000fe200020006ff */
[----:B------:R-:W3:Y:S01]  /*13910*/  LDL.LU R0, [R1+0x188] ;  /* 0x0001880001007983 */ /* 0x000ee20000300800 */
[----:B------:R-:W-:Y:S02]  /*13920*/  F2FP.F16.E4M3.UNPACK_B R9, R29 ;  /* 0x0000001dff09723e */ /* 0x000fe400020006ff */
[----:B------:R-:W-:Y:S01]  /*13930*/  F2FP.F16.E4M3.UNPACK_B R2, R24.H1 ;  /* 0x00000018ff02723e */ /* 0x000fe200030006ff */
[----:B------:R-:W4:Y:S01]  /*13940*/  LDL.LU R28, [R1+0x1b4] ;  /* 0x0001b400011c7983 */ /* 0x000f220000300800 */
[----:B------:R-:W-:-:S03]  /*13950*/  F2FP.F16.E4M3.UNPACK_B R3, R25.H1 ;  /* 0x00000019ff03723e */ /* 0x000fc600030006ff */
[----:B------:R-:W4:Y:S04]  /*13960*/  LDL.LU R29, [R1+0x1b8] ;  /* 0x0001b800011d7983 */ /* 0x000f280000300800 */
[----:B------:R-:W3:Y:S04]  /*13970*/  LDL.LU R24, [R1+0x1a0] ;  /* 0x0001a00001187983 */ /* 0x000ee80000300800 */
[----:B------:R-:W3:Y:S01]  /*13980*/  LDL.LU R25, [R1+0x198] ;  /* 0x0001980001197983 */ /* 0x000ee20000300800 */
[----:B--2---:R-:W-:-:S07]  /*13990*/  F2FP.F16.E4M3.UNPACK_B R11, R11 ;  /* 0x0000000bff0b723e */ /* 0x004fce00020006ff */
[----:B------:R-:W-:Y:S01]  /*139a0*/  HMMA.16816.F32 R16, R8, R2, R16 ;  /* 0x000000020810723c */ /* 0x000fe20000001810 */
[----:B------:R-:W2:Y:S04]  /*139b0*/  LDL.LU R2, [R1+0x10] ;  /* 0x0000100001027983 */ /* 0x000ea80000300800 */
[----:B------:R-:W3:Y:S01]  /*139c0*/  LDL.LU R3, [R1+0x14] ;  /* 0x0000140001037983 */ /* 0x000ee20000300800 */
[----:B--2---:R-:W-:Y:S02]  /*139d0*/  F2FP.F16.E4M3.UNPACK_B R2, R2.H1 ;  /* 0x00000002ff02723e */ /* 0x004fe400030006ff */
[----:B---3--:R-:W-:-:S07]  /*139e0*/  F2FP.F16.E4M3.UNPACK_B R3, R3.H1 ;  /* 0x00000003ff03723e */ /* 0x008fce00030006ff */
[----:B------:R-:W-:Y:S01]  /*139f0*/  HMMA.16816.F32 R20, R8, R2, R20 ;  /* 0x000000020814723c */ /* 0x000fe20000001814 */
[----:B------:R-:W2:Y:S04]  /*13a00*/  LDL.LU R2, [R1] ;  /* 0x0000000001027983 */ /* 0x000ea80000300800 */
[----:B------:R-:W3:Y:S01]  /*13a10*/  LDL.LU R3, [R1+0x4] ;  /* 0x0000040001037983 */ /* 0x000ee20000300800 */
[----:B------:R-:W-:Y:S01]  /*13a20*/  IMAD R0, R0, 0x100, R26 ;  /* 0x0000010000007824 */ /* 0x000fe200078e021a */
[----:B--2---:R-:W-:Y:S02]  /*13a30*/  F2FP.F16.E4M3.UNPACK_B R2, R2.H1 ;  /* 0x00000002ff02723e */ /* 0x004fe400030006ff */
[----:B---3--:R-:W-:-:S07]  /*13a40*/  F2FP.F16.E4M3.UNPACK_B R3, R3.H1 ;  /* 0x00000003ff03723e */ /* 0x008fce00030006ff */
[----:B------:R-:W-:Y:S01]  /*13a50*/  HMMA.16816.F32 R12, R8, R2, R12 ;  /* 0x00000002080c723c */ /* 0x000fe2000000180c */
[----:B------:R-:W2:Y:S04]  /*13a60*/  LDL.LU R2, [R1+0x30] ;  /* 0x0000300001027983 */ /* 0x000ea80000300800 */
[----:B------:R-:W3:Y:S04]  /*13a70*/  LDL.LU R3, [R1+0x34] ;  /* 0x0000340001037983 */ /* 0x000ee80000300800 */
[----:B------:R-:W2:Y:S01]  /*13a80*/  LDL.LU R26, [R1+0x7d8] ;  /* 0x0007d800011a7983 */ /* 0x000ea20000300800 */
[----:B------:R-:W-:-:S02]  /*13a90*/  IMAD R25, R25, 0x100, R27 ;  /* 0x0000010019197824 */ /* 0x000fc400078e021b */
[----:B----4-:R-:W-:Y:S02]  /*13aa0*/  IMAD R28, R28, 0x100, R29 ;  /* 0x000001001c1c7824 */ /* 0x010fe400078e021d */
[----:B--2---:R-:W-:Y:S02]  /*13ab0*/  IMAD R24, R24, 0x100, R26 ;  /* 0x0000010018187824 */ /* 0x004fe400078e021a */
[----:B------:R-:W2:Y:S04]  /*13ac0*/  LDL.LU R26, [R1+0x7d4] ;  /* 0x0007d400011a7983 */ /* 0x000ea80000300800 */
[----:B------:R-:W4:Y:S01]  /*13ad0*/  LDL.LU R27, [R1+0x7d0] ;  /* 0x0007d000011b7983 */ /* 0x000f220000300800 */
[----:B------:R-:W-:Y:S02]  /*13ae0*/  F2FP.F16.E4M3.UNPACK_B R2, R2.H1 ;  /* 0x00000002ff02723e */ /* 0x000fe400030006ff */
[----:B---3--:R-:W-:Y:S01]  /*13af0*/  F2FP.F16.E4M3.UNPACK_B R3, R3.H1 ;  /* 0x00000003ff03723e */ /* 0x008fe200030006ff */
[----:B------:R-:W3:Y:S06]  /*13b00*/  LDL.LU R29, [R1+0x234] ;  /* 0x00023400011d7983 */ /* 0x000eec0000300800 */
[----:B------:R-:W-:Y:S01]  /*13b10*/  HMMA.16816.F32 R8, R8, R2, R4 ;  /* 0x000000020808723c */ /* 0x000fe20000001804 */
[----:B------:R-:W-:-:S02]  /*13b20*/  F2FP.F16.E4M3.UNPACK_B R4, R0 ;  /* 0x00000000ff04723e */ /* 0x000fc400020006ff */
[----:B------:R-:W-:Y:S01]  /*13b30*/  F2FP.F16.E4M3.UNPACK_B R6, R24 ;  /* 0x00000018ff06723e */ /* 0x000fe200020006ff */
[----:B------:R-:W3:Y:S01]  /*13b40*/  LDL.LU R0, [R1+0x238] ;  /* 0x0002380001007983 */ /* 0x000ee20000300800 */
[----:B------:R-:W-:Y:S02]  /*13b50*/  F2FP.F16.E4M3.UNPACK_B R5, R25 ;  /* 0x00000019ff05723e */ /* 0x000fe400020006ff */
[----:B------:R-:W-:Y:S01]  /*13b60*/  F2FP.F16.E4M3.UNPACK_B R7, R28 ;  /* 0x0000001cff07723e */ /* 0x000fe200020006ff */
[----:B------:R-:W3:Y:S04]  /*13b70*/  LDL.LU R24, [R1+0x24c] ;  /* 0x00024c0001187983 */ /* 0x000ee80000300800 */
[----:B------:R-:W3:Y:S04]  /*13b80*/  LDL.LU R25, [R1+0x244] ;  /* 0x0002440001197983 */ /* 0x000ee80000300800 */
[----:B------:R-:W3:Y:S01]  /*13b90*/  LDL.LU R28, [R1+0x260] ;  /* 0x00026000011c7983 */ /* 0x000ee20000300800 */
[----:B--2---:R-:W-:-:S02]  /*13ba0*/  F2FP.F16.E4M3.UNPACK_B R2, R26 ;  /* 0x0000001aff02723e */ /* 0x004fc400020006ff */
[----:B----4-:R-:W-:-:S07]  /*13bb0*/  F2FP.F16.E4M3.UNPACK_B R3, R27 ;  /* 0x0000001bff03723e */ /* 0x010fce00020006ff */
[----:B------:R-:W-:Y:S01]  /*13bc0*/  HMMA.16816.F32 R16, R4, R2, R16 ;  /* 0x000000020410723c */ /* 0x000fe20000001810 */
[----:B------:R-:W2:Y:S04]  /*13bd0*/  LDL R2, [R1+0x18] ;  /* 0x0000180001027983 */ /* 0x000ea80000100800 */
[----:B------:R-:W4:Y:S01]  /*13be0*/  LDL R3, [R1+0x1c] ;  /* 0x00001c0001037983 */ /* 0x000f220000100800 */
[----:B--2---:R-:W-:Y:S02]  /*13bf0*/  F2FP.F16.E4M3.UNPACK_B R2, R2 ;  /* 0x00000002ff02723e */ /* 0x004fe400020006ff */
[----:B----4-:R-:W-:-:S07]  /*13c00*/  F2FP.F16.E4M3.UNPACK_B R3, R3 ;  /* 0x00000003ff03723e */ /* 0x010fce00020006ff */
[----:B------:R-:W-:Y:S01]  /*13c10*/  HMMA.16816.F32 R20, R4, R2, R20 ;  /* 0x000000020414723c */ /* 0x000fe20000001814 */
[----:B------:R-:W2:Y:S04]  /*13c20*/  LDL R2, [R1+0x8] ;  /* 0x0000080001027983 */ /* 0x000ea80000100800 */
[----:B------:R-:W4:Y:S01]  /*13c30*/  LDL R3, [R1+0xc] ;  /* 0x00000c0001037983 */ /* 0x000f220000100800 */
[----:B---3--:R-:W-:-:S13]  /*13c40*/  IMAD R0, R29, 0x100, R0 ;  /* 0x000001001d007824 */ /* 0x008fda00078e0200 */
[----:B------:R0:W-:Y:S04]  /*13c50*/  STL.64 [R1+0x7c8], R22 ;  /* 0x0007c81601007387 */ /* 0x0001e80000100a00 */
[----:B0-----:R-:W3:Y:S04]  /*13c60*/  LDL.LU R22, [R1+0x268] ;  /* 0x0002680001167983 */ /* 0x001ee80000300800 */
[----:B------:R-:W3:Y:S04]  /*13c70*/  LDL.LU R23, [R1+0x28] ;  /* 0x0000280001177983 */ /* 0x000ee80000300800 */
[----:B------:R0:W-:Y:S04]  /*13c80*/  STL.64 [R1+0x7c0], R20 ;  /* 0x0007c01401007387 */ /* 0x0001e80000100a00 */
[----:B0-----:R-:W3:Y:S04]  /*13c90*/  LDL.LU R20, [R1+0x254] ;  /* 0x0002540001147983 */ /* 0x001ee80000300800 */
[----:B------:R-:W3:Y:S01]  /*13ca0*/  LDL.LU R21, [R1+0x248] ;  /* 0x0002480001157983 */ /* 0x000ee20000300800 */
[----:B--2---:R-:W-:-:S02]  /*13cb0*/  F2FP.F16.E4M3.UNPACK_B R2, R2 ;  /* 0x00000002ff02723e */ /* 0x004fc400020006ff */
[----:B----4-:R-:W-:-:S07]  /*13cc0*/  F2FP.F16.E4M3.UNPACK_B R3, R3 ;  /* 0x00000003ff03723e */ /* 0x010fce00020006ff */
[----:B------:R-:W-:Y:S01]  /*13cd0*/  HMMA.16816.F32 R12, R4, R2, R12 ;  /* 0x00000002040c723c */ /* 0x000fe2000000180c */
[----:B------:R-:W2:Y:S04]  /*13ce0*/  LDL R2, [R1+0x38] ;  /* 0x0000380001027983 */ /* 0x000ea80000100800 */
[----:B------:R-:W4:-:S14]  /*13cf0*/  LDL R3, [R1+0x3c] ;  /* 0x00003c0001037983 */ /* 0x000f1c0000100800 */
[----:B------:R0:W-:Y:S04]  /*13d00*/  STL.64 [R1+0x7b8], R14 ;  /* 0x0007b80e01007387 */ /* 0x0001e80000100a00 */
[----:B0-----:R-:W2:Y:S04]  /*13d10*/  LDL.LU R14, [R1+0x8] ;  /* 0x00000800010e7983 */ /* 0x001ea80000300800 */
[----:B------:R-:W2:Y:S04]  /*13d20*/  LDL.LU R15, [R1+0xc] ;  /* 0x00000c00010f7983 */ /* 0x000ea80000300800 */
[----:B------:R0:W-:Y:S04]  /*13d30*/  STL.64 [R1+0x7b0], R12 ;  /* 0x0007b00c01007387 */ /* 0x0001e80000100a00 */
[----:B0-----:R-:W2:Y:S04]  /*13d40*/  LDL.LU R12, [R1+0x18] ;  /* 0x00001800010c7983 */ /* 0x001ea80000300800 */
[----:B------:R-:W2:Y:S04]  /*13d50*/  LDL.LU R13, [R1+0x1c] ;  /* 0x00001c00010d7983 */ /* 0x000ea80000300800 */
[----:B------:R-:W2:Y:S01]  /*13d60*/  LDL.LU R29, [R1+0x278] ;  /* 0x00027800011d7983 */ /* 0x000ea20000300800 */
[----:B---3--:R-:W-:-:S02]  /*13d70*/  IMAD R24, R24, 0x100, R20 ;  /* 0x0000010018187824 */ /* 0x008fc400078e0214 */
[----:B------:R-:W-:Y:S02]  /*13d80*/  IMAD R25, R25, 0x100, R21 ;  /* 0x0000010019197824 */ /* 0x000fe400078e0215 */
[----:B------:R-:W-:Y:S01]  /*13d90*/  IMAD R28, R28, 0x100, R22 ;  /* 0x000001001c1c7824 */ /* 0x000fe200078e0216 */
[----:B--2---:R0:W-:Y:S04]  /*13da0*/  STL [R1+0x7a8], R29 ;  /* 0x0007a81d01007387 */ /* 0x0041e80000100800 */
[----:B0-----:R-:W2:Y:S01]  /*13db0*/  LDL.LU R29, [R1+0x284] ;  /* 0x00028400011d7983 */ /* 0x001ea20000300800 */
[----:B------:R-:W-:Y:S02]  /*13dc0*/  F2FP.F16.E4M3.UNPACK_B R2, R2 ;  /* 0x00000002ff02723e */ /* 0x000fe400020006ff */
[----:B----4-:R-:W-:-:S07]  /*13dd0*/  F2FP.F16.E4M3.UNPACK_B R3, R3 ;  /* 0x00000003ff03723e */ /* 0x010fce00020006ff */
[----:B------:R-:W-:Y:S01]  /*13de0*/  HMMA.16816.F32 R8, R4, R2, R8 ;  /* 0x000000020408723c */ /* 0x000fe20000001808 */
[----:B------:R-:W-:Y:S02]  /*13df0*/  F2FP.F16.E4M3.UNPACK_B R2, R26.H1 ;  /* 0x0000001aff02723e */ /* 0x000fe400030006ff */
[----:B------:R-:W-:-:S05]  /*13e00*/  LOP3.LUT R26, R23, 0x40, RZ, 0x3c, !PT ;  /* 0x00000040171a7812 */ /* 0x000fca00078e3cff */
[----:B------:R-:W0:Y:S01]  /*13e10*/  LDSM.16.M88.4 R20, [R26+UR7] ;  /* 0x000000071a14783b */ /* 0x000e220008000200 */
[----:B------:R-:W-:Y:S02]  /*13e20*/  F2FP.F16.E4M3.UNPACK_B R4, R0 ;  /* 0x00000000ff04723e */ /* 0x000fe400020006ff */
[----:B------:R-:W-:Y:S02]  /*13e30*/  F2FP.F16.E4M3.UNPACK_B R7, R28 ;  /* 0x0000001cff07723e */ /* 0x000fe400020006ff */
[----:B------:R-:W-:Y:S02]  /*13e40*/  F2FP.F16.E4M3.UNPACK_B R3, R27.H1 ;  /* 0x0000001bff03723e */ /* 0x000fe400030006ff */
[----:B------:R-:W-:Y:S02]  /*13e50*/  F2FP.F16.E4M3.UNPACK_B R6, R24 ;  /* 0x00000018ff06723e */ /* 0x000fe400020006ff */
[----:B------:R-:W-:Y:S02]  /*13e60*/  F2FP.F16.E4M3.UNPACK_B R5, R25 ;  /* 0x00000019ff05723e */ /* 0x000fe400020006ff */
[----:B------:R-:W-:-:S02]  /*13e70*/  F2FP.F16.E4M3.UNPACK_B R24, R12.H1 ;  /* 0x0000000cff18723e */ /* 0x000fc400030006ff */
[----:B------:R-:W-:-:S03]  /*13e80*/  F2FP.F16.E4M3.UNPACK_B R25, R13.H1 ;  /* 0x0000000dff19723e */ /* 0x000fc600030006ff */
[C---:B------:R-:W-:Y:S01]  /*13e90*/  HMMA.16816.F32 R16, R4.reuse, R2, R16 ;  /* 0x000000020410723c */ /* 0x040fe20000001810 */
[----:B------:R-:W-:Y:S02]  /*13ea0*/  F2FP.F16.E4M3.UNPACK_B R2, R14.H1 ;  /* 0x0000000eff02723e */ /* 0x000fe400030006ff */
[----:B------:R-:W-:Y:S02]  /*13eb0*/  F2FP.F16.E4M3.UNPACK_B R3, R15.H1 ;  /* 0x0000000fff03723e */ /* 0x000fe400030006ff */
[----:B------:R-:W-:Y:S04]  /*13ec0*/  LDSM.16.M88.4 R12, [R26+UR7+0x4000] ;  /* 0x004000071a0c783b */ /* 0x000fe80008000200 */
[----:B--2---:R1:W-:Y:S04]  /*13ed0*/  STL [R1+0x7ac], R29 ;  /* 0x0007ac1d01007387 */ /* 0x0043e80000100800 */
[----:B-1----:R-:W2:Y:S04]  /*13ee0*/  LDL.LU R29, [R1+0x274] ;  /* 0x00027400011d7983 */ /* 0x002ea80000300800 */
[----:B------:R1:W-:Y:S04]  /*13ef0*/  STL [R1+0x7a4], R11 ;  /* 0x0007a40b01007387 */ /* 0x0003e80000100800 */
[----:B-1----:R-:W3:Y:S04]  /*13f00*/  LDL.LU R11, [R1+0x27c] ;  /* 0x00027c00010b7983 */ /* 0x002ee80000300800 */
[----:B------:R-:W2:Y:S04]  /*13f10*/  LDL.LU R0, [R1+0x270] ;  /* 0x0002700001007983 */ /* 0x000ea80000300800 */
[----:B------:R-:W4:Y:S04]  /*13f20*/  LDL.LU R28, [R1+0x280] ;  /* 0x00028000011c7983 */ /* 0x000f280000300800 */
[----:B0-----:R-:W-:Y:S04]  /*13f30*/  STL.64 [R1+0x40], R20 ;  /* 0x0000401401007387 */ /* 0x001fe80000100a00 */
[----:B------:R-:W-:Y:S04]  /*13f40*/  STL.64 [R1+0x48], R22 ;  /* 0x0000481601007387 */ /* 0x000fe80000100a00 */
[----:B------:R-:W0:Y:S04]  /*13f50*/  LDSM.16.M88.4 R20, [R26+UR7+0x2000] ;  /* 0x002000071a14783b */ /* 0x000e280008000200 */
[----:B0-----:R-:W-:Y:S04]  /*13f60*/  STL.64 [R1+0x20], R20 ;  /* 0x0000201401007387 */ /* 0x001fe80000100a00 */
[----:B------:R0:W-:Y:S04]  /*13f70*/  STL.64 [R1+0x28], R22 ;  /* 0x0000281601007387 */ /* 0x0001e80000100a00 */
[----:B0-----:R-:W3:Y:S04]  /*13f80*/  LDL.LU.64 R22, [R1+0x7c8] ;  /* 0x0007c80001167983 */ /* 0x001ee80000300a00 */
[----:B------:R-:W3:Y:S04]  /*13f90*/  LDL.LU.64 R20, [R1+0x7c0] ;  /* 0x0007c00001147983 */ /* 0x000ee80000300a00 */
[----:B------:R-:W-:Y:S04]  /*13fa0*/  STL.64 [R1], R12 ;  /* 0x0000000c01007387 */ /* 0x000fe80000100a00 */
[----:B------:R0:W-:Y:S04]  /*13fb0*/  STL.64 [R1+0x8], R14 ;  /* 0x0000080e01007387 */ /* 0x0001e80000100a00 */
[----:B0-----:R-:W4:Y:S04]  /*13fc0*/  LDL.LU.64 R14, [R1+0x7b8] ;  /* 0x0007b800010e7983 */ /* 0x001f280000300a00 */
[----:B------:R-:W4:Y:S01]  /*13fd0*/  LDL.LU.64 R12, [R1+0x7b0] ;  /* 0x0007b000010c7983 */ /* 0x000f220000300a00 */
[----:B--2---:R-:W-:Y:S01]  /*13fe0*/  IMAD R0, R0, 0x100, R29 ;  /* 0x0000010000007824 */ /* 0x004fe200078e021d */
[C---:B---3--:R-:W-:Y:S02]  /*13ff0*/  HMMA.16816.F32 R20, R4.reuse, R24, R20 ;  /* 0x000000180414723c */ /* 0x048fe40000001814 */
[----:B------:R-:W0:Y:S06]  /*14000*/  LDSM.16.M88.4 R24, [R26+UR7+0x6000] ;  /* 0x006000071a18783b */ /* 0x000e2c0008000200 */
[----:B----4-:R-:W-:Y:S01]  /*14010*/  HMMA.16816.F32 R12, R4, R2, R12 ;  /* 0x00000002040c723c */ /* 0x010fe2000000180c */
[----:B------:R-:W2:Y:S04]  /*14020*/  LDL.LU R2, [R1+0x38] ;  /* 0x0000380001027983 */ /* 0x000ea80000300800 */
[----:B------:R-:W3:Y:S04]  /*14030*/  LDL.LU R3, [R1+0x3c] ;  /* 0x00003c0001037983 */ /* 0x000ee80000300800 */
[----:B0-----:R0:W-:Y:S04]  /*14040*/  STL [R1+0x784], R26 ;  /* 0x0007841a01007387 */ /* 0x0011e80000100800 */
[----:B0-----:R-:W4:Y:S04]  /*14050*/  LDL.LU R26, [R1+0x288] ;  /* 0x00028800011a7983 */ /* 0x001f280000300800 */
[----:B------:R0:W-:Y:S04]  /*14060*/  STL [R1+0x780], R27 ;  /* 0x0007801b01007387 */ /* 0x0001e80000100800 */
[----:B0-----:R-:W4:Y:S04]  /*14070*/  LDL.LU R27, [R1+0x28c] ;  /* 0x00028c00011b7983 */ /* 0x001f280000300800 */
[----:B------:R-:W2:Y:S02]  /*14080*/  LDL.LU R29, [R1+0x7ac] ;  /* 0x0007ac00011d7983 */ /* 0x000ea40000300800 */
[----:B--2---:R-:W-:-:S02]  /*14090*/  IMAD R28, R28, 0x100, R29 ;  /* 0x000001001c1c7824 */ /* 0x004fc400078e021d */
[----:B------:R-:W2:Y:S01]  /*140a0*/  LDL.LU R29, [R1+0x7a8] ;  /* 0x0007a800011d7983 */ /* 0x000ea20000300800 */
[----:B------:R-:W-:Y:S02]  /*140b0*/  F2FP.F16.E4M3.UNPACK_B R2, R2.H1 ;  /* 0x00000002ff02723e */ /* 0x000fe400030006ff */
[----:B---3--:R-:W-:Y:S01]  /*140c0*/  F2FP.F16.E4M3.UNPACK_B R3, R3.H1 ;  /* 0x00000003ff03723e */ /* 0x008fe200030006ff */
[----:B--2---:R-:W-:Y:S02]  /*140d0*/  IMAD R29, R29, 0x100, R11 ;  /* 0x000001001d1d7824 */ /* 0x004fe400078e020b */
[----:B------:R-:W2:Y:S04]  /*140e0*/  LDL.LU R11, [R1+0x7a4] ;  /* 0x0007a400010b7983 */ /* 0x000ea80000300800 */
[----:B--2---:R-:W-:Y:S01]  /*140f0*/  HMMA.16816.F32 R8, R4, R2, R8 ;  /* 0x000000020408723c */ /* 0x004fe20000001808 */
[----:B------:R-:W2:Y:S04]  /*14100*/  LDL R2, [R1+0x40] ;  /* 0x0000400001027983 */ /* 0x000ea80000100800 */
[----:B------:R-:W3:-:S14]  /*14110*/  LDL R3, [R1+0x44] ;  /* 0x0000440001037983 */ /* 0x000edc0000100800 */
[----:B------:R0:W-:Y:S04]  /*14120*/  STL [R1+0x79c], R8 ;  /* 0x00079c0801007387 */ /* 0x0001e80000100800 */
[----:B0-----:R-:W2:Y:S01]  /*14130*/  LDL.LU R8, [R1+0x2a4] ;  /* 0x0002a40001087983 */ /* 0x001ea20000300800 */
[----:B----4-:R-:W-:Y:S01]  /*14140*/  IMAD R26, R26, 0x100, R27 ;  /* 0x000001001a1a7824 */ /* 0x010fe200078e021b */
[----:B------:R-:W-:Y:S02]  /*14150*/  F2FP.F16.E4M3.UNPACK_B R4, R0 ;  /* 0x00000000ff04723e */ /* 0x000fe400020006ff */
[----:B------:R-:W-:Y:S02]  /*14160*/  F2FP.F16.E4M3.UNPACK_B R6, R28 ;  /* 0x0000001cff06723e */ /* 0x000fe400020006ff */
[----:B------:R-:W-:-:S02]  /*14170*/  F2FP.F16.E4M3.UNPACK_B R5, R29 ;  /* 0x0000001dff05723e */ /* 0x000fc400020006ff */
[----:B------:R-:W-:Y:S01]  /*14180*/  F2FP.F16.E4M3.UNPACK_B R7, R26 ;  /* 0x0000001aff07723e */ /* 0x000fe200020006ff */
[----:B--2---:R0:W-:Y:S04]  /*14190*/  STL [R1+0x7a0], R8 ;  /* 0x0007a00801007387 */ /* 0x0041e80000100800 */
[----:B0-----:R-:W2:Y:S04]  /*141a0*/  LDL.LU R8, [R1+0x294] ;  /* 0x0002940001087983 */ /* 0x001ea80000300800 */
[----:B------:R0:W-:Y:S04]  /*141b0*/  STL [R1+0x798], R9 ;  /* 0x0007980901007387 */ /* 0x0001e80000100800 */
[----:B0-----:R-:W4:Y:S04]  /*141c0*/  LDL.LU R9, [R1+0x29c] ;  /* 0x00029c0001097983 */ /* 0x001f280000300800 */
[----:B------:R0:W-:Y:S04]  /*141d0*/  STL [R1+0x794], R10 ;  /* 0x0007940a01007387 */ /* 0x0001e80000100800 */
[----:B0-----:R-:W2:Y:S04]  /*141e0*/  LDL.LU R10, [R1+0x2ac] ;  /* 0x0002ac00010a7983 */ /* 0x001ea80000300800 */
[----:B------:R0:W-:Y:S04]  /*141f0*/  STL [R1+0x790], R11 ;  /* 0x0007900b01007387 */ /* 0x0001e80000100800 */
[----:B0-----:R-:W2:Y:S04]  /*14200*/  LDL.LU R11, [R1+0x2a8] ;  /* 0x0002a800010b7983 */ /* 0x001ea80000300800 */
[----:B------:R-:W2:Y:S04]  /*14210*/  LDL.LU R0, [R1+0x290] ;  /* 0x0002900001007983 */ /* 0x000ea80000300800 */
[----:B------:R-:W2:Y:S04]  /*14220*/  LDL.LU R28, [R1+0x2a0] ;  /* 0x0002a000011c7983 */ /* 0x000ea80000300800 */
[----:B------:R-:W4:Y:S04]  /*14230*/  LDL.LU R29, [R1+0x298] ;  /* 0x00029800011d7983 */ /* 0x000f280000300800 */
[----:B------:R-:W2:Y:S01]  /*14240*/  LDL.LU R26, [R1+0x6bc] ;  /* 0x0006bc00011a7983 */ /* 0x000ea20000300800 */
[----:B------:R-:W-:-:S02]  /*14250*/  F2FP.F16.E4M3.UNPACK_B R2, R2 ;  /* 0x00000002ff02723e */ /* 0x000fc400020006ff */
[----:B---3--:R-:W-:Y:S01]  /*14260*/  F2FP.F16.E4M3.UNPACK_B R3, R3 ;  /* 0x00000003ff03723e */ /* 0x008fe200020006ff */
[----:B--2---:R0:W-:Y:S04]  /*14270*/  STL [R1+0x788], R26 ;  /* 0x0007881a01007387 */ /* 0x0041e80000100800 */
[----:B0-----:R-:W2:Y:S02]  /*14280*/  LDL.LU R26, [R1+0x6c4] ;  /* 0x0006c400011a7983 */ /* 0x001ea40000300800 */
[----:B------:R-:W-:Y:S02]  /*14290*/  HMMA.16816.F32 R16, R4, R2, R16 ;  /* 0x000000020410723c */ /* 0x000fe40000001810 */
[----:B--2---:R0:W-:Y:S04]  /*142a0*/  STL [R1+0x78c], R26 ;  /* 0x00078c1a01007387 */ /* 0x0041e80000100800 */
[----:B0-----:R-:W2:Y:S04]  /*142b0*/  LDL.LU R26, [R1+0x6b4] ;  /* 0x0006b400011a7983 */ /* 0x001ea80000300800 */
[----:B------:R-:W3:Y:S04]  /*142c0*/  LDL.LU R27, [R1+0x6cc] ;  /* 0x0006cc00011b7983 */ /* 0x000ee80000300800 */
[----:B------:R-:W2:Y:S04]  /*142d0*/  LDL R2, [R1+0x20] ;  /* 0x0000200001027983 */ /* 0x000ea80000100800 */
[----:B------:R-:W3:Y:S01]  /*142e0*/  LDL R3, [R1+0x24] ;  /* 0x0000240001037983 */ /* 0x000ee20000100800 */
[----:B------:R-:W-:Y:S01]  /*142f0*/  IMAD R0, R0, 0x100, R8 ;  /* 0x0000010000007824 */ /* 0x000fe200078e0208 */
[----:B--2---:R-:W-:-:S02]  /*14300*/  F2FP.F16.E4M3.UNPACK_B R2, R2 ;  /* 0x00000002ff02723e */ /* 0x004fc400020006ff */
[----:B---3--:R-:W-:-:S07]  /*14310*/  F2FP.F16.E4M3.UNPACK_B R3, R3 ;  /* 0x00000003ff03723e */ /* 0x008fce00020006ff */
[----:B------:R-:W-:Y:S01]  /*14320*/  HMMA.16816.F32 R20, R4, R2, R20 ;  /* 0x000000020414723c */ /* 0x000fe20000001814 */
[----:B------:R-:W2:Y:S04]  /*14330*/  LDL R2, [R1] ;  /* 0x0000000001027983 */ /* 0x000ea80000100800 */
[----:B------:R-:W3:Y:S04]  /*14340*/  LDL R3, [R1+0x4] ;  /* 0x0000040001037983 */ /* 0x000ee80000100800 */
[----:B------:R-:W2:Y:S01]  /*14350*/  LDL.LU R8, [R1+0x7a0] ;  /* 0x0007a00001087983 */ /* 0x000ea20000300800 */
[----:B------:R-:W-:-:S02]  /*14360*/  IMAD R11, R11, 0x100, R10 ;  /* 0x000001000b0b7824 */ /* 0x000fc400078e020a */
[----:B----4-:R-:W-:Y:S02]  /*14370*/  IMAD R29, R29, 0x100, R9 ;  /* 0x000001001d1d7824 */ /* 0x010fe400078e0209 */
[----:B--2---:R-:W-:Y:S02]  /*14380*/  IMAD R28, R28, 0x100, R8 ;  /* 0x000001001c1c7824 */ /* 0x004fe400078e0208 */
[----:B------:R-:W2:Y:S04]  /*14390*/  LDL.LU R8, [R1+0x79c] ;  /* 0x00079c0001087983 */ /* 0x000ea80000300800 */
[----:B------:R-:W2:Y:S04]  /*143a0*/  LDL.LU R9, [R1+0x798] ;  /* 0x0007980001097983 */ /* 0x000ea80000300800 */
[----:B------:R-:W2:Y:S04]  /*143b0*/  LDL.LU R10, [R1+0x794] ;  /* 0x00079400010a7983 */ /* 0x000ea80000300800 */
[----:B------:R0:W-:Y:S04]  /*143c0*/  STL [R1+0x10], R11 ;  /* 0x0000100b01007387 */ /* 0x0001e80000100800 */
[----:B0-----:R-:W2:Y:S01]  /*143d0*/  LDL.LU R11, [R1+0x790] ;  /* 0x00079000010b7983 */ /* 0x001ea20000300800 */
[----:B------:R-:W-:-:S02]  /*143e0*/  F2FP.F16.E4M3.UNPACK_B R2, R2 ;  /* 0x00000002ff02723e */ /* 0x000fc400020006ff */
[----:B---3--:R-:W-:-:S07]  /*143f0*/  F2FP.F16.E4M3.UNPACK_B R3, R3 ;  /* 0x00000003ff03723e */ /* 0x008fce00020006ff */
[----:B------:R-:W-:Y:S01]  /*14400*/  HMMA.16816.F32 R12, R4, R2, R12 ;  /* 0x00000002040c723c */ /* 0x000fe2000000180c */
[----:B------:R-:W-:Y:S02]  /*14410*/  F2FP.F16.E4M3.UNPACK_B R2, R24 ;  /* 0x00000018ff02723e */ /* 0x000fe400020006ff */
[----:B------:R-:W-:-:S07]  /*14420*/  F2FP.F16.E4M3.UNPACK_B R3, R25 ;  /* 0x00000019ff03723e */ /* 0x000fce00020006ff */
[----:B--2---:R-:W-:Y:S01]  /*14430*/  HMMA.16816.F32 R8, R4, R2, R8 ;  /* 0x000000020408723c */ /* 0x004fe20000001808 */
[----:B------:R-:W2:Y:S04]  /*14440*/  LDL.LU R7, [R1+0x10] ;  /* 0x0000100001077983 */ /* 0x000ea80000300800 */
[----:B------:R-:W3:Y:S04]  /*14450*/  LDL.LU R2, [R1+0x40] ;  /* 0x0000400001027983 */ /* 0x000ee80000300800 */
[----:B------:R-:W4:Y:S01]  /*14460*/  LDL.LU R3, [R1+0x44] ;  /* 0x0000440001037983 */ /* 0x000f220000300800 */
[----:B------:R-:W-:-:S02]  /*14470*/  F2FP.F16.E4M3.UNPACK_B R4, R0 ;  /* 0x00000000ff04723e */ /* 0x000fc400020006ff */
[----:B------:R-:W-:Y:S01]  /*14480*/  F2FP.F16.E4M3.UNPACK_B R6, R28 ;  /* 0x0000001cff06723e */ /* 0x000fe200020006ff */
[----:B------:R-:W4:Y:S01]  /*14490*/  LDL.LU R0, [R1+0x6b0] ;  /* 0x0006b00001007983 */ /* 0x000f220000300800 */
[----:B------:R-:W-:-:S03]  /*144a0*/  F2FP.F16.E4M3.UNPACK_B R5, R29 ;  /* 0x0000001dff05723e */ /* 0x000fc600020006ff */
[----:B------:R-:W4:Y:S04]  /*144b0*/  LDL.LU R28, [R1+0x6c8] ;  /* 0x0006c800011c7983 */ /* 0x000f280000300800 */
[----:B------:R-:W4:Y:S01]  /*144c0*/  LDL.LU R29, [R1+0x2c] ;  /* 0x00002c00011d7983 */ /* 0x000f220000300800 */
[----:B--2---:R-:W-:Y:S02]  /*144d0*/  F2FP.F16.E4M3.UNPACK_B R7, R7 ;  /* 0x00000007ff07723e */ /* 0x004fe400020006ff */
[----:B---3--:R-:W-:Y:S02]  /*144e0*/  F2FP.F16.E4M3.UNPACK_B R2, R2.H1 ;  /* 0x00000002ff02723e */ /* 0x008fe400030006ff */
[----:B----4-:R-:W-:-:S07]  /*144f0*/  F2FP.F16.E4M3.UNPACK_B R3, R3.H1 ;  /* 0x00000003ff03723e */ /* 0x010fce00030006ff */
        /* <DEDUP_REMOVED lines=15> */
[----:B------:R-:W-:-:S02]  /*145f0*/  F2FP.F16.E4M3.UNPACK_B R24, R24.H1 ;  /* 0x00000018ff18723e */ /* 0x000fc400030006ff */
[----:B------:R-:W-:-:S07]  /*14600*/  F2FP.F16.E4M3.UNPACK_B R25, R25.H1 ;  /* 0x00000019ff19723e */ /* 0x000fce00030006ff */
[----:B------:R-:W-:Y:S01]  /*14610*/  HMMA.16816.F32 R8, R4, R24, R8 ;  /* 0x000000180408723c */ /* 0x000fe20000001808 */
[----:B--2---:R-:W-:Y:S02]  /*14620*/  IMAD R2, R2, 0x100, R26 ;  /* 0x0000010002027824 */ /* 0x004fe400078e021a */
[----:B------:R-:W3:Y:S01]  /*14630*/  LDL.LU R26, [R1+0x788] ;  /* 0x00078800011a7983 */ /* 0x000ee20000300800 */
[----:B------:R-:W-:Y:S01]  /*14640*/  IMAD R28, R28, 0x100, R27 ;  /* 0x000001001c1c7824 */ /* 0x000fe200078e021b */
[----:B------:R-:W-:Y:S02]  /*14650*/  F2FP.F16.E4M3.UNPACK_B R4, R0 ;  /* 0x00000000ff04723e */ /* 0x000fe400020006ff */
[----:B------:R-:W-:Y:S01]  /*14660*/  F2FP.F16.E4M3.UNPACK_B R6, R2 ;  /* 0x00000002ff06723e */ /* 0x000fe200020006ff */
[----:B---3--:R-:W-:Y:S02]  /*14670*/  IMAD R3, R3, 0x100, R26 ;  /* 0x0000010003037824 */ /* 0x008fe400078e021a */
[----:B------:R-:W2:Y:S04]  /*14680*/  LDL.LU R26, [R1+0x784] ;  /* 0x00078400011a7983 */ /* 0x000ea80000300800 */
[----:B------:R-:W3:Y:S05]  /*14690*/  LDL.LU R27, [R1+0x780] ;  /* 0x00078000011b7983 */ /* 0x000eea0000300800 */
[----:B------:R0:W-:Y:S01]  /*146a0*/  STL [R1+0x77c], R8 ;  /* 0x00077c0801007387 */ /* 0x0001e20000100800 */
[----:B------:R-:W-:-:S03]  /*146b0*/  F2FP.F16.E4M3.UNPACK_B R5, R3 ;  /* 0x00000003ff05723e */ /* 0x000fc600020006ff */
[----:B0-----:R-:W4:Y:S04]  /*146c0*/  LDL.LU R8, [R1+0x6d8] ;  /* 0x0006d80001087983 */ /* 0x001f280000300800 */
[----:B------:R0:W-:Y:S04]  /*146d0*/  STL [R1+0x778], R9 ;  /* 0x0007780901007387 */ /* 0x0001e80000100800 */
[----:B0-----:R-:W2:Y:S04]  /*146e0*/  LDL.LU R9, [R1+0x6e8] ;  /* 0x0006e80001097983 */ /* 0x001ea80000300800 */
[----:B------:R-:W2:Y:S04]  /*146f0*/  LDL.LU R24, [R1+0x6d0] ;  /* 0x0006d00001187983 */ /* 0x000ea80000300800 */
[----:B------:R0:W-:Y:S04]  /*14700*/  STL [R1+0x774], R10 ;  /* 0x0007740a01007387 */ /* 0x0001e80000100800 */
[----:B0-----:R-:W2:Y:S04]  /*14710*/  LDL.LU R10, [R1+0x6e4] ;  /* 0x0006e400010a7983 */ /* 0x001ea80000300800 */
[----:B------:R-:W2:Y:S04]  /*14720*/  LDL.LU R25, [R1+0x6e0] ;  /* 0x0006e00001197983 */ /* 0x000ea80000300800 */
[----:B------:R0:W-:Y:S04]  /*14730*/  STL [R1+0x770], R11 ;  /* 0x0007700b01007387 */ /* 0x0001e80000100800 */
[----:B0-----:R-:W2:Y:S04]  /*14740*/  LDL.LU R11, [R1+0x6ec] ;  /* 0x0006ec00010b7983 */ /* 0x001ea80000300800 */
[----:B------:R-:W4:Y:S04]  /*14750*/  LDL.LU R0, [R1+0x6d4] ;  /* 0x0006d40001007983 */ /* 0x000f280000300800 */
[----:B------:R-:W2:Y:S04]  /*14760*/  LDL R2, [R1+0x48] ;  /* 0x0000480001027983 */ /* 0x000ea80000100800 */
[----:B------:R-:W3:Y:S01]  /*14770*/  LDL R3, [R1+0x4c] ;  /* 0x00004c0001037983 */ /* 0x000ee20000100800 */
[----:B------:R-:W-:-:S03]  /*14780*/  F2FP.F16.E4M3.UNPACK_B R7, R28 ;  /* 0x0000001cff07723e */ /* 0x000fc600020006ff */
[----:B------:R-:W4:Y:S01]  /*14790*/  LDL.LU R28, [R1+0x6dc] ;  /* 0x0006dc00011c7983 */ /* 0x000f220000300800 */
[----:B--2---:R-:W-:Y:S02]  /*147a0*/  F2FP.F16.E4M3.UNPACK_B R2, R2 ;  /* 0x00000002ff02723e */ /* 0x004fe400020006ff */
[----:B---3--:R-:W-:-:S07]  /*147b0*/  F2FP.F16.E4M3.UNPACK_B R3, R3 ;  /* 0x00000003ff03723e */ /* 0x008fce00020006ff */
[----:B------:R-:W-:Y:S01]  /*147c0*/  HMMA.16816.F32 R16, R4, R2, R16 ;  /* 0x000000020410723c */ /* 0x000fe20000001810 */
[----:B------:R-:W2:Y:S01]  /*147d0*/  LDL R3, [R1+0x28] ;  /* 0x0000280001037983 */ /* 0x000ea20000100800 */
[----:B----4-:R-:W-:Y:S02]  /*147e0*/  IMAD R0, R0, 0x100, R8 ;  /* 0x0000010000007824 */ /* 0x010fe400078e0208 */
[----:B------:R-:W-:Y:S02]  /*147f0*/  IMAD R24, R24, 0x100, R9 ;  /* 0x0000010018187824 */ /* 0x000fe400078e0209 */
[----:B------:R-:W-:Y:S02]  /*14800*/  IMAD R25, R25, 0x100, R10 ;  /* 0x0000010019197824 */ /* 0x000fe400078e020a */
[----:B------:R-:W-:Y:S01]  /*14810*/  IMAD R28, R28, 0x100, R11 ;  /* 0x000001001c1c7824 */ /* 0x000fe200078e020b */
[----:B--2---:R-:W-:Y:S02]  /*14820*/  F2FP.F16.E4M3.UNPACK_B R2, R3 ;  /* 0x00000003ff02723e */ /* 0x004fe400020006ff */
[----:B------:R-:W-:-:S07]  /*14830*/  F2FP.F16.E4M3.UNPACK_B R3, R29 ;  /* 0x0000001dff03723e */ /* 0x000fce00020006ff */
[----:B------:R-:W-:Y:S01]  /*14840*/  HMMA.16816.F32 R20, R4, R2, R20 ;  /* 0x000000020414723c */ /* 0x000fe20000001814 */
[----:B------:R-:W2:Y:S04]  /*14850*/  LDL R2, [R1+0x8] ;  /* 0x0000080001027983 */ /* 0x000ea80000100800 */
[----:B------:R-:W3:Y:S04]  /*14860*/  LDL R3, [R1+0xc] ;  /* 0x00000c0001037983 */ /* 0x000ee80000100800 */
[----:B------:R-:W4:Y:S04]  /*14870*/  LDL.LU R8, [R1+0x77c] ;  /* 0x00077c0001087983 */ /* 0x000f280000300800 */
[----:B------:R-:W4:Y:S04]  /*14880*/  LDL.LU R9, [R1+0x778] ;  /* 0x0007780001097983 */ /* 0x000f280000300800 */
[----:B------:R-:W4:Y:S04]  /*14890*/  LDL.LU R10, [R1+0x774] ;  /* 0x00077400010a7983 */ /* 0x000f280000300800 */
[----:B------:R-:W4:Y:S01]  /*148a0*/  LDL.LU R11, [R1+0x770] ;  /* 0x00077000010b7983 */ /* 0x000f220000300800 */
[----:B--2---:R-:W-:-:S02]  /*148b0*/  F2FP.F16.E4M3.UNPACK_B R2, R2 ;  /* 0x00000002ff02723e */ /* 0x004fc400020006ff */
[----:B---3--:R-:W-:-:S07]  /*148c0*/  F2FP.F16.E4M3.UNPACK_B R3, R3 ;  /* 0x00000003ff03723e */ /* 0x008fce00020006ff */
[----:B------:R-:W-:Y:S01]  /*148d0*/  HMMA.16816.F32 R12, R4, R2, R12 ;  /* 0x00000002040c723c */ /* 0x000fe2000000180c */
[----:B------:R-:W-:Y:S02]  /*148e0*/  F2FP.F16.E4M3.UNPACK_B R2, R26 ;  /* 0x0000001aff02723e */ /* 0x000fe400020006ff */
[----:B------:R-:W-:-:S07]  /*148f0*/  F2FP.F16.E4M3.UNPACK_B R3, R27 ;  /* 0x0000001bff03723e */ /* 0x000fce00020006ff */
[----:B----4-:R-:W-:Y:S01]  /*14900*/  HMMA.16816.F32 R8, R4, R2, R8 ;  /* 0x000000020408723c */ /* 0x010fe20000001808 */
[----:B------:R-:W2:Y:S04]  /*14910*/  LDL.LU R2, [R1+0x48] ;  /* 0x0000480001027983 */ /* 0x000ea80000300800 */
[----:B------:R-:W3:Y:S01]  /*14920*/  LDL.LU R3, [R1+0x4c] ;  /* 0x00004c0001037983 */ /* 0x000ee20000300800 */
[----:B------:R-:W-:-:S03]  /*14930*/  F2FP.F16.E4M3.UNPACK_B R6, R24 ;  /* 0x00000018ff06723e */ /* 0x000fc600020006ff */
[----:B------:R-:W4:Y:S01]  /*14940*/  LDL.LU R24, [R1+0x28] ;  /* 0x0000280001187983 */ /* 0x000f220000300800 */
[----:B------:R-:W-:Y:S02]  /*14950*/  F2FP.F16.E4M3.UNPACK_B R4, R0 ;  /* 0x00000000ff04723e */ /* 0x000fe400020006ff */
[----:B------:R-:W-:Y:S01]  /*14960*/  F2FP.F16.E4M3.UNPACK_B R5, R25 ;  /* 0x00000019ff05723e */ /* 0x000fe200020006ff */
[----:B------:R-:W0:Y:S01]  /*14970*/  LDC R0, c[0x0][0x3a8] ;  /* 0x0000ea00ff007b82 */ /* 0x000e220000000800 */
[----:B------:R-:W-:Y:S02]  /*14980*/  F2FP.F16.E4M3.UNPACK_B R7, R28 ;  /* 0x0000001cff07723e */ /* 0x000fe400020006ff */
[----:B--2---:R-:W-:Y:S02]  /*14990*/  F2FP.F16.E4M3.UNPACK_B R2, R2.H1 ;  /* 0x00000002ff02723e */ /* 0x004fe400030006ff */
[----:B---3--:R-:W-:-:S07]  /*149a0*/  F2FP.F16.E4M3.UNPACK_B R3, R3.H1 ;  /* 0x00000003ff03723e */ /* 0x008fce00030006ff */
[----:B------:R-:W-:Y:S01]  /*149b0*/  HMMA.16816.F32 R16, R4, R2, R16 ;  /* 0x000000020410723c */ /* 0x000fe20000001810 */
[----:B----4-:R-:W-:Y:S02]  /*149c0*/  F2FP.F16.E4M3.UNPACK_B R2, R24.H1 ;  /* 0x00000018ff02723e */ /* 0x010fe400030006ff */
[----:B------:R-:W-:-:S15]  /*149d0*/  F2FP.F16.E4M3.UNPACK_B R3, R29.H1 ;  /* 0x0000001dff03723e */ /* 0x000fde00030006ff */
[----:B------:R-:W-:Y:S01]  /*149e0*/  NOP ;  /* 0x0000000000007918 */ /* 0x000fe20000000000 */
[----:B------:R-:W-:Y:S04]  /*149f0*/  STL [R1+0x718], R16 ;  /* 0x0007181001007387 */ /* 0x000fe80000100800 */
[----:B------:R-:W-:Y:S04]  /*14a00*/  STL [R1+0x714], R17 ;  /* 0x0007141101007387 */ /* 0x000fe80000100800 */
[----:B------:R-:W-:Y:S04]  /*14a10*/  STL [R1+0x710], R18 ;  /* 0x0007101201007387 */ /* 0x000fe80000100800 */
[----:B------:R1:W-:Y:S01]  /*14a20*/  STL [R1+0x70c], R19 ;  /* 0x00070c1301007387 */ /* 0x0003e20000100800 */
[----:B------:R-:W-:Y:S03]  /*14a30*/  HMMA.16816.F32 R20, R4, R2, R20 ;  /* 0x000000020414723c */ /* 0x000fe60000001814 */
[----:B-1----:R-:W2:Y:S04]  /*14a40*/  LDL.LU R19, [R1+0x2b4] ;  /* 0x0002b40001137983 */ /* 0x002ea80000300800 */
[----:B------:R-:W3:Y:S04]  /*14a50*/  LDL.LU R18, [R1+0x2bc] ;  /* 0x0002bc0001127983 */ /* 0x000ee80000300800 */
[----:B------:R-:W4:Y:S04]  /*14a60*/  LDL.LU R17, [R1+0x2c4] ;  /* 0x0002c40001117983 */ /* 0x000f280000300800 */
[----:B------:R-:W3:Y:S04]  /*14a70*/  LDL.LU R16, [R1+0x2cc] ;  /* 0x0002cc0001107983 */ /* 0x000ee80000300800 */
[----:B------:R-:W3:Y:S04]  /*14a80*/  LDL.LU R28, [R1+0x2d4] ;  /* 0x0002d400011c7983 */ /* 0x000ee80000300800 */
[----:B------:R-:W3:Y:S04]  /*14a90*/  LDL.LU R25, [R1+0x2dc] ;  /* 0x0002dc0001197983 */ /* 0x000ee80000300800 */
[----:B------:R-:W3:Y:S04]  /*14aa0*/  LDL.LU R24, [R1+0x2e4] ;  /* 0x0002e40001187983 */ /* 0x000ee80000300800 */
[----:B------:R-:W3:Y:S04]  /*14ab0*/  LDL.LU R29, [R1+0x2b0] ;  /* 0x0002b000011d7983 */ /* 0x000ee80000300800 */
[----:B------:R-:W3:Y:S04]  /*14ac0*/  LDL.LU R2, [R1+0x8] ;  /* 0x0000080001027983 */ /* 0x000ee80000300800 */
[----:B------:R-:W4:Y:S04]  /*14ad0*/  LDL.LU R3, [R1+0xc] ;  /* 0x00000c0001037983 */ /* 0x000f280000300800 */
[----:B------:R1:W-:Y:S04]  /*14ae0*/  STL [R1+0x728], R20 ;  /* 0x0007281401007387 */ /* 0x0003e80000100800 */
[----:B-1----:R-:W4:Y:S04]  /*14af0*/  LDL.LU R20, [R1+0x80] ;  /* 0x0000800001147983 */ /* 0x002f280000300800 */
[----:B------:R1:W-:Y:S04]  /*14b00*/  STL [R1+0x724], R21 ;  /* 0x0007241501007387 */ /* 0x0003e80000100800 */
[----:B-1----:R-:W4:Y:S01]  /*14b10*/  LDL.LU R21, [R1+0xd4] ;  /* 0x0000d40001157983 */ /* 0x002f220000300800 */
[----:B------:R-:W-:-:S02]  /*14b20*/  F2FP.F16.E4M3.UNPACK_B R26, R26.H1 ;  /* 0x0000001aff1a723e */ /* 0x000fc400030006ff */
[----:B------:R-:W-:-:S07]  /*14b30*/  F2FP.F16.E4M3.UNPACK_B R27, R27.H1 ;  /* 0x0000001bff1b723e */ /* 0x000fce00030006ff */
[----:B------:R-:W-:Y:S01]  /*14b40*/  HMMA.16816.F32 R8, R4, R26, R8 ;  /* 0x0000001a0408723c */ /* 0x000fe20000001808 */
[----:B0-----:R-:W-:Y:S01]  /*14b50*/  IMAD.SHL.U32 R0, R0, 0x80, RZ ;  /* 0x0000008000007824 */ /* 0x001fe200078e00ff */
[----:B------:R-:W-:Y:S04]  /*14b60*/  STL [R1+0x720], R22 ;  /* 0x0007201601007387 */ /* 0x000fe80000100800 */
[----:B------:R-:W-:Y:S01]  /*14b70*/  STL [R1+0x71c], R23 ;  /* 0x00071c1701007387 */ /* 0x000fe20000100800 */
[----:B--2---:R-:W-:Y:S02]  /*14b80*/  IADD3 R19, P3, PT, R19, UR4, RZ ;  /* 0x0000000413137c10 */ /* 0x004fe4000ff7e0ff */
[----:B---3--:R-:W-:Y:S02]  /*14b90*/  F2FP.F16.E4M3.UNPACK_B R2, R2.H1 ;  /* 0x00000002ff02723e */ /* 0x008fe400030006ff */
[----:B----4-:R-:W-:-:S07]  /*14ba0*/  F2FP.F16.E4M3.UNPACK_B R3, R3.H1 ;  /* 0x00000003ff03723e */ /* 0x010fce00030006ff */
[----:B------:R-:W-:Y:S01]  /*14bb0*/  HMMA.16816.F32 R12, R4, R2, R12 ;  /* 0x00000002040c723c */ /* 0x000fe2000000180c */
[----:B------:R-:W-:Y:S02]  /*14bc0*/  IADD3 R18, P2, PT, R18, UR4, RZ ;  /* 0x0000000412127c10 */ /* 0x000fe4000ff5e0ff */
[----:B------:R-:W-:Y:S02]  /*14bd0*/  IADD3 R17, P1, PT, R17, UR4, RZ ;  /* 0x0000000411117c10 */ /* 0x000fe4000ff3e0ff */
[----:B------:R-:W-:-:S14]  /*14be0*/  IADD3 R28, P6, PT, R28, UR4, RZ ;  /* 0x000000041c1c7c10 */ /* 0x000fdc000ffde0ff */
[----:B------:R-:W-:Y:S01]  /*14bf0*/  STL [R1+0x738], R12 ;  /* 0x0007380c01007387 */ /* 0x000fe20000100800 */
[----:B------:R-:W-:-:S03]  /*14c00*/  IADD3 R21, P0, PT, R0, R21, RZ ;  /* 0x0000001500157210 */ /* 0x000fc60007f1e0ff */
[----:B------:R-:W-:Y:S01]  /*14c10*/  STL [R1+0x734], R13 ;  /* 0x0007340d01007387 */ /* 0x000fe20000100800 */
[----:B------:R-:W-:-:S03]  /*14c20*/  LEA.HI.X.SX32 R20, R0, R20, 0x1, P0 ;  /* 0x0000001400147211 */ /* 0x000fc600000f0eff */
[----:B------:R-:W-:Y:S04]  /*14c30*/  STL [R1+0x730], R14 ;  /* 0x0007300e01007387 */ /* 0x000fe80000100800 */
[----:B------:R-:W-:Y:S04]  /*14c40*/  STL [R1+0x72c], R15 ;  /* 0x00072c0f01007387 */ /* 0x000fe80000100800 */
[----:B------:R-:W-:Y:S01]  /*14c50*/  STL [R1+0x748], R8 ;  /* 0x0007480801007387 */ /* 0x000fe20000100800 */
[----:B------:R-:W-:-:S03]  /*14c60*/  IADD3 R16, P0, PT, R16, UR4, RZ ;  /* 0x0000000410107c10 */ /* 0x000fc6000ff1e0ff */
        /* <DEDUP_REMOVED lines=10> */
[----:B------:R-:W2:Y:S01]  /*14d10*/  LDL.LU R0, [R1+0x2f4] ;  /* 0x0002f40001007983 */ /* 0x000ea20000300800 */
[----:B------:R-:W-:-:S02]  /*14d20*/  IADD3 R25, P5, PT, R25, UR4, RZ ;  /* 0x0000000419197c10 */ /* 0x000fc4000ffbe0ff */
[----:B------:R-:W-:-:S03]  /*14d30*/  IADD3 R24, P4, PT, R24, UR4, RZ ;  /* 0x0000000418187c10 */ /* 0x000fc6000ff9e0ff */
[----:B------:R-:W-:Y:S01]  /*14d40*/  STL [R1+0x2dc], R25 ;  /* 0x0002dc1901007387 */ /* 0x000fe20000100800 */
[----:B------:R-:W-:-:S03]  /*14d50*/  USHF.R.S32.HI UR6, URZ, 0x1f, UR4 ;  /* 0x0000001fff067899 */ /* 0x000fc60008011404 */
[----:B--2---:R0:W-:Y:S04]  /*14d60*/  STL [R1+0x768], R0 ;  /* 0x0007680001007387 */ /* 0x0041e80000100800 */
[----:B------:R-:W-:Y:S04]  /*14d70*/  STL [R1+0x2e4], R24 ;  /* 0x0002e41801007387 */ /* 0x000fe80000100800 */
[----:B0-----:R-:W2:Y:S01]  /*14d80*/  LDL.LU R0, [R1+0x2b8] ;  /* 0x0002b80001007983 */ /* 0x001ea20000300800 */
[----:B------:R-:W-:-:S05]  /*14d90*/  IADD3.X R29, PT, PT, R29, UR6, RZ, P3, !PT ;  /* 0x000000061d1d7c10 */ /* 0x000fca0009ffe4ff */
[----:B------:R-:W-:Y:S04]  /*14da0*/  STL [R1+0x2b0], R29 ;  /* 0x0002b01d01007387 */ /* 0x000fe80000100800 */
[----:B--2---:R0:W-:Y:S04]  /*14db0*/  STL [R1+0x76c], R0 ;  /* 0x00076c0001007387 */ /* 0x0041e80000100800 */
[----:B0-----:R-:W2:Y:S04]  /*14dc0*/  LDL.LU R0, [R1+0x2ec] ;  /* 0x0002ec0001007983 */ /* 0x001ea80000300800 */
        /* <DEDUP_REMOVED lines=28> */
[----:B--2---:R-:W-:-:S05]  /*14f90*/  IADD3 R0, P3, PT, R0, UR4, RZ ;  /* 0x0000000400007c10 */ /* 0x004fca000ff7e0ff */
[----:B------:R0:W-:Y:S04]  /*14fa0*/  STL [R1+0x2ec], R0 ;  /* 0x0002ec0001007387 */ /* 0x0001e80000100800 */
[----:B0-----:R-:W2:Y:S02]  /*14fb0*/  LDL.LU R0, [R1+0x76c] ;  /* 0x00076c0001007983 */ /* 0x001ea40000300800 */
[----:B--2---:R-:W-:-:S05]  /*14fc0*/  IADD3.X R0, PT, PT, R0, UR6, RZ, P2, !PT ;  /* 0x0000000600007c10 */ /* 0x004fca00097fe4ff */
[----:B------:R0:W-:Y:S04]  /*14fd0*/  STL [R1+0x2b8], R0 ;  /* 0x0002b80001007387 */ /* 0x0001e80000100800 */
[----:B0-----:R-:W2:Y:S01]  /*14fe0*/  LDL.LU R0, [R1+0x768] ;  /* 0x0007680001007983 */ /* 0x001ea20000300800 */
[----:B---3--:R-:W-:Y:S02]  /*14ff0*/  IADD3.X R11, PT, PT, R11, UR6, RZ, P1, !PT ;  /* 0x000000060b0b7c10 */ /* 0x008fe40008ffe4ff */
[----:B----4-:R-:W-:Y:S02]  /*15000*/  IADD3 R10, P1, PT, R10, UR4, RZ ;  /* 0x000000040a0a7c10 */ /* 0x010fe4000ff3e0ff */
[----:B------:R-:W-:Y:S02]  /*15010*/  IADD3.X R9, PT, PT, R9, UR6, RZ, P0, !PT ;  /* 0x0000000609097c10 */ /* 0x000fe400087fe4ff */
[----:B------:R-:W-:-:S02]  /*15020*/  IADD3 R8, P0, PT, R8, UR4, RZ ;  /* 0x0000000408087c10 */ /* 0x000fc4000ff1e0ff */
[----:B------:R-:W-:Y:S02]  /*15030*/  IADD3.X R4, PT, PT, R4, UR6, RZ, P6, !PT ;  /* 0x0000000604047c10 */ /* 0x000fe4000b7fe4ff */
[----:B------:R-:W-:Y:S02]  /*15040*/  IADD3 R5, P6, PT, R5, UR4, RZ ;  /* 0x0000000405057c10 */ /* 0x000fe4000ffde0ff */
[----:B------:R-:W-:Y:S02]  /*15050*/  IADD3.X R6, PT, PT, R6, UR6, RZ, P5, !PT ;  /* 0x0000000606067c10 */ /* 0x000fe4000affe4ff */
[----:B------:R-:W-:Y:S02]  /*15060*/  IADD3 R7, P5, PT, R7, UR4, RZ ;  /* 0x0000000407077c10 */ /* 0x000fe4000ffbe0ff */
        /* <DEDUP_REMOVED lines=16> */
[----:B--2---:R-:W-:-:S05]  /*15170*/  IADD3 R0, P2, PT, R0, UR4, RZ ;  /* 0x0000000400007c10 */ /* 0x004fca000ff5e0ff */
[----:B------:R-:W-:Y:S04]  /*15180*/  STL [R1+0x2f4], R0 ;  /* 0x0002f40001007387 */ /* 0x000fe80000100800 */
[----:B------:R-:W-:Y:S04]  /*15190*/  STL [R1+0x2c0], R11 ;  /* 0x0002c00b01007387 */ /* 0x000fe80000100800 */
[----:B------:R-:W-:Y:S04]  /*151a0*/  STL [R1+0x2fc], R10 ;  /* 0x0002fc0a01007387 */ /* 0x000fe80000100800 */
[----:B------:R-:W-:Y:S04]  /*151b0*/  STL [R1+0x2c8], R9 ;  /* 0x0002c80901007387 */ /* 0x000fe80000100800 */
[----:B------:R-:W-:Y:S01]  /*151c0*/  STL [R1+0x304], R8 ;  /* 0x0003040801007387 */ /* 0x000fe20000100800 */
[----:B------:R-:W-:-:S03]  /*151d0*/  IADD3.X R13, PT, PT, R13, UR6, RZ, P2, !PT ;  /* 0x000000060d0d7c10 */ /* 0x000fc600097fe4ff */
        /* <DEDUP_REMOVED lines=25> */
[----:B------:R-:W-:Y:S04]  /*15370*/  STL [R1+0x358], R25 ;  /* 0x0003581901007387 */ /* 0x000fe80000100800 */
[----:B0-----:R-:W2:Y:S04]  /*15380*/  LDL.LU R29, [R1+0x330] ;  /* 0x00033000011d7983 */ /* 0x001ea80000300800 */
[----:B------:R-:W-:Y:S04]  /*15390*/  STL [R1+0x328], R24 ;  /* 0x0003281801007387 */ /* 0x000fe80000100800 */
[----:B------:R-:W3:Y:S04]  /*153a0*/  LDL.LU R0, [R1+0x338] ;  /* 0x0003380001007983 */ /* 0x000ee80000300800 */
[----:B---3--:R0:W-:Y:S04]  /*153b0*/  STL [R1+0x764], R0 ;  /* 0x0007640001007387 */ /* 0x0081e80000100800 */
[----:B0-----:R-:W3:Y:S04]  /*153c0*/  LDL.LU R0, [R1+0x368] ;  /* 0x0003680001007983 */ /* 0x001ee80000300800 */
[----:B------:R-:W4:Y:S04]  /*153d0*/  LDL.LU R11, [R1+0x370] ;  /* 0x00037000010b7983 */ /* 0x000f280000300800 */
        /* <DEDUP_REMOVED lines=18> */
[----:B--2---:R-:W-:-:S03]  /*15500*/  IADD3.X R29, PT, PT, R29, UR6, RZ, P1, !PT ;  /* 0x000000061d1d7c10 */ /* 0x004fc60008ffe4ff */
[----:B------:R-:W2:Y:S04]  /*15510*/  LDL.LU R20, [R1+0x384] ;  /* 0x0003840001147983 */ /* 0x000ea80000300800 */
[----:B------:R-:W2:Y:S04]  /*15520*/  LDL.LU R19, [R1+0x3c0] ;  /* 0x0003c00001137983 */ /* 0x000ea80000300800 */
[----:B------:R-:W2:Y:S04]  /*15530*/  LDL.LU R18, [R1+0x38c] ;  /* 0x00038c0001127983 */ /* 0x000ea80000300800 */
[----:B------:R-:W2:Y:S04]  /*15540*/  LDL.LU R17, [R1+0x3c8] ;  /* 0x0003c80001117983 */ /* 0x000ea80000300800 */
[----:B------:R-:W2:Y:S04]  /*15550*/  LDL.LU R16, [R1+0x394] ;  /* 0x0003940001107983 */ /* 0x000ea80000300800 */
[----:B------:R-:W2:Y:S04]  /*15560*/  LDL.LU R28, [R1+0x3d0] ;  /* 0x0003d000011c7983 */ /* 0x000ea80000300800 */
[----:B------:R-:W2:Y:S04]  /*15570*/  LDL.LU R25, [R1+0x39c] ;  /* 0x00039c0001197983 */ /* 0x000ea80000300800 */
[----:B------:R-:W2:Y:S04]  /*15580*/  LDL.LU R24, [R1+0x3d8] ;  /* 0x0003d80001187983 */ /* 0x000ea80000300800 */
[----:B------:R0:W-:Y:S04]  /*15590*/  STL [R1+0x330], R29 ;  /* 0x0003301d01007387 */ /* 0x0001e80000100800 */
[----:B0-----:R-:W2:Y:S01]  /*155a0*/  LDL.LU R29, [R1+0x3a4] ;  /* 0x0003a400011d7983 */ /* 0x001ea20000300800 */
[----:B---3--:R-:W-:-:S05]  /*155b0*/  IADD3 R0, P1, PT, R0, UR4, RZ ;  /* 0x0000000400007c10 */ /* 0x008fca000ff3e0ff */
[----:B------:R0:W-:Y:S04]  /*155c0*/  STL [R1+0x368], R0 ;  /* 0x0003680001007387 */ /* 0x0001e80000100800 */
[----:B0-----:R-:W3:Y:S01]  /*155d0*/  LDL.LU R0, [R1+0x764] ;  /* 0x0007640001007983 */ /* 0x001ee20000300800 */
[----:B----4-:R-:W-:Y:S02]  /*155e0*/  IADD3.X R10, PT, PT, R10, UR6, RZ, P6, !PT ;  /* 0x000000060a0a7c10 */ /* 0x010fe4000b7fe4ff */
        /* <DEDUP_REMOVED lines=15> */
[----:B--2---:R-:W-:Y:S02]  /*156e0*/  IADD3.X R20, PT, PT, R20, UR6, RZ, P4, !PT ;  /* 0x0000000614147c10 */ /* 0x004fe4000a7fe4ff */
[----:B------:R-:W-:Y:S02]  /*156f0*/  IADD3 R19, P4, PT, R19, UR4, RZ ;  /* 0x0000000413137c10 */ /* 0x000fe4000ff9e0ff */
[----:B------:R-:W-:Y:S02]  /*15700*/  IADD3.X R18, PT, PT, R18, UR6, RZ, P3, !PT ;  /* 0x0000000612127c10 */ /* 0x000fe40009ffe4ff */
[----:B------:R-:W-:Y:S02]  /*15710*/  IADD3 R17, P3, PT, R17, UR4, RZ ;  /* 0x0000000411117c10 */ /* 0x000fe4000ff7e0ff */
[----:B------:R-:W-:Y:S02]  /*15720*/  IADD3.X R16, PT, PT, R16, UR6, RZ, P2, !PT ;  /* 0x0000000610107c10 */ /* 0x000fe400097fe4ff */
[----:B------:R-:W-:-:S02]  /*15730*/  IADD3 R28, P2, PT, R28, UR4, RZ ;  /* 0x000000041c1c7c10 */ /* 0x000fc4000ff5e0ff */
[----:B------:R-:W-:Y:S02]  /*15740*/  IADD3.X R25, PT, PT, R25, UR6, RZ, P1, !PT ;  /* 0x0000000619197c10 */ /* 0x000fe40008ffe4ff */
[----:B------:R-:W-:Y:S02]  /*15750*/  IADD3 R24, P1, PT, R24, UR4, RZ ;  /* 0x0000000418187c10 */ /* 0x000fe4000ff3e0ff */
[----:B---3--:R-:W-:Y:S02]  /*15760*/  IADD3.X R0, PT, PT, R0, UR6, RZ, P0, !PT ;  /* 0x0000000600007c10 */ /* 0x008fe400087fe4ff */
[----:B------:R-:W-:-:S03]  /*15770*/  IADD3 R11, P0, PT, R11, UR4, RZ ;  /* 0x000000040b0b7c10 */ /* 0x000fc6000ff1e0ff */
        /* <DEDUP_REMOVED lines=31> */
[----:B------:R-:W3:Y:S01]  /*15970*/  LDL.LU R0, [R1+0x3e8] ;  /* 0x0003e80001007983 */ /* 0x000ee20000300800 */
[----:B------:R-:W-:-:S03]  /*15980*/  IADD3.X R29, PT, PT, R29, UR6, RZ, P0, !PT ;  /* 0x000000061d1d7c10 */ /* 0x000fc600087fe4ff */
[----:B---3--:R0:W-:Y:S04]  /*15990*/  STL [R1+0x760], R0 ;  /* 0x0007600001007387 */ /* 0x0081e80000100800 */
[----:B0-----:R-:W3:Y:S04]  /*159a0*/  LDL.LU R0, [R1+0x3ac] ;  /* 0x0003ac0001007983 */ /* 0x001ee80000300800 */
[----:B------:R0:W-:Y:S04]  /*159b0*/  STL [R1+0x3a4], R29 ;  /* 0x0003a41d01007387 */ /* 0x0001e80000100800 */
        /* <DEDUP_REMOVED lines=19> */
[----:B--2---:R-:W-:-:S03]  /*15af0*/  IADD3 R24, P0, PT, R24, UR4, RZ ;  /* 0x0000000418187c10 */ /* 0x004fc6000ff1e0ff */
[----:B------:R-:W2:Y:S04]  /*15b00*/  LDL.LU R20, [R1+0x438] ;  /* 0x0004380001147983 */ /* 0x000ea80000300800 */
[----:B------:R-:W2:Y:S04]  /*15b10*/  LDL.LU R19, [R1+0x404] ;  /* 0x0004040001137983 */ /* 0x000ea80000300800 */
[----:B------:R-:W2:Y:S04]  /*15b20*/  LDL.LU R18, [R1+0x440] ;  /* 0x0004400001127983 */ /* 0x000ea80000300800 */
[----:B------:R-:W2:Y:S04]  /*15b30*/  LDL.LU R17, [R1+0x40c] ;  /* 0x00040c0001117983 */ /* 0x000ea80000300800 */
[----:B------:R-:W2:Y:S04]  /*15b40*/  LDL.LU R16, [R1+0x448] ;  /* 0x0004480001107983 */ /* 0x000ea80000300800 */
[----:B------:R-:W2:Y:S04]  /*15b50*/  LDL.LU R28, [R1+0x414] ;  /* 0x00041400011c7983 */ /* 0x000ea80000300800 */
[----:B0-----:R-:W2:Y:S04]  /*15b60*/  LDL.LU R29, [R1+0x450] ;  /* 0x00045000011d7983 */ /* 0x001ea80000300800 */
[----:B------:R-:W2:Y:S04]  /*15b70*/  LDL.LU R25, [R1+0x41c] ;  /* 0x00041c0001197983 */ /* 0x000ea80000300800 */
[----:B------:R0:W-:Y:S04]  /*15b80*/  STL [R1+0x3e0], R24 ;  /* 0x0003e01801007387 */ /* 0x0001e80000100800 */
[----:B0-----:R-:W2:Y:S01]  /*15b90*/  LDL.LU R24, [R1+0x458] ;  /* 0x0004580001187983 */ /* 0x001ea20000300800 */
[----:B---3--:R-:W-:-:S05]  /*15ba0*/  IADD3.X R0, PT, PT, R0, UR6, RZ, P6, !PT ;  /* 0x0000000600007c10 */ /* 0x008fca000b7fe4ff */
        /* <DEDUP_REMOVED lines=19> */
[----:B--2---:R-:W-:Y:S02]  /*15ce0*/  IADD3 R20, P3, PT, R20, UR4, RZ ;  /* 0x0000000414147c10 */ /* 0x004fe4000ff7e0ff */
[----:B------:R-:W-:Y:S02]  /*15cf0*/  IADD3.X R19, PT, PT, R19, UR6, RZ, P2, !PT ;  /* 0x0000000613137c10 */ /* 0x000fe400097fe4ff */
[----:B------:R-:W-:Y:S02]  /*15d00*/  IADD3 R18, P2, PT, R18, UR4, RZ ;  /* 0x0000000412127c10 */ /* 0x000fe4000ff5e0ff */
[----:B------:R-:W-:Y:S02]  /*15d10*/  IADD3.X R17, PT, PT, R17, UR6, RZ, P1, !PT ;  /* 0x0000000611117c10 */ /* 0x000fe40008ffe4ff */
[----:B------:R-:W-:-:S02]  /*15d20*/  IADD3 R16, P1, PT, R16, UR4, RZ ;  /* 0x0000000410107c10 */ /* 0x000fc4000ff3e0ff */
[----:B------:R-:W-:Y:S02]  /*15d30*/  IADD3.X R28, PT, PT, R28, UR6, RZ, P0, !PT ;  /* 0x000000061c1c7c10 */ /* 0x000fe400087fe4ff */
[----:B------:R-:W-:Y:S02]  /*15d40*/  IADD3 R29, P0, PT, R29, UR4, RZ ;  /* 0x000000041d1d7c10 */ /* 0x000fe4000ff1e0ff */
[----:B---3--:R-:W-:-:S05]  /*15d50*/  IADD3 R0, P6, PT, R0, UR4, RZ ;  /* 0x0000000400007c10 */ /* 0x008fca000ffde0ff */
        /* <DEDUP_REMOVED lines=31> */
[----:B------:R-:W-:-:S02]  /*15f50*/  IADD3.X R25, PT, PT, R25, UR6, RZ, P6, !PT ;  /* 0x0000000619197c10 */ /* 0x000fc4000b7fe4ff */
[----:B------:R-:W-:Y:S01]  /*15f60*/  IADD3 R24, P6, PT, R24, UR4, RZ ;  /* 0x0000000418187c10 */ /* 0x000fe2000ffde0ff */
[----:B---3--:R0:W-:Y:S04]  /*15f70*/  STL [R1+0x75c], R0 ;  /* 0x00075c0001007387 */ /* 0x0081e80000100800 */
[----:B------:R-:W-:Y:S04]  /*15f80*/  STL [R1+0x41c], R25 ;  /* 0x00041c1901007387 */ /* 0x000fe80000100800 */
        /* <DEDUP_REMOVED lines=27> */
[----:B0-----:R-:W2:Y:S04]  /*16140*/  LDL.LU R24, [R1+0x4c8] ;  /* 0x0004c80001187983 */ /* 0x001ea80000300800 */
        /* <DEDUP_REMOVED lines=62> */
[----:B------:R-:W-:-:S03]  /*16530*/  IADD3 R25, P5, PT, R25, UR4, RZ ;  /* 0x0000000419197c10 */ /* 0x000fc6000ffbe0ff */
[----:B------:R-:W-:Y:S01]  /*16540*/  STL [R1+0x494], R28 ;  /* 0x0004941c01007387 */ /* 0x000fe20000100800 */
[----:B------:R-:W-:-:S03]  /*16550*/  IADD3.X R29, PT, PT, R29, UR6, RZ, P4, !PT ;  /* 0x000000061d1d7c10 */ /* 0x000fc6000a7fe4ff */
        /* <DEDUP_REMOVED lines=28> */
[----:B0-----:R-:W2:Y:S04]  /*16720*/  LDL.LU R29, [R1+0x540] ;  /* 0x00054000011d7983 */ /* 0x001ea80000300800 */
[----:B------:R-:W2:Y:S04]  /*16730*/  LDL.LU R16, [R1+0x50c] ;  /* 0x00050c0001107983 */ /* 0x000ea80000300800 */
[----:B------:R-:W2:Y:S04]  /*16740*/  LDL.LU R28, [R1+0x548] ;  /* 0x00054800011c7983 */ /* 0x000ea80000300800 */
        /* <DEDUP_REMOVED lines=58> */
[----:B------:R-:W-:Y:S04]  /*16af0*/  STL [R1+0x50c], R16 ;  /* 0x00050c1001007387 */ /* 0x000fe80000100800 */
[----:B------:R-:W3:Y:S01]  /*16b00*/  LDL.LU R0, [R1+0x524] ;  /* 0x0005240001007983 */ /* 0x000ee20000300800 */
[----:B------:R-:W-:-:S02]  /*16b10*/  IADD3 R28, P4, PT, R28, UR4, RZ ;  /* 0x000000041c1c7c10 */ /* 0x000fc4000ff9e0ff */
[----:B------:R-:W-:-:S03]  /*16b20*/  IADD3.X R25, PT, PT, R25, UR6, RZ, P3, !PT ;  /* 0x0000000619197c10 */ /* 0x000fc60009ffe4ff */
[----:B------:R-:W-:Y:S01]  /*16b30*/  STL [R1+0x548], R28 ;  /* 0x0005481c01007387 */ /* 0x000fe20000100800 */
[----:B------:R-:W-:-:S03]  /*16b40*/  IADD3 R24, P3, PT, R24, UR4, RZ ;  /* 0x0000000418187c10 */ /* 0x000fc6000ff7e0ff */
        /* <DEDUP_REMOVED lines=32> */
[----:B------:R-:W2:Y:S04]  /*16d50*/  LDL.LU R25, [R1+0x5c8] ;  /* 0x0005c80001197983 */ /* 0x000ea80000300800 */
        /* <DEDUP_REMOVED lines=19> */
[----:B--2---:R-:W-:-:S02]  /*16e90*/  IADD3 R21, P6, PT, R21, UR4, RZ ;  /* 0x0000000415157c10 */ /* 0x004fc4000ffde0ff */
[----:B------:R-:W-:Y:S02]  /*16ea0*/  IADD3.X R20, PT, PT, R20, UR6, RZ, P5, !PT ;  /* 0x0000000614147c10 */ /* 0x000fe4000affe4ff */
        /* <DEDUP_REMOVED lines=73> */
[----:B------:R-:W2:Y:S04]  /*17340*/  LDL.LU R25, [R1+0x60c] ;  /* 0x00060c0001197983 */ /* 0x000ea80000300800 */
        /* <DEDUP_REMOVED lines=63> */
[----:B------:R1:W-:Y:S04]  /*17740*/  STL [R1+0x60c], R25 ;  /* 0x00060c1901007387 */ /* 0x0003e80000100800 */
        /* <DEDUP_REMOVED lines=28> */
[----:B------:R-:W2:Y:S04]  /*17910*/  LDL.LU R28, [R1+0x68c] ;  /* 0x00068c00011c7983 */ /* 0x000ea80000300800 */
[----:B-1----:R-:W2:Y:S04]  /*17920*/  LDL.LU R25, [R1+0x694] ;  /* 0x0006940001197983 */ /* 0x002ea80000300800 */
[----:B0-----:R-:W2:Y:S04]  /*17930*/  LDL.LU R24, [R1+0x69c] ;  /* 0x00069c0001187983 */ /* 0x001ea80000300800 */
[----:B------:R-:W2:Y:S01]  /*17940*/  LDL.LU R29, [R1+0x6a4] ;  /* 0x0006a400011d7983 */ /* 0x000ea20000300800 */
        /* <DEDUP_REMOVED lines=16> */
[----:B--2---:R-:W-:Y:S02]  /*17a50*/  IADD3 R4, P4, PT, R4, UR4, RZ ;  /* 0x0000000404047c10 */ /* 0x004fe4000ff9e0ff */
[----:B------:R-:W-:Y:S02]  /*17a60*/  IADD3.X R5, PT, PT, R5, UR6, RZ, P3, !PT ;  /* 0x0000000605057c10 */ /* 0x000fe40009ffe4ff */
[----:B------:R-:W-:-:S02]  /*17a70*/  IADD3 R6, P3, PT, R6, UR4, RZ ;  /* 0x0000000406067c10 */ /* 0x000fc4000ff7e0ff */
[----:B------:R-:W-:Y:S02]  /*17a80*/  IADD3.X R7, PT, PT, R7, UR6, RZ, P2, !PT ;  /* 0x0000000607077c10 */ /* 0x000fe400097fe4ff */
[----:B------:R-:W-:Y:S02]  /*17a90*/  IADD3 R26, P2, PT, R26, UR4, RZ ;  /* 0x000000041a1a7c10 */ /* 0x000fe4000ff5e0ff */
[----:B------:R-:W-:Y:S02]  /*17aa0*/  IADD3.X R27, PT, PT, R27, UR6, RZ, P1, !PT ;  /* 0x000000061b1b7c10 */ /* 0x000fe40008ffe4ff */
[----:B------:R-:W-:Y:S02]  /*17ab0*/  IADD3.X R2, PT, PT, R2, UR6, RZ, P0, !PT ;  /* 0x0000000602027c10 */ /* 0x000fe400087fe4ff */
[----:B------:R-:W-:Y:S01]  /*17ac0*/  IADD3.X R3, PT, PT, R3, UR6, RZ, P6, !PT ;  /* 0x0000000603037c10 */ /* 0x000fe2000b7fe4ff */
[----:B------:R-:W-:Y:S01]  /*17ad0*/  UIADD3 UR5, UPT, UPT, UR5, -0x1, URZ ;  /* 0xffffffff05057890 */ /* 0x000fe2000fffe0ff */
[----:B------:R-:W-:-:S02]  /*17ae0*/  IADD3.X R25, PT, PT, R25, UR6, RZ, P4, !PT ;  /* 0x0000000619197c10 */ /* 0x000fc4000a7fe4ff */
[----:B------:R-:W-:Y:S02]  /*17af0*/  IADD3.X R24, PT, PT, R24, UR6, RZ, P3, !PT ;  /* 0x0000000618187c10 */ /* 0x000fe40009ffe4ff */
[----:B------:R-:W-:Y:S01]  /*17b00*/  IADD3.X R29, PT, PT, R29, UR6, RZ, P2, !PT ;  /* 0x000000061d1d7c10 */ /* 0x000fe200097fe4ff */
[----:B------:R-:W-:Y:S02]  /*17b10*/  UISETP.NE.U32.AND UP0, UPT, UR5, URZ, UPT ;  /* 0x000000ff0500728c */ /* 0x000fe4000bf05070 */
[----:B------:R-:W-:Y:S01]  /*17b20*/  UIADD3 UR9, UPT, UPT, UR9, -0x80, URZ ;  /* 0xffffff8009097890 */ /* 0x000fe2000fffe0ff */
[----:B---3--:R-:W-:Y:S02]  /*17b30*/  IADD3.X R8, PT, PT, R8, UR6, RZ, P5, !PT ;  /* 0x0000000608087c10 */ /* 0x008fe4000affe4ff */
[----:B------:R-:W-:-:S03]  /*17b40*/  IADD3 R9, P5, PT, R9, UR4, RZ ;  /* 0x0000000409097c10 */ /* 0x000fc6000ffbe0ff */
[----:B------:R0:W-:Y:S04]  /*17b50*/  STL [R1+0x61c], R8 ;  /* 0x00061c0801007387 */ /* 0x0001e80000100800 */
[----:B0-----:R0:W5:Y:S04]  /*17b60*/  LDL.LU R8, [R1+0x748] ;  /* 0x0007480001087983 */ /* 0x0011680000300800 */
[----:B------:R1:W-:Y:S04]  /*17b70*/  STL [R1+0x658], R9 ;  /* 0x0006580901007387 */ /* 0x0003e80000100800 */
[----:B-1----:R0:W5:Y:S04]  /*17b80*/  LDL.LU R9, [R1+0x744] ;  /* 0x0007440001097983 */ /* 0x0021680000300800 */
        /* <DEDUP_REMOVED lines=10> */
[----:B------:R1:W-:Y:S01]  /*17c30*/  STL [R1+0x670], R15 ;  /* 0x0006700f01007387 */ /* 0x0003e20000100800 */
[----:B------:R-:W-:-:S03]  /*17c40*/  IADD3.X R18, PT, PT, R18, UR6, RZ, P5, !PT ;  /* 0x0000000612127c10 */ /* 0x000fc6000affe4ff */
[----:B-1----:R0:W5:Y:S04]  /*17c50*/  LDL.LU R15, [R1+0x72c] ;  /* 0x00072c00010f7983 */ /* 0x0021680000300800 */
[----:B------:R1:W-:Y:S01]  /*17c60*/  STL [R1+0x63c], R20 ;  /* 0x00063c1401007387 */ /* 0x0003e20000100800 */
[----:B------:R-:W-:-:S03]  /*17c70*/  IADD3 R19, P5, PT, R19, UR4, RZ ;  /* 0x0000000413137c10 */ /* 0x000fc6000ffbe0ff */
        /* <DEDUP_REMOVED lines=12> */
[----:B------:R1:W-:Y:S04]  /*17d40*/  STL [R1+0x654], R18 ;  /* 0x0006541201007387 */ /* 0x0003e80000100800 */
[----:B-1----:R0:W5:Y:S04]  /*17d50*/  LDL.LU R18, [R1+0x710] ;  /* 0x0007100001127983 */ /* 0x0021680000300800 */
[----:B------:R1:W-:Y:S04]  /*17d60*/  STL [R1+0x690], R19 ;  /* 0x0006901301007387 */ /* 0x0003e80000100800 */
[----:B-1----:R0:W5:Y:S04]  /*17d70*/  LDL.LU R19, [R1+0x70c] ;  /* 0x00070c0001137983 */ /* 0x0021680000300800 */
[----:B------:R0:W-:Y:S04]  /*17d80*/  STL [R1+0x65c], R0 ;  /* 0x00065c0001007387 */ /* 0x0001e80000100800 */
        /* <DEDUP_REMOVED lines=11> */
[----:B------:R0:W-:Y:S01]  /*17e40*/  STL [R1+0x69c], R24 ;  /* 0x00069c1801007387 */ /* 0x0001e20000100800 */
[----:B------:R-:W-:Y:S05]  /*17e50*/  BRA.U UP0, `(.L_x_2) ;  /* 0xffffff5100807547 */ /* 0x000fea000b83ffff */
.L_x_1:
[----:B0-----:R-:W3:Y:S01]  /*17e60*/  LDL.LU R2, [R1+0x704] ;  /* 0x0007040001027983 */ /* 0x001ee20000300800 */
[----:B-----5:R-:W-:Y:S02]  /*17e70*/  F2FP.SATFINITE.E4M3.F32.PACK_AB_MERGE_C R16, R17, R16, RZ ;  /* 0x000000101110723e */ /* 0x020fe400048070ff */
[----:B------:R-:W-:Y:S01]  /*17e80*/  F2FP.SATFINITE.E4M3.F32.PACK_AB_MERGE_C R20, R21, R20, RZ ;  /* 0x000000141514723e */ /* 0x000fe200048070ff */
[----:B------:R-:W4:Y:S01]  /*17e90*/  LDL.LU R17, [R1+0x708] ;  /* 0x0007080001117983 */ /* 0x000f220000300800 */
[----:B------:R-:W-:Y:S01]  /*17ea0*/  F2FP.SATFINITE.E4M3.F32.PACK_AB_MERGE_C R12, R13, R12, RZ ;  /* 0x0000000c0d0c723e */ /* 0x000fe200048070ff */
[----:B-1----:R-:W0:Y:S01]  /*17eb0*/  S2R R25, SR_TID.X ;  /* 0x0000000000197919 */ /* 0x002e220000002100 */
[----:B------:R-:W1:Y:S01]  /*17ec0*/  S2UR UR5, SR_CgaCtaId ;  /* 0x00000000000579c3 */ /* 0x000e620000008800 */
[----:B------:R-:W-:Y:S02]  /*17ed0*/  F2FP.SATFINITE.E4M3.F32.PACK_AB_MERGE_C R8, R9, R8, RZ ;  /* 0x000000080908723e */ /* 0x000fe400048070ff */
[----:B------:R-:W-:Y:S01]  /*17ee0*/  F2FP.SATFINITE.E4M3.F32.PACK_AB_MERGE_C R18, R19, R18, RZ ;  /* 0x000000121312723e */ /* 0x000fe200048070ff */
[----:B--2---:R-:W2:Y:S01]  /*17ef0*/  LDL.LU R24, [R1+0x6fc] ;  /* 0x0006fc0001187983 */ /* 0x004ea20000300800 */
[----:B------:R-:W-:-:S02]  /*17f00*/  LOP3.LUT R7, R20, 0xffff, RZ, 0xc0, !PT ;  /* 0x0000ffff14077812 */ /* 0x000fc400078ec0ff */
[----:B------:R-:W-:Y:S02]  /*17f10*/  F2FP.SATFINITE.E4M3.F32.PACK_AB_MERGE_C R22, R23, R22, RZ ;  /* 0x000000161716723e */ /* 0x000fe400048070ff */
[----:B------:R-:W-:Y:S02]  /*17f20*/  F2FP.SATFINITE.E4M3.F32.PACK_AB_MERGE_C R14, R15, R14, RZ ;  /* 0x0000000e0f0e723e */ /* 0x000fe400048070ff */
[----:B------:R-:W-:Y:S01]  /*17f30*/  F2FP.SATFINITE.E4M3.F32.PACK_AB_MERGE_C R10, R11, R10, RZ ;  /* 0x0000000a0b0a723e */ /* 0x000fe200048070ff */
[----:B------:R-:W-:Y:S01]  /*17f40*/  UMOV UR4, 0x400 ;  /* 0x0000040000047882 */ /* 0x000fe20000000000 */
[----:B------:R-:W-:Y:S01]  /*17f50*/  LOP3.LUT R12, R12, 0xffff, RZ, 0xc0, !PT ;  /* 0x0000ffff0c0c7812 */ /* 0x000fe200078ec0ff */
[----:B------:R-:W1:Y:S01]  /*17f60*/  LDCU.128 UR12, c[0x0][0x390] ;  /* 0x00007200ff0c77ac */ /* 0x000e620008000c00 */
[C---:B0-----:R-:W-:Y:S01]  /*17f70*/  LOP3.LUT R0, R25.reuse, 0x1c, RZ, 0xc0, !PT ;  /* 0x0000001c19007812 */ /* 0x041fe200078ec0ff */
[----:B------:R-:W-:-:S05]  /*17f80*/  IMAD.SHL.U32 R5, R25, 0x80, RZ ;  /* 0x0000008019057824 */ /* 0x000fca00078e00ff */
[----:B------:R-:W-:Y:S02]  /*17f90*/  LOP3.LUT R9, R5, 0xc00, RZ, 0xc0, !PT ;  /* 0x00000c0005097812 */ /* 0x000fe400078ec0ff */
[----:B------:R-:W-:Y:S02]  /*17fa0*/  PRMT R5, R12, 0x3340, R1 ;  /* 0x000033400c057816 */ /* 0x000fe40000000001 */
[----:B------:R-:W-:Y:S02]  /*17fb0*/  LOP3.LUT R18, R18, 0xffff, RZ, 0xc0, !PT ;  /* 0x0000ffff12127812 */ /* 0x000fe400078ec0ff */
[----:B------:R-:W-:-:S04]  /*17fc0*/  SHF.R.U32.HI R12, RZ, 0x8, R12 ;  /* 0x00000008ff0c7819 */ /* 0x000fc8000001160c */
[----:B------:R-:W-:Y:S01]  /*17fd0*/  LOP3.LUT R12, R12, 0xffff, RZ, 0xc0, !PT ;  /* 0x0000ffff0c0c7812 */ /* 0x000fe200078ec0ff */
[----:B-1----:R-:W-:Y:S01]  /*17fe0*/  ULEA UR4, UR5, UR4, 0x18 ;  /* 0x0000000405047291 */ /* 0x002fe2000f8ec0ff */
[----:B------:R-:W-:Y:S01]  /*17ff0*/  LOP3.LUT R8, R8, 0xffff, RZ, 0xc0, !PT ;  /* 0x0000ffff08087812 */ /* 0x000fe200078ec0ff */
[----:B------:R-:W4:Y:S01]  /*18000*/  LDCU UR5, c[0x0][0x3b4] ;  /* 0x00007680ff0577ac */ /* 0x000f220008000800 */
[----:B------:R-:W-:Y:S02]  /*18010*/  LOP3.LUT R10, R10, 0xffff, RZ, 0xc0, !PT ;  /* 0x0000ffff0a0a7812 */ /* 0x000fe400078ec0ff */
[C---:B------:R-:W-:Y:S02]  /*18020*/  LEA.HI R13, R25.reuse, 0x30, RZ, 0x1c ;  /* 0x00000030190d7811 */ /* 0x040fe400078fe0ff */
[----:B------:R-:W-:Y:S01]  /*18030*/  LEA.HI R21, R25, 0x70, RZ, 0x1c ;  /* 0x0000007019157811 */ /* 0x000fe200078fe0ff */
[----:B------:R-:W-:Y:S01]  /*18040*/  BAR.SYNC.DEFER_BLOCKING 0x0 ;  /* 0x0000000000007b1d */ /* 0x000fe20000010000 */
[----:B---3--:R-:W-:-:S02]  /*18050*/  LOP3.LUT R3, R0, 0x60, R2, 0xf8, !PT ;  /* 0x0000006000037812 */ /* 0x008fc400078ef802 */
[----:B------:R-:W-:Y:S02]  /*18060*/  LOP3.LUT R2, R25, 0xe0, RZ, 0xc0, !PT ;  /* 0x000000e019027812 */ /* 0x000fe400078ec0ff */
[----:B------:R-:W-:-:S03]  /*18070*/  LOP3.LUT R0, R16, 0xffff, RZ, 0xc0, !PT ;  /* 0x0000ffff10007812 */ /* 0x000fc600078ec0ff */
[----:B------:R-:W-:Y:S01]  /*18080*/  IMAD R2, R2, 0x4, R3 ;  /* 0x0000000402027824 */ /* 0x000fe200078e0203 */
[--C-:B------:R-:W-:Y:S02]  /*18090*/  PRMT R4, R0, 0x3340, R7.reuse ;  /* 0x0000334000047816 */ /* 0x100fe40000000007 */
[----:B------:R-:W-:Y:S02]  /*180a0*/  SHF.R.U32.HI R3, RZ, 0x8, R7 ;  /* 0x00000008ff037819 */ /* 0x000fe40000011607 */
[----:B------:R-:W-:Y:S01]  /*180b0*/  SHF.R.U32.HI R0, RZ, 0x8, R0 ;  /* 0x00000008ff007819 */ /* 0x000fe20000011600 */
[----:B------:R-:W-:Y:S01]  /*180c0*/  IMAD.SHL.U32 R16, R25, 0x4, RZ ;  /* 0x0000000419107824 */ /* 0x000fe200078e00ff */
[----:B------:R-:W-:Y:S02]  /*180d0*/  LOP3.LUT R6, R3, 0xffff, RZ, 0xc0, !PT ;  /* 0x0000ffff03067812 */ /* 0x000fe400078ec0ff */
[----:B------:R-:W-:Y:S02]  /*180e0*/  LOP3.LUT R7, R0, 0xffff, RZ, 0xc0, !PT ;  /* 0x0000ffff00077812 */ /* 0x000fe400078ec0ff */
[----:B------:R-:W-:-:S02]  /*180f0*/  PRMT R3, R4, 0x5410, R5 ;  /* 0x0000541004037816 */ /* 0x000fc40000000005 */
[----:B------:R-:W-:Y:S02]  /*18100*/  PRMT R4, R7, 0x3340, R6 ;  /* 0x0000334007047816 */ /* 0x000fe40000000006 */
[----:B------:R-:W-:Y:S02]  /*18110*/  LOP3.LUT R0, R9, 0x7c, R16, 0xf8, !PT ;  /* 0x0000007c09007812 */ /* 0x000fe400078ef810 */
[----:B------:R-:W-:Y:S02]  /*18120*/  LOP3.LUT R7, R22, 0xffff, RZ, 0xc0, !PT ;  /* 0x0000ffff16077812 */ /* 0x000fe400078ec0ff */
[----:B------:R-:W-:Y:S02]  /*18130*/  LOP3.LUT R16, R14, 0xffff, RZ, 0xc0, !PT ;  /* 0x0000ffff0e107812 */ /* 0x000fe400078ec0ff */
[--C-:B------:R-:W-:Y:S02]  /*18140*/  PRMT R9, R18, 0x3340, R7.reuse ;  /* 0x0000334012097816 */ /* 0x100fe40000000007 */
[----:B------:R-:W-:-:S02]  /*18150*/  SHF.R.U32.HI R6, RZ, 0x8, R7 ;  /* 0x00000008ff067819 */ /* 0x000fc40000011607 */
[----:B------:R-:W-:Y:S02]  /*18160*/  SHF.R.U32.HI R5, RZ, 0x8, R18 ;  /* 0x00000008ff057819 */ /* 0x000fe40000011612 */
[----:B------:R-:W-:Y:S02]  /*18170*/  SHF.R.U32.HI R7, RZ, 0x8, R16 ;  /* 0x00000008ff077819 */ /* 0x000fe40000011610 */
[----:B------:R-:W-:Y:S02]  /*18180*/  PRMT R14, R16, 0x3340, R1 ;  /* 0x00003340100e7816 */ /* 0x000fe40000000001 */
[----:B------:R-:W-:Y:S02]  /*18190*/  LOP3.LUT R6, R6, 0xffff, RZ, 0xc0, !PT ;  /* 0x0000ffff06067812 */ /* 0x000fe400078ec0ff */
[----:B------:R-:W-:Y:S02]  /*181a0*/  LOP3.LUT R11, R5, 0xffff, RZ, 0xc0, !PT ;  /* 0x0000ffff050b7812 */ /* 0x000fe400078ec0ff */
[----:B------:R-:W-:-:S02]  /*181b0*/  LOP3.LUT R16, R7, 0xffff, RZ, 0xc0, !PT ;  /* 0x0000ffff07107812 */ /* 0x000fc400078ec0ff */
[--C-:B------:R-:W-:Y:S02]  /*181c0*/  PRMT R5, R12, 0x3340, R1.reuse ;  /* 0x000033400c057816 */ /* 0x100fe40000000001 */
[----:B------:R-:W-:Y:S02]  /*181d0*/  PRMT R6, R11, 0x3340, R6 ;  /* 0x000033400b067816 */ /* 0x000fe40000000006 */
[----:B------:R-:W-:Y:S02]  /*181e0*/  PRMT R7, R16, 0x3340, R1 ;  /* 0x0000334010077816 */ /* 0x000fe40000000001 */
[----:B------:R-:W-:Y:S02]  /*181f0*/  PRMT R5, R4, 0x5410, R5 ;  /* 0x0000541004057816 */ /* 0x000fe40000000005 */
[----:B------:R-:W-:Y:S02]  /*18200*/  PRMT R9, R9, 0x5410, R14 ;  /* 0x0000541009097816 */ /* 0x000fe4000000000e */
[----:B------:R-:W-:-:S02]  /*18210*/  PRMT R7, R6, 0x5410, R7 ;  /* 0x0000541006077816 */ /* 0x000fc40000000007 */
[--C-:B------:R-:W-:Y:S02]  /*18220*/  PRMT R3, R3, 0x4210, R8.reuse ;  /* 0x0000421003037816 */ /* 0x100fe40000000008 */
[----:B------:R-:W-:Y:S02]  /*18230*/  PRMT R5, R5, 0x5210, R8 ;  /* 0x0000521005057816 */ /* 0x000fe40000000008 */
[C---:B------:R-:W-:Y:S02]  /*18240*/  LOP3.LUT R4, R2.reuse, 0x40, RZ, 0x3c, !PT ;  /* 0x0000004002047812 */ /* 0x040fe400078e3cff */
[--C-:B------:R-:W-:Y:S02]  /*18250*/  PRMT R9, R9, 0x4210, R10.reuse ;  /* 0x0000421009097816 */ /* 0x100fe4000000000a */
[----:B------:R-:W-:Y:S02]  /*18260*/  PRMT R8, R7, 0x5210, R10 ;  /* 0x0000521007087816 */ /* 0x000fe4000000000a */
[----:B------:R-:W-:-:S02]  /*18270*/  LOP3.LUT R6, R2, 0x20, RZ, 0x3c, !PT ;  /* 0x0000002002067812 */ /* 0x000fc400078e3cff */
[----:B------:R-:W-:Y:S01]  /*18280*/  LOP3.LUT R7, R2, 0x60, RZ, 0x3c, !PT ;  /* 0x0000006002077812 */ /* 0x000fe200078e3cff */
[----:B------:R-:W-:Y:S04]  /*18290*/  STS [R2+UR4], R3 ;  /* 0x0000000302007988 */ /* 0x000fe80008000804 */
[----:B------:R2:W-:Y:S04]  /*182a0*/  STS [R4+UR4+0x800], R5 ;  /* 0x0008000504007988 */ /* 0x0005e80008000804 */
[----:B------:R0:W-:Y:S04]  /*182b0*/  STS [R6+UR4+0x400], R9 ;  /* 0x0004000906007988 */ /* 0x0001e80008000804 */
[----:B------:R1:W-:Y:S01]  /*182c0*/  STS [R7+UR4+0xc00], R8 ;  /* 0x000c000807007988 */ /* 0x0003e20008000804 */
[----:B------:R-:W-:-:S02]  /*182d0*/  LOP3.LUT R22, R0, 0xe0, R25, 0x78, !PT ;  /* 0x000000e000167812 */ /* 0x000fc400078e7819 */
[----:B------:R-:W3:Y:S08]  /*182e0*/  LDC R0, c[0x0][0x3b8] ;  /* 0x0000ee00ff007b82 */ /* 0x000ef00000000800 */
[----:B------:R-:W-:Y:S01]  /*182f0*/  BAR.SYNC.DEFER_BLOCKING 0x0 ;  /* 0x0000000000007b1d */ /* 0x000fe20000010000 */
[----:B--2---:R-:W-:Y:S01]  /*18300*/  IMAD.IADD R5, R24, 0x1, R13 ;  /* 0x0000000118057824 */ /* 0x004fe200078e020d */
[----:B------:R-:W-:-:S04]  /*18310*/  SHF.R.U32.HI R14, RZ, 0x4, R25 ;  /* 0x00000004ff0e7819 */ /* 0x000fc80000011619 */
[----:B------:R-:W2:Y:S04]  /*18320*/  LDS R11, [R22+UR4] ;  /* 0x00000004160b7984 */ /* 0x000ea80008000800 */
[----:B------:R-:W1:Y:S04]  /*18330*/  LDS R10, [R22+UR4+0x100] ;  /* 0x00010004160a7984 */ /* 0x000e680008000800 */
[----:B------:R-:W1:Y:S04]  /*18340*/  LDS R12, [R22+UR4+0x200] ;  /* 0x00020004160c7984 */ /* 0x000e680008000800 */
[----:B------:R1:W1:Y:S01]  /*18350*/  LDS R13, [R22+UR4+0x300] ;  /* 0x00030004160d7984 */ /* 0x0002620008000800 */
[----:B0-----:R-:W-:Y:S01]  /*18360*/  SGXT.U32 R9, R14, 0x4 ;  /* 0x000000040e09781a */ /* 0x001fe20000000000 */
[C---:B----4-:R-:W-:Y:S01]  /*18370*/  IMAD R16, R17.reuse, UR5, RZ ;  /* 0x0000000511107c24 */ /* 0x050fe2000f8e02ff */
[----:B------:R-:W-:-:S02]  /*18380*/  ISETP.GE.AND P0, PT, R17, UR14, PT ;  /* 0x0000000e11007c0c */ /* 0x000fc4000bf06270 */
[----:B------:R-:W-:Y:S02]  /*18390*/  LOP3.LUT R23, R24, R9, RZ, 0xfc, !PT ;  /* 0x0000000918177212 */ /* 0x000fe400078efcff */
[----:B------:R-:W-:Y:S02]  /*183a0*/  LEA.HI R19, R25, R24, RZ, 0x1c ;  /* 0x0000001819137211 */ /* 0x000fe400078fe0ff */
[C---:B------:R-:W-:Y:S01]  /*183b0*/  ISETP.LT.AND P6, PT, R23.reuse, UR15, !P0 ;  /* 0x0000000f17007c0c */ /* 0x040fe2000c7c1270 */
[----:B---3--:R-:W-:Y:S01]  /*183c0*/  IMAD R23, R23, R0, RZ ;  /* 0x0000000017177224 */ /* 0x008fe200078e02ff */
[----:B------:R-:W-:Y:S02]  /*183d0*/  IADD3 R18, P1, PT, R16, UR12, RZ ;  /* 0x0000000c10127c10 */ /* 0x000fe4000ff3e0ff */
[C-C-:B------:R-:W-:Y:S02]  /*183e0*/  LOP3.LUT R15, R24.reuse, 0xe0, R9.reuse, 0xfe, !PT ;  /* 0x000000e0180f7812 */ /* 0x140fe400078efe09 */
[----:B------:R-:W-:-:S02]  /*183f0*/  LOP3.LUT R17, R24, 0xd0, R9, 0xfe, !PT ;  /* 0x000000d018117812 */ /* 0x000fc400078efe09 */
[C-C-:B------:R-:W-:Y:S02]  /*18400*/  LOP3.LUT R14, R24.reuse, 0xc0, R9.reuse, 0xfe, !PT ;  /* 0x000000c0180e7812 */ /* 0x140fe400078efe09 */
[C-C-:B------:R-:W-:Y:S02]  /*18410*/  LOP3.LUT R2, R24.reuse, 0xa0, R9.reuse, 0xfe, !PT ;  /* 0x000000a018027812 */ /* 0x140fe400078efe09 */
[C-C-:B------:R-:W-:Y:S02]  /*18420*/  LOP3.LUT R4, R24.reuse, 0x90, R9.reuse, 0xfe, !PT ;  /* 0x0000009018047812 */ /* 0x140fe400078efe09 */
[C-C-:B------:R-:W-:Y:S02]  /*18430*/  LOP3.LUT R20, R24.reuse, 0x80, R9.reuse, 0xfe, !PT ;  /* 0x0000008018147812 */ /* 0x140fe400078efe09 */
[C-C-:B------:R-:W-:Y:S02]  /*18440*/  LOP3.LUT R25, R24.reuse, 0x60, R9.reuse, 0xfe, !PT ;  /* 0x0000006018197812 */ /* 0x140fe400078efe09 */
[----:B------:R-:W-:-:S02]  /*18450*/  LOP3.LUT R27, R24, 0x50, R9, 0xfe, !PT ;  /* 0x00000050181b7812 */ /* 0x000fc400078efe09 */
[C-C-:B-1----:R-:W-:Y:S02]  /*18460*/  LOP3.LUT R7, R24.reuse, 0x40, R9.reuse, 0xfe, !PT ;  /* 0x0000004018077812 */ /* 0x142fe400078efe09 */
[C-C-:B------:R-:W-:Y:S02]  /*18470*/  LOP3.LUT R3, R24.reuse, 0x20, R9.reuse, 0xfe, !PT ;  /* 0x0000002018037812 */ /* 0x140fe400078efe09 */
[----:B------:R-:W-:Y:S02]  /*18480*/  LOP3.LUT R9, R24, 0x10, R9, 0xfe, !PT ;  /* 0x0000001018097812 */ /* 0x000fe400078efe09 */
[----:B------:R-:W-:Y:S02]  /*18490*/  LEA.HI.X.SX32 R16, R16, UR13, 0x1, P1 ;  /* 0x0000000d10107c11 */ /* 0x000fe400088f0eff */
[----:B------:R-:W-:Y:S01]  /*184a0*/  IADD3 R8, P2, PT, R23, R18, RZ ;  /* 0x0000001217087210 */ /* 0x000fe20007f5e0ff */
[C---:B------:R-:W-:Y:S01]  /*184b0*/  IMAD R6, R9.reuse, R0, RZ ;  /* 0x0000000009067224 */ /* 0x040fe200078e02ff */
[----:B------:R-:W-:Y:S01]  /*184c0*/  ISETP.LT.AND P4, PT, R9, UR15, !P0 ;  /* 0x0000000f09007c0c */ /* 0x000fe2000c781270 */
[----:B------:R-:W-:Y:S01]  /*184d0*/  IMAD.IADD R21, R24, 0x1, R21 ;  /* 0x0000000118157824 */ /* 0x000fe200078e0215 */
[----:B------:R-:W-:Y:S01]  /*184e0*/  LEA.HI.X.SX32 R9, R23, R16, 0x1, P2 ;  /* 0x0000001017097211 */ /* 0x000fe200010f0eff */
[----:B------:R-:W-:Y:S01]  /*184f0*/  IMAD R29, R3, R0, RZ ;  /* 0x00000000031d7224 */ /* 0x000fe200078e02ff */
[----:B--2---:R-:W-:-:S02]  /*18500*/  PRMT R24, R11, 0x7770, RZ ;  /* 0x000077700b187816 */ /* 0x004fc400000000ff */
[----:B------:R-:W-:Y:S02]  /*18510*/  ISETP.LT.AND P5, PT, R2, UR15, !P0 ;  /* 0x0000000f02007c0c */ /* 0x000fe4000c7a1270 */
[----:B------:R-:W-:Y:S01]  /*18520*/  IADD3 R2, P2, PT, R6, R18, RZ ;  /* 0x0000001206027210 */ /* 0x000fe20007f5e0ff */
[----:B------:R0:W-:Y:S01]  /*18530*/  @P6 STG.E.U8 desc[UR10][R8.64], R24 ;  /* 0x0000001808006986 */ /* 0x0001e2000c10110a */
[----:B------:R-:W-:Y:S01]  /*18540*/  ISETP.LT.AND P1, PT, R4, UR15, !P0 ;  /* 0x0000000f04007c0c */ /* 0x000fe2000c721270 */
[----:B------:R-:W-:Y:S01]  /*18550*/  IMAD R22, R5, R0, RZ ;  /* 0x0000000005167224 */ /* 0x000fe200078e02ff */
[----:B------:R-:W-:Y:S02]  /*18560*/  ISETP.LT.AND P3, PT, R3, UR15, !P0 ;  /* 0x0000000f03007c0c */ /* 0x000fe4000c761270 */
[----:B------:R-:W-:Y:S02]  /*18570*/  IADD3 R4, P6, PT, R29, R18, RZ ;  /* 0x000000121d047210 */ /* 0x000fe40007fde0ff */
[----:B------:R-:W-:-:S02]  /*18580*/  LEA.HI.X.SX32 R3, R6, R16, 0x1, P2 ;  /* 0x0000001006037211 */ /* 0x000fc400010f0eff */
[----:B------:R-:W-:Y:S02]  /*18590*/  ISETP.LT.AND P2, PT, R5, UR15, !P0 ;  /* 0x0000000f05007c0c */ /* 0x000fe4000c741270 */
[----:B------:R-:W-:Y:S02]  /*185a0*/  PRMT R26, R10, 0x7770, RZ ;  /* 0x000077700a1a7816 */ /* 0x000fe400000000ff */
[----:B------:R-:W-:Y:S01]  /*185b0*/  LEA.HI.X.SX32 R5, R29, R16, 0x1, P6 ;  /* 0x000000101d057211 */ /* 0x000fe200030f0eff */
[C---:B0-----:R-:W-:Y:S01]  /*185c0*/  IMAD R9, R7.reuse, R0, RZ ;  /* 0x0000000007097224 */ /* 0x041fe200078e02ff */
[----:B------:R-:W-:Y:S01]  /*185d0*/  IADD3 R6, P6, PT, R22, R18, RZ ;  /* 0x0000001216067210 */ /* 0x000fe20007fde0ff */
[----:B------:R0:W-:Y:S01]  /*185e0*/  @P4 STG.E.U8 desc[UR10][R2.64], R26 ;  /* 0x0000001a02004986 */ /* 0x0001e2000c10110a */
[----:B------:R-:W-:Y:S02]  /*185f0*/  ISETP.LT.AND P4, PT, R7, UR15, !P0 ;  /* 0x0000000f07007c0c */ /* 0x000fe4000c781270 */
[----:B------:R-:W-:-:S02]  /*18600*/  PRMT R28, R12, 0x7770, RZ ;  /* 0x000077700c1c7816 */ /* 0x000fc400000000ff */
[----:B------:R-:W-:Y:S01]  /*18610*/  LEA.HI.X.SX32 R7, R22, R16, 0x1, P6 ;  /* 0x0000001016077211 */ /* 0x000fe200030f0eff */
[----:B------:R-:W-:Y:S01]  /*18620*/  IMAD R29, R27, R0, RZ ;  /* 0x000000001b1d7224 */ /* 0x000fe200078e02ff */
[----:B------:R-:W-:Y:S02]  /*18630*/  PRMT R22, R13, 0x7770, RZ ;  /* 0x000077700d167816 */ /* 0x000fe400000000ff */
[----:B------:R-:W-:Y:S01]  /*18640*/  IADD3 R8, P6, PT, R9, R18, RZ ;  /* 0x0000001209087210 */ /* 0x000fe20007fde0ff */
[----:B------:R1:W-:Y:S01]  /*18650*/  @P3 STG.E.U8 desc[UR10][R4.64], R28 ;  /* 0x0000001c04003986 */ /* 0x0003e2000c10110a */
[----:B------:R-:W-:Y:S02]  /*18660*/  ISETP.LT.AND P3, PT, R27, UR15, !P0 ;  /* 0x0000000f1b007c0c */ /* 0x000fe4000c761270 */
[----:B------:R-:W-:Y:S01]  /*18670*/  LEA.HI.X.SX32 R9, R9, R16, 0x1, P6 ;  /* 0x0000001009097211 */ /* 0x000fe200030f0eff */
[----:B------:R2:W-:Y:S01]  /*18680*/  @P2 STG.E.U8 desc[UR10][R6.64], R22 ;  /* 0x0000001606002986 */ /* 0x0005e2000c10110a */
[----:B0-----:R-:W-:-:S02]  /*18690*/  IADD3 R2, P2, PT, R29, R18, RZ ;  /* 0x000000121d027210 */ /* 0x001fc40007f5e0ff */
[C---:B------:R-:W-:Y:S01]  /*186a0*/  ISETP.LT.AND P6, PT, R25.reuse, UR15, !P0 ;  /* 0x0000000f19007c0c */ /* 0x040fe2000c7c1270 */
[----:B------:R-:W-:Y:S01]  /*186b0*/  IMAD R25, R25, R0, RZ ;  /* 0x0000000019197224 */ /* 0x000fe200078e02ff */
[----:B------:R-:W-:Y:S02]  /*186c0*/  PRMT R27, R11, 0x7771, RZ ;  /* 0x000077710b1b7816 */ /* 0x000fe400000000ff */
[----:B------:R-:W-:Y:S02]  /*186d0*/  LEA.HI.X.SX32 R3, R29, R16, 0x1, P2 ;  /* 0x000000101d037211 */ /* 0x000fe400010f0eff */
[----:B------:R-:W-:Y:S01]  /*186e0*/  ISETP.LT.AND P2, PT, R21, UR15, !P0 ;  /* 0x0000000f15007c0c */ /* 0x000fe2000c741270 */
[----:B------:R0:W-:Y:S01]  /*186f0*/  @P4 STG.E.U8 desc[UR10][R8.64], R27 ;  /* 0x0000001b08004986 */ /* 0x0001e2000c10110a */
[----:B-1----:R-:W-:Y:S01]  /*18700*/  IADD3 R4, P4, PT, R25, R18, RZ ;  /* 0x0000001219047210 */ /* 0x002fe20007f9e0ff */
[----:B------:R-:W-:Y:S01]  /*18710*/  IMAD R21, R21, R0, RZ ;  /* 0x0000000015157224 */ /* 0x000fe200078e02ff */
[----:B------:R-:W-:-:S02]  /*18720*/  PRMT R29, R10, 0x7771, RZ ;  /* 0x000077710a1d7816 */ /* 0x000fc400000000ff */
[----:B------:R-:W-:Y:S01]  /*18730*/  LEA.HI.X.SX32 R5, R25, R16, 0x1, P4 ;  /* 0x0000001019057211 */ /* 0x000fe200020f0eff */
[----:B------:R-:W-:Y:S01]  /*18740*/  IMAD R23, R0, 0x80, R23 ;  /* 0x0000008000177824 */ /* 0x000fe200078e0217 */
[C---:B--2---:R-:W-:Y:S02]  /*18750*/  IADD3 R6, P4, PT, R21.reuse, R18, RZ ;  /* 0x0000001215067210 */ /* 0x044fe40007f9e0ff */
[----:B------:R-:W-:Y:S01]  /*18760*/  PRMT R22, R12, 0x7771, RZ ;  /* 0x000077710c167816 */ /* 0x000fe200000000ff */
[----:B------:R-:W-:Y:S01]  /*18770*/  IMAD R25, R0, 0x10, R23 ;  /* 0x0000001000197824 */ /* 0x000fe200078e0217 */
[----:B------:R-:W-:Y:S02]  /*18780*/  LEA.HI.X.SX32 R7, R21, R16, 0x1, P4 ;  /* 0x0000001015077211 */ /* 0x000fe400020f0eff */
[----:B0-----:R-:W-:Y:S01]  /*18790*/  PRMT R27, R13, 0x7771, RZ ;  /* 0x000077710d1b7816 */ /* 0x001fe200000000ff */
[----:B------:R0:W-:Y:S01]  /*187a0*/  @P3 STG.E.U8 desc[UR10][R2.64], R29 ;  /* 0x0000001d02003986 */ /* 0x0001e2000c10110a */
[----:B------:R-:W-:-:S03]  /*187b0*/  ISETP.LT.AND P3, PT, R20, UR15, !P0 ;  /* 0x0000000f14007c0c */ /* 0x000fc6000c761270 */
[----:B------:R1:W-:Y:S01]  /*187c0*/  @P6 STG.E.U8 desc[UR10][R4.64], R22 ;  /* 0x0000001604006986 */ /* 0x0003e2000c10110a */
[----:B------:R-:W-:-:S03]  /*187d0*/  IADD3 R20, P6, PT, R23, R18, RZ ;  /* 0x0000001217147210 */ /* 0x000fc60007fde0ff */
[----:B------:R2:W-:Y:S01]  /*187e0*/  @P2 STG.E.U8 desc[UR10][R6.64], R27 ;  /* 0x0000001b06002986 */ /* 0x0005e2000c10110a */
[----:B------:R-:W-:Y:S02]  /*187f0*/  IADD3 R8, P2, PT, R25, R18, RZ ;  /* 0x0000001219087210 */ /* 0x000fe40007f5e0ff */
[-C--:B------:R-:W-:Y:S01]  /*18800*/  LEA.HI.X.SX32 R21, R23, R16.reuse, 0x1, P6 ;  /* 0x0000001017157211 */ /* 0x080fe200030f0eff */
[----:B0-----:R-:W-:Y:S01]  /*18810*/  VIADD R3, R19, 0xb0 ;  /* 0x000000b013037836 */ /* 0x001fe20000000000 */
[----:B------:R-:W-:Y:S01]  /*18820*/  LEA.HI.X.SX32 R9, R25, R16, 0x1, P2 ;  /* 0x0000001019097211 */ /* 0x000fe200010f0eff */
[----:B------:R-:W-:Y:S01]  /*18830*/  IMAD R25, R0, 0x10, R25 ;  /* 0x0000001000197824 */ /* 0x000fe200078e0219 */
[----:B------:R-:W-:Y:S01]  /*18840*/  PRMT R29, R11, 0x7772, RZ ;  /* 0x000077720b1d7816 */ /* 0x000fe200000000ff */
[----:B------:R-:W-:Y:S01]  /*18850*/  VIADD R19, R19, 0xf0 ;  /* 0x000000f013137836 */ /* 0x000fe20000000000 */
[----:B-1----:R-:W-:Y:S01]  /*18860*/  PRMT R22, R10, 0x7772, RZ ;  /* 0x000077720a167816 */ /* 0x002fe200000000ff */
[----:B------:R-:W-:Y:S01]  /*18870*/  IMAD R23, R0, 0x20, R25 ;  /* 0x0000002000177824 */ /* 0x000fe200078e0219 */
[C---:B------:R-:W-:Y:S01]  /*18880*/  ISETP.LT.AND P4, PT, R3.reuse, UR15, !P0 ;  /* 0x0000000f03007c0c */ /* 0x040fe2000c781270 */
[----:B------:R0:W-:Y:S01]  /*18890*/  @P3 STG.E.U8 desc[UR10][R20.64], R29 ;  /* 0x0000001d14003986 */ /* 0x0001e2000c10110a */
[----:B------:R-:W-:-:S02]  /*188a0*/  IMAD R3, R3, R0, RZ ;  /* 0x0000000003037224 */ /* 0x000fc400078e02ff */
[C---:B--2---:R-:W-:Y:S01]  /*188b0*/  IMAD R27, R19.reuse, R0, RZ ;  /* 0x00000000131b7224 */ /* 0x044fe200078e02ff */
[----:B------:R1:W-:Y:S01]  /*188c0*/  @P1 STG.E.U8 desc[UR10][R8.64], R22 ;  /* 0x0000001608001986 */ /* 0x0003e2000c10110a */
[----:B------:R-:W-:Y:S01]  /*188d0*/  ISETP.LT.AND P1, PT, R19, UR15, !P0 ;  /* 0x0000000f13007c0c */ /* 0x000fe2000c721270 */
[C---:B------:R-:W-:Y:S01]  /*188e0*/  IMAD R19, R0.reuse, 0x10, R23 ;  /* 0x0000001000137824 */ /* 0x040fe200078e0217 */
[-C--:B------:R-:W-:Y:S02]  /*188f0*/  IADD3 R4, P3, PT, R3, R18.reuse, RZ ;  /* 0x0000001203047210 */ /* 0x080fe40007f7e0ff */
[----:B------:R-:W-:Y:S01]  /*18900*/  IADD3 R6, P2, PT, R25, R18, RZ ;  /* 0x0000001219067210 */ /* 0x000fe20007f5e0ff */
[----:B0-----:R-:W-:Y:S01]  /*18910*/  IMAD R21, R0, 0x10, R19 ;  /* 0x0000001000157824 */ /* 0x001fe200078e0213 */
[----:B------:R-:W-:Y:S02]  /*18920*/  LEA.HI.X.SX32 R5, R3, R16, 0x1, P3 ;  /* 0x0000001003057211 */ /* 0x000fe400018f0eff */
[----:B------:R-:W-:-:S02]  /*18930*/  IADD3 R2, P3, PT, R23, R18, RZ ;  /* 0x0000001217027210 */ /* 0x000fc40007f7e0ff */
[----:B------:R-:W-:Y:S02]  /*18940*/  LEA.HI.X.SX32 R7, R25, R16, 0x1, P2 ;  /* 0x0000001019077211 */ /* 0x000fe400010f0eff */
[----:B------:R-:W-:Y:S02]  /*18950*/  IADD3 R20, P2, PT, R21, R18, RZ ;  /* 0x0000001215147210 */ /* 0x000fe40007f5e0ff */
[-C--:B------:R-:W-:Y:S02]  /*18960*/  LEA.HI.X.SX32 R3, R23, R16.reuse, 0x1, P3 ;  /* 0x0000001017037211 */ /* 0x080fe400018f0eff */
[----:B------:R-:W-:Y:S02]  /*18970*/  ISETP.LT.AND P3, PT, R14, UR15, !P0 ;  /* 0x0000000f0e007c0c */ /* 0x000fe4000c761270 */
[----:B------:R-:W-:Y:S02]  /*18980*/  LEA.HI.X.SX32 R21, R21, R16, 0x1, P2 ;  /* 0x0000001015157211 */ /* 0x000fe400010f0eff */
[----:B------:R-:W-:-:S02]  /*18990*/  ISETP.LT.AND P2, PT, R17, UR15, !P0 ;  /* 0x0000000f11007c0c */ /* 0x000fc4000c741270 */
[----:B------:R-:W-:Y:S02]  /*189a0*/  ISETP.LT.AND P0, PT, R15, UR15, !P0 ;  /* 0x0000000f0f007c0c */ /* 0x000fe4000c701270 */
[----:B-1----:R-:W-:Y:S02]  /*189b0*/  IADD3 R8, P6, PT, R19, R18, RZ ;  /* 0x0000001213087210 */ /* 0x002fe40007fde0ff */
[----:B------:R-:W-:Y:S02]  /*189c0*/  PRMT R17, R12, 0x7772, RZ ;  /* 0x000077720c117816 */ /* 0x000fe400000000ff */
[----:B------:R-:W-:Y:S02]  /*189d0*/  PRMT R15, R13, 0x7772, RZ ;  /* 0x000077720d0f7816 */ /* 0x000fe400000000ff */
[----:B------:R-:W-:Y:S02]  /*189e0*/  PRMT R11, R11, 0x7773, RZ ;  /* 0x000077730b0b7816 */ /* 0x000fe400000000ff */
[----:B------:R-:W-:-:S02]  /*189f0*/  LEA.HI.X.SX32 R9, R19, R16, 0x1, P6 ;  /* 0x0000001013097211 */ /* 0x000fc400030f0eff */
[----:B------:R-:W-:Y:S01]  /*18a00*/  PRMT R23, R10, 0x7773, RZ ;  /* 0x000077730a177816 */ /* 0x000fe200000000ff */
[----:B------:R0:W-:Y:S01]  /*18a10*/  @P5 STG.E.U8 desc[UR10][R6.64], R17 ;  /* 0x0000001106005986 */ /* 0x0001e2000c10110a */
[----:B------:R-:W-:-:S03]  /*18a20*/  PRMT R25, R12, 0x7773, RZ ;  /* 0x000077730c197816 */ /* 0x000fc600000000ff */
[----:B------:R0:W-:Y:S01]  /*18a30*/  @P4 STG.E.U8 desc[UR10][R4.64], R15 ;  /* 0x0000000f04004986 */ /* 0x0001e2000c10110a */
[----:B------:R-:W-:-:S03]  /*18a40*/  IADD3 R18, P6, PT, R27, R18, RZ ;  /* 0x000000121b127210 */ /* 0x000fc60007fde0ff */
[----:B------:R0:W-:Y:S04]  /*18a50*/  @P3 STG.E.U8 desc[UR10][R2.64], R11 ;  /* 0x0000000b02003986 */ /* 0x0001e8000c10110a */
[----:B------:R0:W-:Y:S01]  /*18a60*/  @P2 STG.E.U8 desc[UR10][R8.64], R23 ;  /* 0x0000001708002986 */ /* 0x0001e2000c10110a */
[----:B------:R-:W-:-:S03]  /*18a70*/  LEA.HI.X.SX32 R19, R27, R16, 0x1, P6 ;  /* 0x000000101b137211 */ /* 0x000fc600030f0eff */
[----:B------:R0:W-:Y:S01]  /*18a80*/  @P0 STG.E.U8 desc[UR10][R20.64], R25 ;  /* 0x0000001914000986 */ /* 0x0001e2000c10110a */
[----:B------:R-:W-:Y:S01]  /*18a90*/  PRMT R13, R13, 0x7773, RZ ;  /* 0x000077730d0d7816 */ /* 0x000fe200000000ff */
[----:B------:R-:W-:Y:S06]  /*18aa0*/  @!P1 EXIT ;  /* 0x000000000000994d */ /* 0x000fec0003800000 */
[----:B------:R-:W-:Y:S01]  /*18ab0*/  STG.E.U8 desc[UR10][R18.64], R13 ;  /* 0x0000000d12007986 */ /* 0x000fe2000c10110a */
[----:B------:R-:W-:Y:S05]  /*18ac0*/  EXIT ;  /* 0x000000000000794d */ /* 0x000fea0003800000 */
.L_x_3:
[----:B------:R-:W-:-:S00]  /*18ad0*/  BRA `(.L_x_3) ;  /* 0xfffffffc00fc7947 */ /* 0x000fc0000383ffff */
[----:B------:R-:W-:-:S00]  /*18ae0*/  NOP ;  /* 0x0000000000007918 */ /* 0x000fc00000000000 */
        /* <DEDUP_REMOVED lines=9> */
.L_x_4:


//--------------------- .nv.shared.matmul_kernel  --------------------------
	.section	.nv.shared.matmul_kernel,"aw",@nobits
	.sectionflags	@""
	.align	16
	.zero		1024


//--------------------- .nv.shared.reserved.0     --------------------------
	.section	.nv.shared.reserved.0,"aw",@nobits
	.weak		__nv_reservedSMEM_offset_0_alias
	.size		__nv_reservedSMEM_offset_0_alias, 0, 64
	.other		__nv_reservedSMEM_offset_0_alias,@"STO_CUDA_RESERVED_SHARED STV_DEFAULT"
__nv_reservedSMEM_offset_0_alias:
	.zero		0
	.zero		64


//--------------------- .nv.constant0.matmul_kernel --------------------------
	.section	.nv.constant0.matmul_kernel,"a",@progbits
	.sectionflags	@""
	.align	4
.nv.constant0.matmul_kernel:
	.zero		976


//--------------------- SYMBOLS --------------------------

	.type		.nv.reservedSmem.offset0,@object
	.size		.nv.reservedSmem.offset0,0x4
	.type		.nv.reservedSmem.cap,@object
	.size		.nv.reservedSmem.cap,0x4
